//
// Generated by NVIDIA NVVM Compiler
//
// Compiler Build ID: CL-36424714
// Cuda compilation tools, release 13.0, V13.0.88
// Based on NVVM 20.0.0
//

.version 9.0
.target sm_100
.address_size 64

	// .globl	_Z39dgemm_custom_simple_1block_batch_kerneliiPiS_S_dPPKdS_S2_S_dPPdS_iS_
.extern .func  (.param .b32 func_retval0) vprintf
(
	.param .b64 vprintf_param_0,
	.param .b64 vprintf_param_1
)
;
// _ZZ39dgemm_custom_simple_1block_batch_kerneliiPiS_S_dPPKdS_S2_S_dPPdS_iS_E2As has been demoted
// _ZZ39dgemm_custom_simple_1block_batch_kerneliiPiS_S_dPPKdS_S2_S_dPPdS_iS_E2Bs has been demoted
// _ZZ39dgemm_custom_simple_1block_batch_kerneliiPiS_S_dPPKdS_S2_S_dPPdS_iS_E7s_count has been demoted
// _ZZ42dgemm_custom_simple_1block_batch_kernel_05iiPiS_S_dPPKdS_S2_S_dPPdS_iS_E2As has been demoted
// _ZZ42dgemm_custom_simple_1block_batch_kernel_05iiPiS_S_dPPKdS_S2_S_dPPdS_iS_E2Bs has been demoted
// _ZZ42dgemm_custom_simple_1block_batch_kernel_05iiPiS_S_dPPKdS_S2_S_dPPdS_iS_E7s_count has been demoted
// _ZZ42dgemm_custom_simple_1block_batch_kernel_03iiPiS_S_dPPKdS_S2_S_dPPdS_iS_E2As has been demoted
// _ZZ42dgemm_custom_simple_1block_batch_kernel_03iiPiS_S_dPPKdS_S2_S_dPPdS_iS_E3B0s has been demoted
// _ZZ42dgemm_custom_simple_1block_batch_kernel_03iiPiS_S_dPPKdS_S2_S_dPPdS_iS_E3B1s has been demoted
// _ZZ42dgemm_custom_simple_1block_batch_kernel_03iiPiS_S_dPPKdS_S2_S_dPPdS_iS_E3B2s has been demoted
// _ZZ42dgemm_custom_simple_1block_batch_kernel_03iiPiS_S_dPPKdS_S2_S_dPPdS_iS_E3B3s has been demoted
// _ZZ42dgemm_custom_simple_1block_batch_kernel_03iiPiS_S_dPPKdS_S2_S_dPPdS_iS_E8s_count0 has been demoted
// _ZZ42dgemm_custom_simple_1block_batch_kernel_03iiPiS_S_dPPKdS_S2_S_dPPdS_iS_E8s_count1 has been demoted
// _ZZ42dgemm_custom_simple_1block_batch_kernel_03iiPiS_S_dPPKdS_S2_S_dPPdS_iS_E8s_count2 has been demoted
// _ZZ42dgemm_custom_simple_1block_batch_kernel_03iiPiS_S_dPPKdS_S2_S_dPPdS_iS_E8s_count3 has been demoted
// _ZZ56dgemm_custom_simple_1block_batch_kernel_02_working_200GFiiPiS_S_dPPKdS_S2_S_dPPdS_iS_E2As has been demoted
// _ZZ56dgemm_custom_simple_1block_batch_kernel_02_working_200GFiiPiS_S_dPPKdS_S2_S_dPPdS_iS_E2Bs has been demoted
// _ZZ56dgemm_custom_simple_1block_batch_kernel_02_working_200GFiiPiS_S_dPPKdS_S2_S_dPPdS_iS_E7s_count has been demoted
// _ZZ42dgemm_custom_simple_1block_batch_kernel_01iiPiS_S_dPPKdS_S2_S_dPPdS_iS_E2As has been demoted
// _ZZ42dgemm_custom_simple_1block_batch_kernel_01iiPiS_S_dPPKdS_S2_S_dPPdS_iS_E2Bs has been demoted
// _ZZ42dgemm_custom_simple_1block_batch_kernel_01iiPiS_S_dPPKdS_S2_S_dPPdS_iS_E7s_count has been demoted
.global .align 1 .b8 $str[11] = {101, 110, 116, 101, 114, 105, 110, 103, 32, 10};
.global .align 1 .b8 $str$1[19] = {102, 105, 114, 115, 116, 32, 99, 111, 117, 110, 116, 32, 61, 32, 37, 100, 32, 10};
.global .align 1 .b8 $str$2[11] = {108, 32, 108, 111, 97, 100, 101, 100, 32, 10};
.global .align 1 .b8 $str$3[28] = {115, 99, 111, 117, 110, 116, 48, 32, 61, 32, 37, 100, 44, 32, 110, 98, 97, 116, 99, 104, 32, 61, 32, 37, 100, 32, 10};

.visible .entry _Z39dgemm_custom_simple_1block_batch_kerneliiPiS_S_dPPKdS_S2_S_dPPdS_iS_(
	.param .u32 _Z39dgemm_custom_simple_1block_batch_kerneliiPiS_S_dPPKdS_S2_S_dPPdS_iS__param_0,
	.param .u32 _Z39dgemm_custom_simple_1block_batch_kerneliiPiS_S_dPPKdS_S2_S_dPPdS_iS__param_1,
	.param .u64 .ptr .align 1 _Z39dgemm_custom_simple_1block_batch_kerneliiPiS_S_dPPKdS_S2_S_dPPdS_iS__param_2,
	.param .u64 .ptr .align 1 _Z39dgemm_custom_simple_1block_batch_kerneliiPiS_S_dPPKdS_S2_S_dPPdS_iS__param_3,
	.param .u64 .ptr .align 1 _Z39dgemm_custom_simple_1block_batch_kerneliiPiS_S_dPPKdS_S2_S_dPPdS_iS__param_4,
	.param .f64 _Z39dgemm_custom_simple_1block_batch_kerneliiPiS_S_dPPKdS_S2_S_dPPdS_iS__param_5,
	.param .u64 .ptr .align 1 _Z39dgemm_custom_simple_1block_batch_kerneliiPiS_S_dPPKdS_S2_S_dPPdS_iS__param_6,
	.param .u64 .ptr .align 1 _Z39dgemm_custom_simple_1block_batch_kerneliiPiS_S_dPPKdS_S2_S_dPPdS_iS__param_7,
	.param .u64 .ptr .align 1 _Z39dgemm_custom_simple_1block_batch_kerneliiPiS_S_dPPKdS_S2_S_dPPdS_iS__param_8,
	.param .u64 .ptr .align 1 _Z39dgemm_custom_simple_1block_batch_kerneliiPiS_S_dPPKdS_S2_S_dPPdS_iS__param_9,
	.param .f64 _Z39dgemm_custom_simple_1block_batch_kerneliiPiS_S_dPPKdS_S2_S_dPPdS_iS__param_10,
	.param .u64 .ptr .align 1 _Z39dgemm_custom_simple_1block_batch_kerneliiPiS_S_dPPKdS_S2_S_dPPdS_iS__param_11,
	.param .u64 .ptr .align 1 _Z39dgemm_custom_simple_1block_batch_kerneliiPiS_S_dPPKdS_S2_S_dPPdS_iS__param_12,
	.param .u32 _Z39dgemm_custom_simple_1block_batch_kerneliiPiS_S_dPPKdS_S2_S_dPPdS_iS__param_13,
	.param .u64 .ptr .align 1 _Z39dgemm_custom_simple_1block_batch_kerneliiPiS_S_dPPKdS_S2_S_dPPdS_iS__param_14
)
{
	.reg .pred 	%p<110>;
	.reg .b32 	%r<236>;
	.reg .b64 	%rd<106>;
	.reg .b64 	%fd<319>;
	// demoted variable
	.shared .align 8 .b8 _ZZ39dgemm_custom_simple_1block_batch_kerneliiPiS_S_dPPKdS_S2_S_dPPdS_iS_E2As[3328];
	// demoted variable
	.shared .align 8 .b8 _ZZ39dgemm_custom_simple_1block_batch_kerneliiPiS_S_dPPKdS_S2_S_dPPdS_iS_E2Bs[8704];
	// demoted variable
	.shared .align 4 .u32 _ZZ39dgemm_custom_simple_1block_batch_kerneliiPiS_S_dPPKdS_S2_S_dPPdS_iS_E7s_count;
	ld.param.u64 	%rd20, [_Z39dgemm_custom_simple_1block_batch_kerneliiPiS_S_dPPKdS_S2_S_dPPdS_iS__param_2];
	ld.param.u64 	%rd13, [_Z39dgemm_custom_simple_1block_batch_kerneliiPiS_S_dPPKdS_S2_S_dPPdS_iS__param_3];
	ld.param.u64 	%rd21, [_Z39dgemm_custom_simple_1block_batch_kerneliiPiS_S_dPPKdS_S2_S_dPPdS_iS__param_4];
	ld.param.f64 	%fd170, [_Z39dgemm_custom_simple_1block_batch_kerneliiPiS_S_dPPKdS_S2_S_dPPdS_iS__param_5];
	ld.param.u64 	%rd14, [_Z39dgemm_custom_simple_1block_batch_kerneliiPiS_S_dPPKdS_S2_S_dPPdS_iS__param_6];
	ld.param.u64 	%rd15, [_Z39dgemm_custom_simple_1block_batch_kerneliiPiS_S_dPPKdS_S2_S_dPPdS_iS__param_7];
	ld.param.u64 	%rd16, [_Z39dgemm_custom_simple_1block_batch_kerneliiPiS_S_dPPKdS_S2_S_dPPdS_iS__param_8];
	ld.param.f64 	%fd171, [_Z39dgemm_custom_simple_1block_batch_kerneliiPiS_S_dPPKdS_S2_S_dPPdS_iS__param_10];
	ld.param.u64 	%rd18, [_Z39dgemm_custom_simple_1block_batch_kerneliiPiS_S_dPPKdS_S2_S_dPPdS_iS__param_11];
	ld.param.u64 	%rd19, [_Z39dgemm_custom_simple_1block_batch_kerneliiPiS_S_dPPKdS_S2_S_dPPdS_iS__param_12];
	ld.param.u32 	%r104, [_Z39dgemm_custom_simple_1block_batch_kerneliiPiS_S_dPPKdS_S2_S_dPPdS_iS__param_13];
	ld.param.u64 	%rd22, [_Z39dgemm_custom_simple_1block_batch_kerneliiPiS_S_dPPKdS_S2_S_dPPdS_iS__param_14];
	cvta.to.global.u64 	%rd1, %rd21;
	cvta.to.global.u64 	%rd2, %rd20;
	cvta.to.global.u64 	%rd3, %rd22;
	mov.u32 	%r1, %tid.x;
	mov.u32 	%r2, %tid.y;
	mov.u32 	%r3, %ntid.y;
	mov.u32 	%r4, %ntid.x;
	or.b32  	%r5, %r1, %r2;
	setp.ne.s32 	%p5, %r5, 0;
	@%p5 bra 	$L__BB0_2;
	atom.global.add.u32 	%r105, [%rd3], 1;
	st.shared.u32 	[_ZZ39dgemm_custom_simple_1block_batch_kerneliiPiS_S_dPPKdS_S2_S_dPPdS_iS_E7s_count], %r105;
$L__BB0_2:
	bar.sync 	0;
	ld.shared.u32 	%r221, [_ZZ39dgemm_custom_simple_1block_batch_kerneliiPiS_S_dPPKdS_S2_S_dPPdS_iS_E7s_count];
	setp.ge.s32 	%p6, %r221, %r104;
	@%p6 bra 	$L__BB0_121;
	mul.wide.s32 	%rd23, %r221, 4;
	add.s64 	%rd24, %rd2, %rd23;
	ld.global.u32 	%r7, [%rd24];
	add.s64 	%rd25, %rd1, %rd23;
	ld.global.u32 	%r8, [%rd25];
	cvta.to.global.u64 	%rd26, %rd15;
	add.s64 	%rd27, %rd26, %rd23;
	ld.global.u32 	%r9, [%rd27];
	cvta.to.global.u64 	%rd28, %rd14;
	mul.wide.s32 	%rd29, %r221, 8;
	add.s64 	%rd30, %rd28, %rd29;
	ld.global.u64 	%rd4, [%rd30];
	setp.lt.s32 	%p7, %r8, 1;
	mov.u32 	%r220, %r221;
	@%p7 bra 	$L__BB0_28;
	add.s32 	%r107, %r7, -1;
	div.u32 	%r10, %r107, %r4;
	add.s32 	%r108, %r10, 1;
	and.b32  	%r11, %r108, 3;
	and.b32  	%r12, %r108, -4;
	mov.b32 	%r216, 0;
$L__BB0_5:
	setp.lt.s32 	%p8, %r7, 1;
	@%p8 bra 	$L__BB0_26;
	setp.lt.u32 	%p9, %r10, 3;
	add.s32 	%r14, %r216, %r2;
	mul.lo.s32 	%r110, %r14, %r9;
	cvt.s64.s32 	%rd5, %r110;
	mul.lo.s32 	%r15, %r14, 26;
	mov.b32 	%r219, 0;
	@%p9 bra 	$L__BB0_17;
	mov.b32 	%r219, 0;
	mov.u32 	%r218, %r219;
$L__BB0_8:
	setp.ge.s32 	%p10, %r14, %r8;
	add.s32 	%r18, %r219, %r1;
	setp.ge.s32 	%p11, %r18, %r7;
	or.pred  	%p12, %p11, %p10;
	@%p12 bra 	$L__BB0_10;
	cvt.u64.u32 	%rd32, %r18;
	add.s64 	%rd33, %rd32, %rd5;
	shl.b64 	%rd34, %rd33, 3;
	add.s64 	%rd31, %rd4, %rd34;
	// begin inline asm
	ld.global.nc.f64 %fd172, [%rd31];
	// end inline asm
	add.s32 	%r112, %r18, %r15;
	shl.b32 	%r113, %r112, 3;
	mov.u32 	%r114, _ZZ39dgemm_custom_simple_1block_batch_kerneliiPiS_S_dPPKdS_S2_S_dPPdS_iS_E2As;
	add.s32 	%r115, %r114, %r113;
	st.shared.f64 	[%r115], %fd172;
$L__BB0_10:
	setp.ge.s32 	%p13, %r14, %r8;
	add.s32 	%r19, %r18, %r4;
	setp.ge.s32 	%p14, %r19, %r7;
	or.pred  	%p15, %p14, %p13;
	@%p15 bra 	$L__BB0_12;
	cvt.u64.u32 	%rd36, %r19;
	add.s64 	%rd37, %rd36, %rd5;
	shl.b64 	%rd38, %rd37, 3;
	add.s64 	%rd35, %rd4, %rd38;
	// begin inline asm
	ld.global.nc.f64 %fd173, [%rd35];
	// end inline asm
	add.s32 	%r116, %r19, %r15;
	shl.b32 	%r117, %r116, 3;
	mov.u32 	%r118, _ZZ39dgemm_custom_simple_1block_batch_kerneliiPiS_S_dPPKdS_S2_S_dPPdS_iS_E2As;
	add.s32 	%r119, %r118, %r117;
	st.shared.f64 	[%r119], %fd173;
$L__BB0_12:
	setp.ge.s32 	%p16, %r14, %r8;
	add.s32 	%r20, %r19, %r4;
	setp.ge.s32 	%p17, %r20, %r7;
	or.pred  	%p18, %p17, %p16;
	@%p18 bra 	$L__BB0_14;
	cvt.u64.u32 	%rd40, %r20;
	add.s64 	%rd41, %rd40, %rd5;
	shl.b64 	%rd42, %rd41, 3;
	add.s64 	%rd39, %rd4, %rd42;
	// begin inline asm
	ld.global.nc.f64 %fd174, [%rd39];
	// end inline asm
	add.s32 	%r120, %r20, %r15;
	shl.b32 	%r121, %r120, 3;
	mov.u32 	%r122, _ZZ39dgemm_custom_simple_1block_batch_kerneliiPiS_S_dPPKdS_S2_S_dPPdS_iS_E2As;
	add.s32 	%r123, %r122, %r121;
	st.shared.f64 	[%r123], %fd174;
$L__BB0_14:
	setp.ge.s32 	%p19, %r14, %r8;
	add.s32 	%r21, %r20, %r4;
	setp.ge.s32 	%p20, %r21, %r7;
	or.pred  	%p21, %p20, %p19;
	@%p21 bra 	$L__BB0_16;
	cvt.u64.u32 	%rd44, %r21;
	add.s64 	%rd45, %rd44, %rd5;
	shl.b64 	%rd46, %rd45, 3;
	add.s64 	%rd43, %rd4, %rd46;
	// begin inline asm
	ld.global.nc.f64 %fd175, [%rd43];
	// end inline asm
	add.s32 	%r124, %r21, %r15;
	shl.b32 	%r125, %r124, 3;
	mov.u32 	%r126, _ZZ39dgemm_custom_simple_1block_batch_kerneliiPiS_S_dPPKdS_S2_S_dPPdS_iS_E2As;
	add.s32 	%r127, %r126, %r125;
	st.shared.f64 	[%r127], %fd175;
$L__BB0_16:
	shl.b32 	%r128, %r4, 2;
	add.s32 	%r219, %r128, %r219;
	add.s32 	%r218, %r218, 4;
	setp.ne.s32 	%p22, %r218, %r12;
	@%p22 bra 	$L__BB0_8;
$L__BB0_17:
	setp.eq.s32 	%p23, %r11, 0;
	@%p23 bra 	$L__BB0_26;
	setp.ge.s32 	%p24, %r14, %r8;
	add.s32 	%r25, %r219, %r1;
	setp.ge.s32 	%p25, %r25, %r7;
	or.pred  	%p26, %p25, %p24;
	@%p26 bra 	$L__BB0_20;
	cvt.u64.u32 	%rd48, %r25;
	add.s64 	%rd49, %rd48, %rd5;
	shl.b64 	%rd50, %rd49, 3;
	add.s64 	%rd47, %rd4, %rd50;
	// begin inline asm
	ld.global.nc.f64 %fd176, [%rd47];
	// end inline asm
	add.s32 	%r129, %r25, %r15;
	shl.b32 	%r130, %r129, 3;
	mov.u32 	%r131, _ZZ39dgemm_custom_simple_1block_batch_kerneliiPiS_S_dPPKdS_S2_S_dPPdS_iS_E2As;
	add.s32 	%r132, %r131, %r130;
	st.shared.f64 	[%r132], %fd176;
$L__BB0_20:
	setp.eq.s32 	%p27, %r11, 1;
	@%p27 bra 	$L__BB0_26;
	setp.ge.s32 	%p28, %r14, %r8;
	add.s32 	%r26, %r25, %r4;
	setp.ge.s32 	%p29, %r26, %r7;
	or.pred  	%p30, %p29, %p28;
	@%p30 bra 	$L__BB0_23;
	cvt.u64.u32 	%rd52, %r26;
	add.s64 	%rd53, %rd52, %rd5;
	shl.b64 	%rd54, %rd53, 3;
	add.s64 	%rd51, %rd4, %rd54;
	// begin inline asm
	ld.global.nc.f64 %fd177, [%rd51];
	// end inline asm
	add.s32 	%r133, %r26, %r15;
	shl.b32 	%r134, %r133, 3;
	mov.u32 	%r135, _ZZ39dgemm_custom_simple_1block_batch_kerneliiPiS_S_dPPKdS_S2_S_dPPdS_iS_E2As;
	add.s32 	%r136, %r135, %r134;
	st.shared.f64 	[%r136], %fd177;
$L__BB0_23:
	setp.eq.s32 	%p31, %r11, 2;
	@%p31 bra 	$L__BB0_26;
	setp.ge.s32 	%p32, %r14, %r8;
	add.s32 	%r27, %r26, %r4;
	setp.ge.s32 	%p33, %r27, %r7;
	or.pred  	%p34, %p33, %p32;
	@%p34 bra 	$L__BB0_26;
	cvt.u64.u32 	%rd56, %r27;
	add.s64 	%rd57, %rd56, %rd5;
	shl.b64 	%rd58, %rd57, 3;
	add.s64 	%rd55, %rd4, %rd58;
	// begin inline asm
	ld.global.nc.f64 %fd178, [%rd55];
	// end inline asm
	add.s32 	%r137, %r27, %r15;
	shl.b32 	%r138, %r137, 3;
	mov.u32 	%r139, _ZZ39dgemm_custom_simple_1block_batch_kerneliiPiS_S_dPPKdS_S2_S_dPPdS_iS_E2As;
	add.s32 	%r140, %r139, %r138;
	st.shared.f64 	[%r140], %fd178;
$L__BB0_26:
	add.s32 	%r216, %r216, %r3;
	setp.lt.s32 	%p35, %r216, %r8;
	@%p35 bra 	$L__BB0_5;
	ld.shared.u32 	%r220, [_ZZ39dgemm_custom_simple_1block_batch_kerneliiPiS_S_dPPKdS_S2_S_dPPdS_iS_E7s_count];
$L__BB0_28:
	setp.ge.s32 	%p36, %r220, %r104;
	@%p36 bra 	$L__BB0_121;
	shr.u32 	%r141, %r2, 2;
	shr.u32 	%r142, %r1, 3;
	add.s32 	%r143, %r142, %r141;
	mov.u32 	%r144, _ZZ39dgemm_custom_simple_1block_batch_kerneliiPiS_S_dPPKdS_S2_S_dPPdS_iS_E2Bs;
	mad.lo.s32 	%r31, %r143, 2176, %r144;
	shl.b32 	%r32, %r4, 1;
	shl.b32 	%r33, %r4, 2;
	shl.b32 	%r34, %r4, 5;
	cvta.to.global.u64 	%rd6, %rd13;
	cvta.to.global.u64 	%rd7, %rd19;
	cvta.to.global.u64 	%rd8, %rd16;
	cvta.to.global.u64 	%rd9, %rd18;
$L__BB0_30:
	ld.param.u64 	%rd105, [_Z39dgemm_custom_simple_1block_batch_kerneliiPiS_S_dPPKdS_S2_S_dPPdS_iS__param_9];
	mul.wide.s32 	%rd59, %r221, 4;
	add.s64 	%rd60, %rd2, %rd59;
	ld.global.u32 	%r36, [%rd60];
	add.s64 	%rd61, %rd6, %rd59;
	ld.global.u32 	%r145, [%rd61];
	add.s64 	%rd62, %rd1, %rd59;
	ld.global.u32 	%r146, [%rd62];
	cvta.to.global.u64 	%rd63, %rd105;
	add.s64 	%rd64, %rd63, %rd59;
	ld.global.u32 	%r39, [%rd64];
	add.s64 	%rd65, %rd7, %rd59;
	ld.global.u32 	%r40, [%rd65];
	mul.wide.s32 	%rd66, %r221, 8;
	add.s64 	%rd67, %rd8, %rd66;
	ld.global.u64 	%rd10, [%rd67];
	add.s64 	%rd68, %rd9, %rd66;
	ld.global.u64 	%rd11, [%rd68];
	bar.sync 	0;
	setp.eq.s32 	%p37, %r36, 0;
	setp.eq.s32 	%p38, %r145, 0;
	or.pred  	%p39, %p37, %p38;
	setp.eq.s32 	%p40, %r146, 0;
	or.pred  	%p41, %p39, %p40;
	@%p41 bra 	$L__BB0_121;
	setp.lt.s32 	%p42, %r145, 1;
	@%p42 bra 	$L__BB0_55;
	add.s32 	%r148, %r146, -1;
	div.u32 	%r41, %r148, %r4;
	add.s32 	%r149, %r41, 1;
	and.b32  	%r42, %r149, 3;
	and.b32  	%r150, %r149, -4;
	neg.s32 	%r43, %r150;
	mov.b32 	%r222, 0;
$L__BB0_33:
	setp.lt.s32 	%p43, %r146, 1;
	@%p43 bra 	$L__BB0_54;
	setp.lt.u32 	%p44, %r41, 3;
	add.s32 	%r45, %r222, %r2;
	mul.lo.s32 	%r152, %r45, %r39;
	cvt.s64.s32 	%rd12, %r152;
	mul.lo.s32 	%r46, %r45, 17;
	mov.b32 	%r230, 0;
	@%p44 bra 	$L__BB0_45;
	add.s32 	%r228, %r1, %r4;
	add.s32 	%r154, %r228, %r46;
	shl.b32 	%r48, %r154, 3;
	add.s32 	%r226, %r1, %r32;
	add.s32 	%r155, %r226, %r46;
	shl.b32 	%r50, %r155, 3;
	mad.lo.s32 	%r225, %r4, 3, %r1;
	add.s32 	%r156, %r225, %r46;
	shl.b32 	%r52, %r156, 3;
	shl.b32 	%r157, %r1, 3;
	mad.lo.s32 	%r53, %r45, 136, %r157;
	mov.b32 	%r230, 0;
	mov.u32 	%r223, %r43;
	mov.u32 	%r224, %r1;
	mov.u32 	%r227, %r31;
$L__BB0_36:
	setp.ge.s32 	%p45, %r45, %r145;
	setp.ge.s32 	%p46, %r224, %r146;
	or.pred  	%p47, %p46, %p45;
	@%p47 bra 	$L__BB0_38;
	cvt.u64.u32 	%rd70, %r224;
	add.s64 	%rd71, %rd70, %rd12;
	shl.b64 	%rd72, %rd71, 3;
	add.s64 	%rd69, %rd10, %rd72;
	// begin inline asm
	ld.global.nc.f64 %fd180, [%rd69];
	// end inline asm
	add.s32 	%r158, %r227, %r53;
	st.shared.f64 	[%r158], %fd180;
$L__BB0_38:
	setp.ge.s32 	%p49, %r228, %r146;
	or.pred  	%p50, %p49, %p45;
	@%p50 bra 	$L__BB0_40;
	cvt.u64.u32 	%rd74, %r228;
	add.s64 	%rd75, %rd74, %rd12;
	shl.b64 	%rd76, %rd75, 3;
	add.s64 	%rd73, %rd10, %rd76;
	// begin inline asm
	ld.global.nc.f64 %fd181, [%rd73];
	// end inline asm
	add.s32 	%r159, %r227, %r48;
	st.shared.f64 	[%r159], %fd181;
$L__BB0_40:
	setp.ge.s32 	%p52, %r226, %r146;
	or.pred  	%p53, %p52, %p45;
	@%p53 bra 	$L__BB0_42;
	cvt.u64.u32 	%rd78, %r226;
	add.s64 	%rd79, %rd78, %rd12;
	shl.b64 	%rd80, %rd79, 3;
	add.s64 	%rd77, %rd10, %rd80;
	// begin inline asm
	ld.global.nc.f64 %fd182, [%rd77];
	// end inline asm
	add.s32 	%r160, %r227, %r50;
	st.shared.f64 	[%r160], %fd182;
$L__BB0_42:
	setp.ge.s32 	%p55, %r225, %r146;
	or.pred  	%p56, %p55, %p45;
	@%p56 bra 	$L__BB0_44;
	cvt.u64.u32 	%rd82, %r225;
	add.s64 	%rd83, %rd82, %rd12;
	shl.b64 	%rd84, %rd83, 3;
	add.s64 	%rd81, %rd10, %rd84;
	// begin inline asm
	ld.global.nc.f64 %fd183, [%rd81];
	// end inline asm
	add.s32 	%r161, %r227, %r52;
	st.shared.f64 	[%r161], %fd183;
$L__BB0_44:
	add.s32 	%r230, %r230, %r33;
	add.s32 	%r228, %r228, %r33;
	add.s32 	%r227, %r227, %r34;
	add.s32 	%r226, %r226, %r33;
	add.s32 	%r225, %r225, %r33;
	add.s32 	%r224, %r224, %r33;
	add.s32 	%r223, %r223, 4;
	setp.ne.s32 	%p57, %r223, 0;
	@%p57 bra 	$L__BB0_36;
$L__BB0_45:
	setp.eq.s32 	%p58, %r42, 0;
	@%p58 bra 	$L__BB0_54;
	setp.ge.s32 	%p59, %r45, %r145;
	add.s32 	%r69, %r230, %r1;
	setp.ge.s32 	%p60, %r69, %r146;
	or.pred  	%p61, %p60, %p59;
	@%p61 bra 	$L__BB0_48;
	cvt.u64.u32 	%rd86, %r69;
	add.s64 	%rd87, %rd86, %rd12;
	shl.b64 	%rd88, %rd87, 3;
	add.s64 	%rd85, %rd10, %rd88;
	// begin inline asm
	ld.global.nc.f64 %fd184, [%rd85];
	// end inline asm
	add.s32 	%r162, %r69, %r46;
	shl.b32 	%r163, %r162, 3;
	add.s32 	%r164, %r31, %r163;
	st.shared.f64 	[%r164], %fd184;
$L__BB0_48:
	setp.eq.s32 	%p62, %r42, 1;
	@%p62 bra 	$L__BB0_54;
	add.s32 	%r70, %r69, %r4;
	setp.ge.s32 	%p64, %r70, %r146;
	or.pred  	%p65, %p64, %p59;
	@%p65 bra 	$L__BB0_51;
	cvt.u64.u32 	%rd90, %r70;
	add.s64 	%rd91, %rd90, %rd12;
	shl.b64 	%rd92, %rd91, 3;
	add.s64 	%rd89, %rd10, %rd92;
	// begin inline asm
	ld.global.nc.f64 %fd185, [%rd89];
	// end inline asm
	add.s32 	%r165, %r70, %r46;
	shl.b32 	%r166, %r165, 3;
	add.s32 	%r167, %r31, %r166;
	st.shared.f64 	[%r167], %fd185;
$L__BB0_51:
	setp.eq.s32 	%p66, %r42, 2;
	@%p66 bra 	$L__BB0_54;
	add.s32 	%r71, %r70, %r4;
	setp.ge.s32 	%p68, %r71, %r146;
	or.pred  	%p69, %p68, %p59;
	@%p69 bra 	$L__BB0_54;
	cvt.u64.u32 	%rd94, %r71;
	add.s64 	%rd95, %rd94, %rd12;
	shl.b64 	%rd96, %rd95, 3;
	add.s64 	%rd93, %rd10, %rd96;
	// begin inline asm
	ld.global.nc.f64 %fd186, [%rd93];
	// end inline asm
	add.s32 	%r168, %r71, %r46;
	shl.b32 	%r169, %r168, 3;
	add.s32 	%r170, %r31, %r169;
	st.shared.f64 	[%r170], %fd186;
$L__BB0_54:
	add.s32 	%r222, %r222, %r3;
	setp.lt.s32 	%p70, %r222, %r145;
	@%p70 bra 	$L__BB0_33;
$L__BB0_55:
	bar.sync 	0;
	min.s32 	%r171, %r145, %r146;
	setp.lt.s32 	%p71, %r171, 1;
	@%p71 bra 	$L__BB0_118;
	and.b32  	%r73, %r146, 3;
	and.b32  	%r74, %r146, 2147483644;
	and.b32  	%r75, %r146, 1;
	mov.b32 	%r231, 0;
$L__BB0_57:
	add.s32 	%r77, %r231, %r2;
	mul.lo.s32 	%r78, %r77, 17;
	add.s32 	%r79, %r77, %r3;
	mul.lo.s32 	%r80, %r79, 17;
	mul.lo.s32 	%r81, %r77, %r40;
	mul.lo.s32 	%r82, %r79, %r40;
	mov.b32 	%r232, 0;
$L__BB0_58:
	setp.lt.s32 	%p72, %r79, %r145;
	setp.lt.s32 	%p73, %r77, %r145;
	setp.lt.u32 	%p74, %r146, 4;
	add.s32 	%r84, %r232, %r1;
	setp.lt.s32 	%p75, %r84, %r36;
	and.pred  	%p1, %p75, %p73;
	add.s32 	%r85, %r84, %r4;
	setp.lt.s32 	%p76, %r85, %r36;
	and.pred  	%p2, %p76, %p73;
	and.pred  	%p3, %p75, %p72;
	and.pred  	%p4, %p76, %p72;
	mov.b32 	%r235, 0;
	mov.f64 	%fd256, 0d0000000000000000;
	mov.f64 	%fd231, %fd256;
	mov.f64 	%fd229, %fd256;
	mov.f64 	%fd226, %fd256;
	@%p74 bra 	$L__BB0_85;
	mov.b32 	%r233, 0;
	mov.f64 	%fd256, 0d0000000000000000;
$L__BB0_60:
	.pragma "nounroll";
	mul.lo.s32 	%r87, %r233, 26;
	add.s32 	%r176, %r87, %r84;
	shl.b32 	%r177, %r176, 3;
	mov.u32 	%r178, _ZZ39dgemm_custom_simple_1block_batch_kerneliiPiS_S_dPPKdS_S2_S_dPPdS_iS_E2As;
	add.s32 	%r88, %r178, %r177;
	add.s32 	%r179, %r233, %r78;
	shl.b32 	%r180, %r179, 3;
	add.s32 	%r89, %r31, %r180;
	not.pred 	%p77, %p1;
	@%p77 bra 	$L__BB0_62;
	ld.shared.f64 	%fd227, [%r88];
	ld.shared.f64 	%fd228, [%r89];
	fma.rn.f64 	%fd226, %fd227, %fd228, %fd226;
$L__BB0_62:
	add.s32 	%r181, %r87, %r85;
	shl.b32 	%r182, %r181, 3;
	mov.u32 	%r183, _ZZ39dgemm_custom_simple_1block_batch_kerneliiPiS_S_dPPKdS_S2_S_dPPdS_iS_E2As;
	add.s32 	%r90, %r183, %r182;
	not.pred 	%p78, %p2;
	@%p78 bra 	$L__BB0_64;
	ld.shared.f64 	%fd230, [%r90];
	fma.rn.f64 	%fd229, %fd228, %fd230, %fd229;
$L__BB0_64:
	add.s32 	%r184, %r233, %r80;
	shl.b32 	%r185, %r184, 3;
	add.s32 	%r91, %r31, %r185;
	not.pred 	%p79, %p3;
	@%p79 bra 	$L__BB0_66;
	ld.shared.f64 	%fd232, [%r91];
	fma.rn.f64 	%fd231, %fd227, %fd232, %fd231;
$L__BB0_66:
	fma.rn.f64 	%fd35, %fd230, %fd232, %fd256;
	@%p77 bra 	$L__BB0_68;
	ld.shared.f64 	%fd227, [%r88+208];
	ld.shared.f64 	%fd228, [%r89+8];
	fma.rn.f64 	%fd226, %fd227, %fd228, %fd226;
$L__BB0_68:
	@%p78 bra 	$L__BB0_70;
	ld.shared.f64 	%fd230, [%r90+208];
	fma.rn.f64 	%fd229, %fd228, %fd230, %fd229;
$L__BB0_70:
	@%p79 bra 	$L__BB0_72;
	ld.shared.f64 	%fd232, [%r91+8];
	fma.rn.f64 	%fd231, %fd227, %fd232, %fd231;
$L__BB0_72:
	fma.rn.f64 	%fd50, %fd230, %fd232, %fd35;
	@%p77 bra 	$L__BB0_74;
	ld.shared.f64 	%fd227, [%r88+416];
	ld.shared.f64 	%fd228, [%r89+16];
	fma.rn.f64 	%fd226, %fd227, %fd228, %fd226;
$L__BB0_74:
	@%p78 bra 	$L__BB0_76;
	ld.shared.f64 	%fd230, [%r90+416];
	fma.rn.f64 	%fd229, %fd228, %fd230, %fd229;
$L__BB0_76:
	@%p79 bra 	$L__BB0_78;
	ld.shared.f64 	%fd232, [%r91+16];
	fma.rn.f64 	%fd231, %fd227, %fd232, %fd231;
$L__BB0_78:
	fma.rn.f64 	%fd65, %fd230, %fd232, %fd50;
	@%p77 bra 	$L__BB0_80;
	ld.shared.f64 	%fd227, [%r88+624];
	ld.shared.f64 	%fd228, [%r89+24];
	fma.rn.f64 	%fd226, %fd227, %fd228, %fd226;
$L__BB0_80:
	@%p78 bra 	$L__BB0_82;
	ld.shared.f64 	%fd230, [%r90+624];
	fma.rn.f64 	%fd229, %fd228, %fd230, %fd229;
$L__BB0_82:
	@%p79 bra 	$L__BB0_84;
	ld.shared.f64 	%fd232, [%r91+24];
	fma.rn.f64 	%fd231, %fd227, %fd232, %fd231;
$L__BB0_84:
	fma.rn.f64 	%fd190, %fd230, %fd232, %fd65;
	selp.f64 	%fd256, %fd190, %fd256, %p4;
	add.s32 	%r233, %r233, 4;
	setp.ne.s32 	%p89, %r233, %r74;
	mov.u32 	%r235, %r74;
	@%p89 bra 	$L__BB0_60;
$L__BB0_85:
	setp.eq.s32 	%p90, %r73, 0;
	@%p90 bra 	$L__BB0_108;
	setp.eq.s32 	%p91, %r73, 1;
	@%p91 bra 	$L__BB0_100;
	mul.lo.s32 	%r94, %r235, 26;
	add.s32 	%r186, %r94, %r84;
	shl.b32 	%r187, %r186, 3;
	mov.u32 	%r188, _ZZ39dgemm_custom_simple_1block_batch_kerneliiPiS_S_dPPKdS_S2_S_dPPdS_iS_E2As;
	add.s32 	%r95, %r188, %r187;
	add.s32 	%r189, %r235, %r78;
	shl.b32 	%r190, %r189, 3;
	add.s32 	%r96, %r31, %r190;
	not.pred 	%p92, %p1;
	@%p92 bra 	$L__BB0_89;
	ld.shared.f64 	%fd227, [%r95];
	ld.shared.f64 	%fd228, [%r96];
	fma.rn.f64 	%fd226, %fd227, %fd228, %fd226;
$L__BB0_89:
	add.s32 	%r191, %r94, %r85;
	shl.b32 	%r192, %r191, 3;
	mov.u32 	%r193, _ZZ39dgemm_custom_simple_1block_batch_kerneliiPiS_S_dPPKdS_S2_S_dPPdS_iS_E2As;
	add.s32 	%r97, %r193, %r192;
	not.pred 	%p93, %p2;
	@%p93 bra 	$L__BB0_91;
	ld.shared.f64 	%fd230, [%r97];
	fma.rn.f64 	%fd229, %fd228, %fd230, %fd229;
$L__BB0_91:
	add.s32 	%r194, %r235, %r80;
	shl.b32 	%r195, %r194, 3;
	add.s32 	%r98, %r31, %r195;
	not.pred 	%p94, %p3;
	@%p94 bra 	$L__BB0_93;
	ld.shared.f64 	%fd232, [%r98];
	fma.rn.f64 	%fd231, %fd227, %fd232, %fd231;
$L__BB0_93:
	fma.rn.f64 	%fd111, %fd230, %fd232, %fd256;
	@%p92 bra 	$L__BB0_95;
	ld.shared.f64 	%fd227, [%r95+208];
	ld.shared.f64 	%fd228, [%r96+8];
	fma.rn.f64 	%fd226, %fd227, %fd228, %fd226;
$L__BB0_95:
	@%p93 bra 	$L__BB0_97;
	ld.shared.f64 	%fd230, [%r97+208];
	fma.rn.f64 	%fd229, %fd228, %fd230, %fd229;
$L__BB0_97:
	@%p94 bra 	$L__BB0_99;
	ld.shared.f64 	%fd232, [%r98+8];
	fma.rn.f64 	%fd231, %fd227, %fd232, %fd231;
$L__BB0_99:
	fma.rn.f64 	%fd192, %fd230, %fd232, %fd111;
	selp.f64 	%fd256, %fd192, %fd256, %p4;
	add.s32 	%r235, %r235, 2;
$L__BB0_100:
	setp.eq.s32 	%p98, %r75, 0;
	@%p98 bra 	$L__BB0_108;
	not.pred 	%p99, %p1;
	@%p99 bra 	$L__BB0_103;
	mad.lo.s32 	%r196, %r235, 26, %r84;
	shl.b32 	%r197, %r196, 3;
	mov.u32 	%r198, _ZZ39dgemm_custom_simple_1block_batch_kerneliiPiS_S_dPPKdS_S2_S_dPPdS_iS_E2As;
	add.s32 	%r199, %r198, %r197;
	ld.shared.f64 	%fd227, [%r199];
	add.s32 	%r200, %r235, %r78;
	shl.b32 	%r201, %r200, 3;
	add.s32 	%r202, %r31, %r201;
	ld.shared.f64 	%fd228, [%r202];
	fma.rn.f64 	%fd226, %fd227, %fd228, %fd226;
$L__BB0_103:
	not.pred 	%p100, %p2;
	@%p100 bra 	$L__BB0_105;
	mad.lo.s32 	%r203, %r235, 26, %r85;
	shl.b32 	%r204, %r203, 3;
	mov.u32 	%r205, _ZZ39dgemm_custom_simple_1block_batch_kerneliiPiS_S_dPPKdS_S2_S_dPPdS_iS_E2As;
	add.s32 	%r206, %r205, %r204;
	ld.shared.f64 	%fd230, [%r206];
	fma.rn.f64 	%fd229, %fd228, %fd230, %fd229;
$L__BB0_105:
	not.pred 	%p101, %p3;
	@%p101 bra 	$L__BB0_107;
	add.s32 	%r207, %r235, %r80;
	shl.b32 	%r208, %r207, 3;
	add.s32 	%r209, %r31, %r208;
	ld.shared.f64 	%fd232, [%r209];
	fma.rn.f64 	%fd231, %fd227, %fd232, %fd231;
$L__BB0_107:
	fma.rn.f64 	%fd193, %fd230, %fd232, %fd256;
	selp.f64 	%fd256, %fd193, %fd256, %p4;
$L__BB0_108:
	not.pred 	%p102, %p1;
	@%p102 bra 	$L__BB0_110;
	add.s32 	%r210, %r84, %r81;
	mul.wide.s32 	%rd97, %r210, 8;
	add.s64 	%rd98, %rd11, %rd97;
	ld.f64 	%fd194, [%rd98];
	mul.f64 	%fd195, %fd171, %fd194;
	fma.rn.f64 	%fd196, %fd170, %fd226, %fd195;
	st.f64 	[%rd98], %fd196;
$L__BB0_110:
	not.pred 	%p103, %p2;
	@%p103 bra 	$L__BB0_112;
	add.s32 	%r211, %r85, %r81;
	mul.wide.s32 	%rd99, %r211, 8;
	add.s64 	%rd100, %rd11, %rd99;
	ld.f64 	%fd197, [%rd100];
	mul.f64 	%fd198, %fd171, %fd197;
	fma.rn.f64 	%fd199, %fd170, %fd229, %fd198;
	st.f64 	[%rd100], %fd199;
$L__BB0_112:
	not.pred 	%p104, %p3;
	@%p104 bra 	$L__BB0_114;
	add.s32 	%r212, %r84, %r82;
	mul.wide.s32 	%rd101, %r212, 8;
	add.s64 	%rd102, %rd11, %rd101;
	ld.f64 	%fd200, [%rd102];
	mul.f64 	%fd201, %fd171, %fd200;
	fma.rn.f64 	%fd202, %fd170, %fd231, %fd201;
	st.f64 	[%rd102], %fd202;
$L__BB0_114:
	not.pred 	%p105, %p4;
	@%p105 bra 	$L__BB0_116;
	add.s32 	%r213, %r85, %r82;
	mul.wide.s32 	%rd103, %r213, 8;
	add.s64 	%rd104, %rd11, %rd103;
	ld.f64 	%fd203, [%rd104];
	mul.f64 	%fd204, %fd171, %fd203;
	fma.rn.f64 	%fd205, %fd170, %fd256, %fd204;
	st.f64 	[%rd104], %fd205;
$L__BB0_116:
	add.s32 	%r232, %r232, %r32;
	setp.lt.s32 	%p106, %r232, %r146;
	@%p106 bra 	$L__BB0_58;
	shl.b32 	%r214, %r3, 1;
	add.s32 	%r231, %r231, %r214;
	setp.lt.s32 	%p107, %r231, %r145;
	@%p107 bra 	$L__BB0_57;
$L__BB0_118:
	setp.ne.s32 	%p108, %r5, 0;
	bar.sync 	0;
	@%p108 bra 	$L__BB0_120;
	atom.global.add.u32 	%r215, [%rd3], 1;
	st.shared.u32 	[_ZZ39dgemm_custom_simple_1block_batch_kerneliiPiS_S_dPPKdS_S2_S_dPPdS_iS_E7s_count], %r215;
$L__BB0_120:
	bar.sync 	0;
	ld.shared.u32 	%r221, [_ZZ39dgemm_custom_simple_1block_batch_kerneliiPiS_S_dPPKdS_S2_S_dPPdS_iS_E7s_count];
	setp.lt.s32 	%p109, %r221, %r104;
	@%p109 bra 	$L__BB0_30;
$L__BB0_121:
	ret;

}
	// .globl	_Z42dgemm_custom_simple_1block_batch_kernel_05iiPiS_S_dPPKdS_S2_S_dPPdS_iS_
.visible .entry _Z42dgemm_custom_simple_1block_batch_kernel_05iiPiS_S_dPPKdS_S2_S_dPPdS_iS_(
	.param .u32 _Z42dgemm_custom_simple_1block_batch_kernel_05iiPiS_S_dPPKdS_S2_S_dPPdS_iS__param_0,
	.param .u32 _Z42dgemm_custom_simple_1block_batch_kernel_05iiPiS_S_dPPKdS_S2_S_dPPdS_iS__param_1,
	.param .u64 .ptr .align 1 _Z42dgemm_custom_simple_1block_batch_kernel_05iiPiS_S_dPPKdS_S2_S_dPPdS_iS__param_2,
	.param .u64 .ptr .align 1 _Z42dgemm_custom_simple_1block_batch_kernel_05iiPiS_S_dPPKdS_S2_S_dPPdS_iS__param_3,
	.param .u64 .ptr .align 1 _Z42dgemm_custom_simple_1block_batch_kernel_05iiPiS_S_dPPKdS_S2_S_dPPdS_iS__param_4,
	.param .f64 _Z42dgemm_custom_simple_1block_batch_kernel_05iiPiS_S_dPPKdS_S2_S_dPPdS_iS__param_5,
	.param .u64 .ptr .align 1 _Z42dgemm_custom_simple_1block_batch_kernel_05iiPiS_S_dPPKdS_S2_S_dPPdS_iS__param_6,
	.param .u64 .ptr .align 1 _Z42dgemm_custom_simple_1block_batch_kernel_05iiPiS_S_dPPKdS_S2_S_dPPdS_iS__param_7,
	.param .u64 .ptr .align 1 _Z42dgemm_custom_simple_1block_batch_kernel_05iiPiS_S_dPPKdS_S2_S_dPPdS_iS__param_8,
	.param .u64 .ptr .align 1 _Z42dgemm_custom_simple_1block_batch_kernel_05iiPiS_S_dPPKdS_S2_S_dPPdS_iS__param_9,
	.param .f64 _Z42dgemm_custom_simple_1block_batch_kernel_05iiPiS_S_dPPKdS_S2_S_dPPdS_iS__param_10,
	.param .u64 .ptr .align 1 _Z42dgemm_custom_simple_1block_batch_kernel_05iiPiS_S_dPPKdS_S2_S_dPPdS_iS__param_11,
	.param .u64 .ptr .align 1 _Z42dgemm_custom_simple_1block_batch_kernel_05iiPiS_S_dPPKdS_S2_S_dPPdS_iS__param_12,
	.param .u32 _Z42dgemm_custom_simple_1block_batch_kernel_05iiPiS_S_dPPKdS_S2_S_dPPdS_iS__param_13,
	.param .u64 .ptr .align 1 _Z42dgemm_custom_simple_1block_batch_kernel_05iiPiS_S_dPPKdS_S2_S_dPPdS_iS__param_14
)
{
	.reg .pred 	%p<83>;
	.reg .b32 	%r<221>;
	.reg .b64 	%rd<104>;
	.reg .b64 	%fd<86>;
	// demoted variable
	.shared .align 8 .b8 _ZZ42dgemm_custom_simple_1block_batch_kernel_05iiPiS_S_dPPKdS_S2_S_dPPdS_iS_E2As[3328];
	// demoted variable
	.shared .align 8 .b8 _ZZ42dgemm_custom_simple_1block_batch_kernel_05iiPiS_S_dPPKdS_S2_S_dPPdS_iS_E2Bs[8704];
	// demoted variable
	.shared .align 4 .u32 _ZZ42dgemm_custom_simple_1block_batch_kernel_05iiPiS_S_dPPKdS_S2_S_dPPdS_iS_E7s_count;
	ld.param.u64 	%rd16, [_Z42dgemm_custom_simple_1block_batch_kernel_05iiPiS_S_dPPKdS_S2_S_dPPdS_iS__param_2];
	ld.param.u64 	%rd17, [_Z42dgemm_custom_simple_1block_batch_kernel_05iiPiS_S_dPPKdS_S2_S_dPPdS_iS__param_4];
	ld.param.f64 	%fd13, [_Z42dgemm_custom_simple_1block_batch_kernel_05iiPiS_S_dPPKdS_S2_S_dPPdS_iS__param_5];
	ld.param.u64 	%rd10, [_Z42dgemm_custom_simple_1block_batch_kernel_05iiPiS_S_dPPKdS_S2_S_dPPdS_iS__param_6];
	ld.param.u64 	%rd11, [_Z42dgemm_custom_simple_1block_batch_kernel_05iiPiS_S_dPPKdS_S2_S_dPPdS_iS__param_7];
	ld.param.f64 	%fd14, [_Z42dgemm_custom_simple_1block_batch_kernel_05iiPiS_S_dPPKdS_S2_S_dPPdS_iS__param_10];
	ld.param.u32 	%r91, [_Z42dgemm_custom_simple_1block_batch_kernel_05iiPiS_S_dPPKdS_S2_S_dPPdS_iS__param_13];
	ld.param.u64 	%rd18, [_Z42dgemm_custom_simple_1block_batch_kernel_05iiPiS_S_dPPKdS_S2_S_dPPdS_iS__param_14];
	cvta.to.global.u64 	%rd1, %rd17;
	cvta.to.global.u64 	%rd2, %rd16;
	cvta.to.global.u64 	%rd3, %rd18;
	mov.u32 	%r1, %tid.x;
	mov.u32 	%r2, %tid.y;
	mov.u32 	%r3, %ntid.y;
	mov.u32 	%r4, %ntid.x;
	or.b32  	%r5, %r1, %r2;
	setp.ne.s32 	%p1, %r5, 0;
	@%p1 bra 	$L__BB1_2;
	atom.global.add.u32 	%r92, [%rd3], 1;
	st.shared.u32 	[_ZZ42dgemm_custom_simple_1block_batch_kernel_05iiPiS_S_dPPKdS_S2_S_dPPdS_iS_E7s_count], %r92;
$L__BB1_2:
	bar.sync 	0;
	ld.shared.u32 	%r205, [_ZZ42dgemm_custom_simple_1block_batch_kernel_05iiPiS_S_dPPKdS_S2_S_dPPdS_iS_E7s_count];
	setp.ge.s32 	%p2, %r205, %r91;
	@%p2 bra 	$L__BB1_76;
	mul.wide.s32 	%rd19, %r205, 4;
	add.s64 	%rd20, %rd2, %rd19;
	ld.global.u32 	%r7, [%rd20];
	add.s64 	%rd21, %rd1, %rd19;
	ld.global.u32 	%r8, [%rd21];
	cvta.to.global.u64 	%rd22, %rd11;
	add.s64 	%rd23, %rd22, %rd19;
	ld.global.u32 	%r9, [%rd23];
	cvta.to.global.u64 	%rd24, %rd10;
	mul.wide.s32 	%rd25, %r205, 8;
	add.s64 	%rd26, %rd24, %rd25;
	ld.global.u64 	%rd4, [%rd26];
	setp.lt.s32 	%p3, %r8, 1;
	mov.u32 	%r201, %r205;
	@%p3 bra 	$L__BB1_28;
	add.s32 	%r94, %r7, -1;
	div.u32 	%r10, %r94, %r4;
	add.s32 	%r95, %r10, 1;
	and.b32  	%r11, %r95, 3;
	and.b32  	%r12, %r95, -4;
	mov.b32 	%r200, 0;
$L__BB1_5:
	setp.lt.s32 	%p4, %r7, 1;
	@%p4 bra 	$L__BB1_26;
	setp.lt.u32 	%p5, %r10, 3;
	add.s32 	%r14, %r200, %r2;
	mul.lo.s32 	%r97, %r14, %r9;
	cvt.s64.s32 	%rd5, %r97;
	mul.lo.s32 	%r15, %r14, 26;
	mov.b32 	%r204, 0;
	@%p5 bra 	$L__BB1_17;
	mov.b32 	%r204, 0;
	mov.u32 	%r203, %r204;
$L__BB1_8:
	setp.ge.s32 	%p6, %r14, %r8;
	add.s32 	%r24, %r204, %r1;
	setp.ge.s32 	%p7, %r24, %r7;
	or.pred  	%p8, %p7, %p6;
	@%p8 bra 	$L__BB1_10;
	cvt.u64.u32 	%rd28, %r24;
	add.s64 	%rd29, %rd28, %rd5;
	shl.b64 	%rd30, %rd29, 3;
	add.s64 	%rd27, %rd4, %rd30;
	// begin inline asm
	ld.global.nc.f64 %fd15, [%rd27];
	// end inline asm
	add.s32 	%r99, %r24, %r15;
	shl.b32 	%r100, %r99, 3;
	mov.u32 	%r101, _ZZ42dgemm_custom_simple_1block_batch_kernel_05iiPiS_S_dPPKdS_S2_S_dPPdS_iS_E2As;
	add.s32 	%r102, %r101, %r100;
	st.shared.f64 	[%r102], %fd15;
$L__BB1_10:
	add.s32 	%r25, %r24, %r4;
	setp.ge.s32 	%p10, %r25, %r7;
	or.pred  	%p11, %p10, %p6;
	@%p11 bra 	$L__BB1_12;
	cvt.u64.u32 	%rd32, %r25;
	add.s64 	%rd33, %rd32, %rd5;
	shl.b64 	%rd34, %rd33, 3;
	add.s64 	%rd31, %rd4, %rd34;
	// begin inline asm
	ld.global.nc.f64 %fd16, [%rd31];
	// end inline asm
	add.s32 	%r103, %r25, %r15;
	shl.b32 	%r104, %r103, 3;
	mov.u32 	%r105, _ZZ42dgemm_custom_simple_1block_batch_kernel_05iiPiS_S_dPPKdS_S2_S_dPPdS_iS_E2As;
	add.s32 	%r106, %r105, %r104;
	st.shared.f64 	[%r106], %fd16;
$L__BB1_12:
	add.s32 	%r26, %r25, %r4;
	setp.ge.s32 	%p13, %r26, %r7;
	or.pred  	%p14, %p13, %p6;
	@%p14 bra 	$L__BB1_14;
	cvt.u64.u32 	%rd36, %r26;
	add.s64 	%rd37, %rd36, %rd5;
	shl.b64 	%rd38, %rd37, 3;
	add.s64 	%rd35, %rd4, %rd38;
	// begin inline asm
	ld.global.nc.f64 %fd17, [%rd35];
	// end inline asm
	add.s32 	%r107, %r26, %r15;
	shl.b32 	%r108, %r107, 3;
	mov.u32 	%r109, _ZZ42dgemm_custom_simple_1block_batch_kernel_05iiPiS_S_dPPKdS_S2_S_dPPdS_iS_E2As;
	add.s32 	%r110, %r109, %r108;
	st.shared.f64 	[%r110], %fd17;
$L__BB1_14:
	add.s32 	%r27, %r26, %r4;
	setp.ge.s32 	%p16, %r27, %r7;
	or.pred  	%p17, %p16, %p6;
	@%p17 bra 	$L__BB1_16;
	cvt.u64.u32 	%rd40, %r27;
	add.s64 	%rd41, %rd40, %rd5;
	shl.b64 	%rd42, %rd41, 3;
	add.s64 	%rd39, %rd4, %rd42;
	// begin inline asm
	ld.global.nc.f64 %fd18, [%rd39];
	// end inline asm
	add.s32 	%r111, %r27, %r15;
	shl.b32 	%r112, %r111, 3;
	mov.u32 	%r113, _ZZ42dgemm_custom_simple_1block_batch_kernel_05iiPiS_S_dPPKdS_S2_S_dPPdS_iS_E2As;
	add.s32 	%r114, %r113, %r112;
	st.shared.f64 	[%r114], %fd18;
$L__BB1_16:
	shl.b32 	%r115, %r4, 2;
	add.s32 	%r204, %r115, %r204;
	add.s32 	%r203, %r203, 4;
	setp.ne.s32 	%p18, %r203, %r12;
	@%p18 bra 	$L__BB1_8;
$L__BB1_17:
	setp.eq.s32 	%p19, %r11, 0;
	@%p19 bra 	$L__BB1_26;
	setp.ge.s32 	%p20, %r14, %r8;
	add.s32 	%r31, %r204, %r1;
	setp.ge.s32 	%p21, %r31, %r7;
	or.pred  	%p22, %p21, %p20;
	@%p22 bra 	$L__BB1_20;
	cvt.u64.u32 	%rd44, %r31;
	add.s64 	%rd45, %rd44, %rd5;
	shl.b64 	%rd46, %rd45, 3;
	add.s64 	%rd43, %rd4, %rd46;
	// begin inline asm
	ld.global.nc.f64 %fd19, [%rd43];
	// end inline asm
	add.s32 	%r116, %r31, %r15;
	shl.b32 	%r117, %r116, 3;
	mov.u32 	%r118, _ZZ42dgemm_custom_simple_1block_batch_kernel_05iiPiS_S_dPPKdS_S2_S_dPPdS_iS_E2As;
	add.s32 	%r119, %r118, %r117;
	st.shared.f64 	[%r119], %fd19;
$L__BB1_20:
	setp.eq.s32 	%p23, %r11, 1;
	@%p23 bra 	$L__BB1_26;
	setp.ge.s32 	%p24, %r14, %r8;
	add.s32 	%r32, %r31, %r4;
	setp.ge.s32 	%p25, %r32, %r7;
	or.pred  	%p26, %p25, %p24;
	@%p26 bra 	$L__BB1_23;
	cvt.u64.u32 	%rd48, %r32;
	add.s64 	%rd49, %rd48, %rd5;
	shl.b64 	%rd50, %rd49, 3;
	add.s64 	%rd47, %rd4, %rd50;
	// begin inline asm
	ld.global.nc.f64 %fd20, [%rd47];
	// end inline asm
	add.s32 	%r120, %r32, %r15;
	shl.b32 	%r121, %r120, 3;
	mov.u32 	%r122, _ZZ42dgemm_custom_simple_1block_batch_kernel_05iiPiS_S_dPPKdS_S2_S_dPPdS_iS_E2As;
	add.s32 	%r123, %r122, %r121;
	st.shared.f64 	[%r123], %fd20;
$L__BB1_23:
	setp.eq.s32 	%p27, %r11, 2;
	@%p27 bra 	$L__BB1_26;
	setp.ge.s32 	%p28, %r14, %r8;
	add.s32 	%r33, %r32, %r4;
	setp.ge.s32 	%p29, %r33, %r7;
	or.pred  	%p30, %p29, %p28;
	@%p30 bra 	$L__BB1_26;
	cvt.u64.u32 	%rd52, %r33;
	add.s64 	%rd53, %rd52, %rd5;
	shl.b64 	%rd54, %rd53, 3;
	add.s64 	%rd51, %rd4, %rd54;
	// begin inline asm
	ld.global.nc.f64 %fd21, [%rd51];
	// end inline asm
	add.s32 	%r124, %r33, %r15;
	shl.b32 	%r125, %r124, 3;
	mov.u32 	%r126, _ZZ42dgemm_custom_simple_1block_batch_kernel_05iiPiS_S_dPPKdS_S2_S_dPPdS_iS_E2As;
	add.s32 	%r127, %r126, %r125;
	st.shared.f64 	[%r127], %fd21;
$L__BB1_26:
	add.s32 	%r200, %r200, %r3;
	setp.lt.s32 	%p31, %r200, %r8;
	@%p31 bra 	$L__BB1_5;
	ld.shared.u32 	%r201, [_ZZ42dgemm_custom_simple_1block_batch_kernel_05iiPiS_S_dPPKdS_S2_S_dPPdS_iS_E7s_count];
$L__BB1_28:
	setp.ge.s32 	%p32, %r201, %r91;
	@%p32 bra 	$L__BB1_76;
	shl.b32 	%r17, %r4, 2;
	shl.b32 	%r128, %r4, 3;
	mov.u32 	%r129, _ZZ42dgemm_custom_simple_1block_batch_kernel_05iiPiS_S_dPPKdS_S2_S_dPPdS_iS_E2Bs;
	add.s32 	%r18, %r129, %r128;
	shl.b32 	%r19, %r4, 5;
	shl.b32 	%r130, %r4, 4;
	add.s32 	%r20, %r129, %r130;
	mad.lo.s32 	%r21, %r4, 24, %r129;
$L__BB1_30:
	ld.param.u64 	%rd103, [_Z42dgemm_custom_simple_1block_batch_kernel_05iiPiS_S_dPPKdS_S2_S_dPPdS_iS__param_12];
	ld.param.u64 	%rd102, [_Z42dgemm_custom_simple_1block_batch_kernel_05iiPiS_S_dPPKdS_S2_S_dPPdS_iS__param_11];
	ld.param.u64 	%rd101, [_Z42dgemm_custom_simple_1block_batch_kernel_05iiPiS_S_dPPKdS_S2_S_dPPdS_iS__param_9];
	ld.param.u64 	%rd100, [_Z42dgemm_custom_simple_1block_batch_kernel_05iiPiS_S_dPPKdS_S2_S_dPPdS_iS__param_8];
	ld.param.u64 	%rd99, [_Z42dgemm_custom_simple_1block_batch_kernel_05iiPiS_S_dPPKdS_S2_S_dPPdS_iS__param_3];
	mul.wide.s32 	%rd55, %r205, 4;
	add.s64 	%rd56, %rd2, %rd55;
	ld.global.u32 	%r37, [%rd56];
	cvta.to.global.u64 	%rd57, %rd99;
	add.s64 	%rd58, %rd57, %rd55;
	ld.global.u32 	%r131, [%rd58];
	add.s64 	%rd59, %rd1, %rd55;
	ld.global.u32 	%r132, [%rd59];
	cvta.to.global.u64 	%rd60, %rd101;
	add.s64 	%rd61, %rd60, %rd55;
	ld.global.u32 	%r40, [%rd61];
	cvta.to.global.u64 	%rd62, %rd103;
	add.s64 	%rd63, %rd62, %rd55;
	ld.global.u32 	%r41, [%rd63];
	cvta.to.global.u64 	%rd64, %rd100;
	mul.wide.s32 	%rd65, %r205, 8;
	add.s64 	%rd66, %rd64, %rd65;
	ld.global.u64 	%rd6, [%rd66];
	cvta.to.global.u64 	%rd67, %rd102;
	add.s64 	%rd68, %rd67, %rd65;
	ld.global.u64 	%rd7, [%rd68];
	bar.sync 	0;
	setp.eq.s32 	%p33, %r37, 0;
	setp.eq.s32 	%p34, %r131, 0;
	or.pred  	%p35, %p33, %p34;
	setp.eq.s32 	%p36, %r132, 0;
	or.pred  	%p37, %p35, %p36;
	@%p37 bra 	$L__BB1_76;
	setp.lt.s32 	%p38, %r131, 1;
	@%p38 bra 	$L__BB1_55;
	add.s32 	%r134, %r132, -1;
	div.u32 	%r42, %r134, %r4;
	add.s32 	%r135, %r42, 1;
	and.b32  	%r43, %r135, 3;
	mov.b32 	%r206, 0;
$L__BB1_33:
	setp.lt.s32 	%p39, %r132, 1;
	@%p39 bra 	$L__BB1_54;
	setp.lt.u32 	%p40, %r42, 3;
	add.s32 	%r45, %r206, %r2;
	mul.lo.s32 	%r137, %r45, %r40;
	cvt.s64.s32 	%rd8, %r137;
	mul.lo.s32 	%r46, %r45, 17;
	mov.b32 	%r214, 0;
	@%p40 bra 	$L__BB1_45;
	add.s32 	%r139, %r42, 1;
	and.b32  	%r140, %r139, -4;
	neg.s32 	%r207, %r140;
	shl.b32 	%r141, %r4, 1;
	add.s32 	%r210, %r1, %r141;
	mad.lo.s32 	%r209, %r4, 3, %r1;
	add.s32 	%r212, %r1, %r4;
	shl.b32 	%r142, %r1, 3;
	mad.lo.s32 	%r211, %r45, 136, %r142;
	mov.b32 	%r214, 0;
	mov.u32 	%r208, %r1;
$L__BB1_36:
	setp.ge.s32 	%p41, %r45, %r131;
	setp.ge.s32 	%p42, %r208, %r132;
	or.pred  	%p43, %p42, %p41;
	@%p43 bra 	$L__BB1_38;
	cvt.u64.u32 	%rd70, %r208;
	add.s64 	%rd71, %rd70, %rd8;
	shl.b64 	%rd72, %rd71, 3;
	add.s64 	%rd69, %rd6, %rd72;
	// begin inline asm
	ld.global.nc.f64 %fd22, [%rd69];
	// end inline asm
	mov.u32 	%r143, _ZZ42dgemm_custom_simple_1block_batch_kernel_05iiPiS_S_dPPKdS_S2_S_dPPdS_iS_E2Bs;
	add.s32 	%r144, %r143, %r211;
	st.shared.f64 	[%r144], %fd22;
$L__BB1_38:
	setp.ge.s32 	%p45, %r212, %r132;
	or.pred  	%p46, %p45, %p41;
	@%p46 bra 	$L__BB1_40;
	cvt.u64.u32 	%rd74, %r212;
	add.s64 	%rd75, %rd74, %rd8;
	shl.b64 	%rd76, %rd75, 3;
	add.s64 	%rd73, %rd6, %rd76;
	// begin inline asm
	ld.global.nc.f64 %fd23, [%rd73];
	// end inline asm
	add.s32 	%r145, %r18, %r211;
	st.shared.f64 	[%r145], %fd23;
$L__BB1_40:
	setp.ge.s32 	%p48, %r210, %r132;
	or.pred  	%p49, %p48, %p41;
	@%p49 bra 	$L__BB1_42;
	cvt.u64.u32 	%rd78, %r210;
	add.s64 	%rd79, %rd78, %rd8;
	shl.b64 	%rd80, %rd79, 3;
	add.s64 	%rd77, %rd6, %rd80;
	// begin inline asm
	ld.global.nc.f64 %fd24, [%rd77];
	// end inline asm
	add.s32 	%r146, %r20, %r211;
	st.shared.f64 	[%r146], %fd24;
$L__BB1_42:
	setp.ge.s32 	%p51, %r209, %r132;
	or.pred  	%p52, %p51, %p41;
	@%p52 bra 	$L__BB1_44;
	cvt.u64.u32 	%rd82, %r209;
	add.s64 	%rd83, %rd82, %rd8;
	shl.b64 	%rd84, %rd83, 3;
	add.s64 	%rd81, %rd6, %rd84;
	// begin inline asm
	ld.global.nc.f64 %fd25, [%rd81];
	// end inline asm
	add.s32 	%r147, %r21, %r211;
	st.shared.f64 	[%r147], %fd25;
$L__BB1_44:
	add.s32 	%r214, %r214, %r17;
	add.s32 	%r212, %r212, %r17;
	add.s32 	%r211, %r211, %r19;
	add.s32 	%r210, %r210, %r17;
	add.s32 	%r209, %r209, %r17;
	add.s32 	%r208, %r208, %r17;
	add.s32 	%r207, %r207, 4;
	setp.ne.s32 	%p53, %r207, 0;
	@%p53 bra 	$L__BB1_36;
$L__BB1_45:
	setp.eq.s32 	%p54, %r43, 0;
	@%p54 bra 	$L__BB1_54;
	setp.ge.s32 	%p55, %r45, %r131;
	add.s32 	%r67, %r214, %r1;
	setp.ge.s32 	%p56, %r67, %r132;
	or.pred  	%p57, %p56, %p55;
	@%p57 bra 	$L__BB1_48;
	cvt.u64.u32 	%rd86, %r67;
	add.s64 	%rd87, %rd86, %rd8;
	shl.b64 	%rd88, %rd87, 3;
	add.s64 	%rd85, %rd6, %rd88;
	// begin inline asm
	ld.global.nc.f64 %fd26, [%rd85];
	// end inline asm
	add.s32 	%r148, %r67, %r46;
	shl.b32 	%r149, %r148, 3;
	mov.u32 	%r150, _ZZ42dgemm_custom_simple_1block_batch_kernel_05iiPiS_S_dPPKdS_S2_S_dPPdS_iS_E2Bs;
	add.s32 	%r151, %r150, %r149;
	st.shared.f64 	[%r151], %fd26;
$L__BB1_48:
	setp.eq.s32 	%p58, %r43, 1;
	@%p58 bra 	$L__BB1_54;
	add.s32 	%r68, %r67, %r4;
	setp.ge.s32 	%p60, %r68, %r132;
	or.pred  	%p61, %p60, %p55;
	@%p61 bra 	$L__BB1_51;
	cvt.u64.u32 	%rd90, %r68;
	add.s64 	%rd91, %rd90, %rd8;
	shl.b64 	%rd92, %rd91, 3;
	add.s64 	%rd89, %rd6, %rd92;
	// begin inline asm
	ld.global.nc.f64 %fd27, [%rd89];
	// end inline asm
	add.s32 	%r152, %r68, %r46;
	shl.b32 	%r153, %r152, 3;
	mov.u32 	%r154, _ZZ42dgemm_custom_simple_1block_batch_kernel_05iiPiS_S_dPPKdS_S2_S_dPPdS_iS_E2Bs;
	add.s32 	%r155, %r154, %r153;
	st.shared.f64 	[%r155], %fd27;
$L__BB1_51:
	setp.eq.s32 	%p62, %r43, 2;
	@%p62 bra 	$L__BB1_54;
	add.s32 	%r69, %r68, %r4;
	setp.ge.s32 	%p64, %r69, %r132;
	or.pred  	%p65, %p64, %p55;
	@%p65 bra 	$L__BB1_54;
	cvt.u64.u32 	%rd94, %r69;
	add.s64 	%rd95, %rd94, %rd8;
	shl.b64 	%rd96, %rd95, 3;
	add.s64 	%rd93, %rd6, %rd96;
	// begin inline asm
	ld.global.nc.f64 %fd28, [%rd93];
	// end inline asm
	add.s32 	%r156, %r69, %r46;
	shl.b32 	%r157, %r156, 3;
	mov.u32 	%r158, _ZZ42dgemm_custom_simple_1block_batch_kernel_05iiPiS_S_dPPKdS_S2_S_dPPdS_iS_E2Bs;
	add.s32 	%r159, %r158, %r157;
	st.shared.f64 	[%r159], %fd28;
$L__BB1_54:
	add.s32 	%r206, %r206, %r3;
	setp.lt.s32 	%p66, %r206, %r131;
	@%p66 bra 	$L__BB1_33;
$L__BB1_55:
	bar.sync 	0;
	min.s32 	%r160, %r131, %r132;
	setp.lt.s32 	%p67, %r160, 1;
	@%p67 bra 	$L__BB1_73;
	and.b32  	%r71, %r132, 7;
	add.s32 	%r72, %r71, -1;
	and.b32  	%r73, %r132, 3;
	and.b32  	%r74, %r132, 2147483640;
	mov.b32 	%r215, 0;
$L__BB1_57:
	add.s32 	%r76, %r215, %r2;
	mul.lo.s32 	%r77, %r76, 17;
	mul.lo.s32 	%r78, %r76, %r41;
	mov.b32 	%r216, 0;
$L__BB1_58:
	setp.ge.s32 	%p68, %r76, %r131;
	add.s32 	%r80, %r216, %r1;
	setp.ge.s32 	%p69, %r80, %r37;
	or.pred  	%p70, %p69, %p68;
	@%p70 bra 	$L__BB1_71;
	setp.lt.u32 	%p71, %r132, 8;
	mov.b32 	%r219, 0;
	mov.f64 	%fd85, 0d0000000000000000;
	@%p71 bra 	$L__BB1_62;
	mov.b32 	%r217, 0;
	mov.f64 	%fd85, 0d0000000000000000;
$L__BB1_61:
	.pragma "nounroll";
	mad.lo.s32 	%r165, %r217, 26, %r80;
	shl.b32 	%r166, %r165, 3;
	mov.u32 	%r167, _ZZ42dgemm_custom_simple_1block_batch_kernel_05iiPiS_S_dPPKdS_S2_S_dPPdS_iS_E2As;
	add.s32 	%r168, %r167, %r166;
	ld.shared.f64 	%fd32, [%r168];
	add.s32 	%r169, %r217, %r77;
	shl.b32 	%r170, %r169, 3;
	mov.u32 	%r171, _ZZ42dgemm_custom_simple_1block_batch_kernel_05iiPiS_S_dPPKdS_S2_S_dPPdS_iS_E2Bs;
	add.s32 	%r172, %r171, %r170;
	ld.shared.f64 	%fd33, [%r172];
	fma.rn.f64 	%fd34, %fd32, %fd33, %fd85;
	ld.shared.f64 	%fd35, [%r168+208];
	ld.shared.f64 	%fd36, [%r172+8];
	fma.rn.f64 	%fd37, %fd35, %fd36, %fd34;
	ld.shared.f64 	%fd38, [%r168+416];
	ld.shared.f64 	%fd39, [%r172+16];
	fma.rn.f64 	%fd40, %fd38, %fd39, %fd37;
	ld.shared.f64 	%fd41, [%r168+624];
	ld.shared.f64 	%fd42, [%r172+24];
	fma.rn.f64 	%fd43, %fd41, %fd42, %fd40;
	ld.shared.f64 	%fd44, [%r168+832];
	ld.shared.f64 	%fd45, [%r172+32];
	fma.rn.f64 	%fd46, %fd44, %fd45, %fd43;
	ld.shared.f64 	%fd47, [%r168+1040];
	ld.shared.f64 	%fd48, [%r172+40];
	fma.rn.f64 	%fd49, %fd47, %fd48, %fd46;
	ld.shared.f64 	%fd50, [%r168+1248];
	ld.shared.f64 	%fd51, [%r172+48];
	fma.rn.f64 	%fd52, %fd50, %fd51, %fd49;
	ld.shared.f64 	%fd53, [%r168+1456];
	ld.shared.f64 	%fd54, [%r172+56];
	fma.rn.f64 	%fd85, %fd53, %fd54, %fd52;
	add.s32 	%r217, %r217, 8;
	setp.ne.s32 	%p72, %r217, %r74;
	mov.u32 	%r219, %r74;
	@%p72 bra 	$L__BB1_61;
$L__BB1_62:
	setp.eq.s32 	%p73, %r71, 0;
	@%p73 bra 	$L__BB1_70;
	setp.lt.u32 	%p74, %r72, 3;
	@%p74 bra 	$L__BB1_65;
	mad.lo.s32 	%r173, %r219, 26, %r80;
	shl.b32 	%r174, %r173, 3;
	mov.u32 	%r175, _ZZ42dgemm_custom_simple_1block_batch_kernel_05iiPiS_S_dPPKdS_S2_S_dPPdS_iS_E2As;
	add.s32 	%r176, %r175, %r174;
	ld.shared.f64 	%fd56, [%r176];
	add.s32 	%r177, %r219, %r77;
	shl.b32 	%r178, %r177, 3;
	mov.u32 	%r179, _ZZ42dgemm_custom_simple_1block_batch_kernel_05iiPiS_S_dPPKdS_S2_S_dPPdS_iS_E2Bs;
	add.s32 	%r180, %r179, %r178;
	ld.shared.f64 	%fd57, [%r180];
	fma.rn.f64 	%fd58, %fd56, %fd57, %fd85;
	ld.shared.f64 	%fd59, [%r176+208];
	ld.shared.f64 	%fd60, [%r180+8];
	fma.rn.f64 	%fd61, %fd59, %fd60, %fd58;
	ld.shared.f64 	%fd62, [%r176+416];
	ld.shared.f64 	%fd63, [%r180+16];
	fma.rn.f64 	%fd64, %fd62, %fd63, %fd61;
	ld.shared.f64 	%fd65, [%r176+624];
	ld.shared.f64 	%fd66, [%r180+24];
	fma.rn.f64 	%fd85, %fd65, %fd66, %fd64;
	add.s32 	%r219, %r219, 4;
$L__BB1_65:
	setp.eq.s32 	%p75, %r73, 0;
	@%p75 bra 	$L__BB1_70;
	setp.eq.s32 	%p76, %r73, 1;
	@%p76 bra 	$L__BB1_68;
	mad.lo.s32 	%r181, %r219, 26, %r80;
	shl.b32 	%r182, %r181, 3;
	mov.u32 	%r183, _ZZ42dgemm_custom_simple_1block_batch_kernel_05iiPiS_S_dPPKdS_S2_S_dPPdS_iS_E2As;
	add.s32 	%r184, %r183, %r182;
	ld.shared.f64 	%fd68, [%r184];
	add.s32 	%r185, %r219, %r77;
	shl.b32 	%r186, %r185, 3;
	mov.u32 	%r187, _ZZ42dgemm_custom_simple_1block_batch_kernel_05iiPiS_S_dPPKdS_S2_S_dPPdS_iS_E2Bs;
	add.s32 	%r188, %r187, %r186;
	ld.shared.f64 	%fd69, [%r188];
	fma.rn.f64 	%fd70, %fd68, %fd69, %fd85;
	ld.shared.f64 	%fd71, [%r184+208];
	ld.shared.f64 	%fd72, [%r188+8];
	fma.rn.f64 	%fd85, %fd71, %fd72, %fd70;
	add.s32 	%r219, %r219, 2;
$L__BB1_68:
	and.b32  	%r189, %r132, 1;
	setp.eq.b32 	%p77, %r189, 1;
	not.pred 	%p78, %p77;
	@%p78 bra 	$L__BB1_70;
	mad.lo.s32 	%r190, %r219, 26, %r80;
	shl.b32 	%r191, %r190, 3;
	mov.u32 	%r192, _ZZ42dgemm_custom_simple_1block_batch_kernel_05iiPiS_S_dPPKdS_S2_S_dPPdS_iS_E2As;
	add.s32 	%r193, %r192, %r191;
	ld.shared.f64 	%fd73, [%r193];
	add.s32 	%r194, %r219, %r77;
	shl.b32 	%r195, %r194, 3;
	mov.u32 	%r196, _ZZ42dgemm_custom_simple_1block_batch_kernel_05iiPiS_S_dPPKdS_S2_S_dPPdS_iS_E2Bs;
	add.s32 	%r197, %r196, %r195;
	ld.shared.f64 	%fd74, [%r197];
	fma.rn.f64 	%fd85, %fd73, %fd74, %fd85;
$L__BB1_70:
	add.s32 	%r198, %r80, %r78;
	mul.wide.s32 	%rd97, %r198, 8;
	add.s64 	%rd98, %rd7, %rd97;
	ld.f64 	%fd75, [%rd98];
	mul.f64 	%fd76, %fd14, %fd75;
	fma.rn.f64 	%fd77, %fd13, %fd85, %fd76;
	st.f64 	[%rd98], %fd77;
$L__BB1_71:
	add.s32 	%r216, %r216, %r4;
	setp.lt.s32 	%p79, %r216, %r132;
	@%p79 bra 	$L__BB1_58;
	add.s32 	%r215, %r215, %r3;
	setp.lt.s32 	%p80, %r215, %r131;
	@%p80 bra 	$L__BB1_57;
$L__BB1_73:
	setp.ne.s32 	%p81, %r5, 0;
	bar.sync 	0;
	@%p81 bra 	$L__BB1_75;
	atom.global.add.u32 	%r199, [%rd3], 1;
	st.shared.u32 	[_ZZ42dgemm_custom_simple_1block_batch_kernel_05iiPiS_S_dPPKdS_S2_S_dPPdS_iS_E7s_count], %r199;
$L__BB1_75:
	bar.sync 	0;
	ld.shared.u32 	%r205, [_ZZ42dgemm_custom_simple_1block_batch_kernel_05iiPiS_S_dPPKdS_S2_S_dPPdS_iS_E7s_count];
	setp.lt.s32 	%p82, %r205, %r91;
	@%p82 bra 	$L__BB1_30;
$L__BB1_76:
	ret;

}
	// .globl	_Z42dgemm_custom_simple_1block_batch_kernel_03iiPiS_S_dPPKdS_S2_S_dPPdS_iS_
.visible .entry _Z42dgemm_custom_simple_1block_batch_kernel_03iiPiS_S_dPPKdS_S2_S_dPPdS_iS_(
	.param .u32 _Z42dgemm_custom_simple_1block_batch_kernel_03iiPiS_S_dPPKdS_S2_S_dPPdS_iS__param_0,
	.param .u32 _Z42dgemm_custom_simple_1block_batch_kernel_03iiPiS_S_dPPKdS_S2_S_dPPdS_iS__param_1,
	.param .u64 .ptr .align 1 _Z42dgemm_custom_simple_1block_batch_kernel_03iiPiS_S_dPPKdS_S2_S_dPPdS_iS__param_2,
	.param .u64 .ptr .align 1 _Z42dgemm_custom_simple_1block_batch_kernel_03iiPiS_S_dPPKdS_S2_S_dPPdS_iS__param_3,
	.param .u64 .ptr .align 1 _Z42dgemm_custom_simple_1block_batch_kernel_03iiPiS_S_dPPKdS_S2_S_dPPdS_iS__param_4,
	.param .f64 _Z42dgemm_custom_simple_1block_batch_kernel_03iiPiS_S_dPPKdS_S2_S_dPPdS_iS__param_5,
	.param .u64 .ptr .align 1 _Z42dgemm_custom_simple_1block_batch_kernel_03iiPiS_S_dPPKdS_S2_S_dPPdS_iS__param_6,
	.param .u64 .ptr .align 1 _Z42dgemm_custom_simple_1block_batch_kernel_03iiPiS_S_dPPKdS_S2_S_dPPdS_iS__param_7,
	.param .u64 .ptr .align 1 _Z42dgemm_custom_simple_1block_batch_kernel_03iiPiS_S_dPPKdS_S2_S_dPPdS_iS__param_8,
	.param .u64 .ptr .align 1 _Z42dgemm_custom_simple_1block_batch_kernel_03iiPiS_S_dPPKdS_S2_S_dPPdS_iS__param_9,
	.param .f64 _Z42dgemm_custom_simple_1block_batch_kernel_03iiPiS_S_dPPKdS_S2_S_dPPdS_iS__param_10,
	.param .u64 .ptr .align 1 _Z42dgemm_custom_simple_1block_batch_kernel_03iiPiS_S_dPPKdS_S2_S_dPPdS_iS__param_11,
	.param .u64 .ptr .align 1 _Z42dgemm_custom_simple_1block_batch_kernel_03iiPiS_S_dPPKdS_S2_S_dPPdS_iS__param_12,
	.param .u32 _Z42dgemm_custom_simple_1block_batch_kernel_03iiPiS_S_dPPKdS_S2_S_dPPdS_iS__param_13,
	.param .u64 .ptr .align 1 _Z42dgemm_custom_simple_1block_batch_kernel_03iiPiS_S_dPPKdS_S2_S_dPPdS_iS__param_14
)
{
	.local .align 8 .b8 	__local_depot2[8];
	.reg .b64 	%SP;
	.reg .b64 	%SPL;
	.reg .pred 	%p<116>;
	.reg .b32 	%r<236>;
	.reg .b64 	%rd<70>;
	.reg .b64 	%fd<282>;
	// demoted variable
	.shared .align 8 .b8 _ZZ42dgemm_custom_simple_1block_batch_kernel_03iiPiS_S_dPPKdS_S2_S_dPPdS_iS_E2As[3400];
	// demoted variable
	.shared .align 8 .b8 _ZZ42dgemm_custom_simple_1block_batch_kernel_03iiPiS_S_dPPKdS_S2_S_dPPdS_iS_E3B0s[2176];
	// demoted variable
	.shared .align 8 .b8 _ZZ42dgemm_custom_simple_1block_batch_kernel_03iiPiS_S_dPPKdS_S2_S_dPPdS_iS_E3B1s[2176];
	// demoted variable
	.shared .align 8 .b8 _ZZ42dgemm_custom_simple_1block_batch_kernel_03iiPiS_S_dPPKdS_S2_S_dPPdS_iS_E3B2s[2176];
	// demoted variable
	.shared .align 8 .b8 _ZZ42dgemm_custom_simple_1block_batch_kernel_03iiPiS_S_dPPKdS_S2_S_dPPdS_iS_E3B3s[2176];
	// demoted variable
	.shared .align 4 .u32 _ZZ42dgemm_custom_simple_1block_batch_kernel_03iiPiS_S_dPPKdS_S2_S_dPPdS_iS_E8s_count0;
	// demoted variable
	.shared .align 4 .u32 _ZZ42dgemm_custom_simple_1block_batch_kernel_03iiPiS_S_dPPKdS_S2_S_dPPdS_iS_E8s_count1;
	// demoted variable
	.shared .align 4 .u32 _ZZ42dgemm_custom_simple_1block_batch_kernel_03iiPiS_S_dPPKdS_S2_S_dPPdS_iS_E8s_count2;
	// demoted variable
	.shared .align 4 .u32 _ZZ42dgemm_custom_simple_1block_batch_kernel_03iiPiS_S_dPPKdS_S2_S_dPPdS_iS_E8s_count3;
	mov.u64 	%SPL, __local_depot2;
	cvta.local.u64 	%SP, %SPL;
	ld.param.u64 	%rd18, [_Z42dgemm_custom_simple_1block_batch_kernel_03iiPiS_S_dPPKdS_S2_S_dPPdS_iS__param_2];
	ld.param.u64 	%rd19, [_Z42dgemm_custom_simple_1block_batch_kernel_03iiPiS_S_dPPKdS_S2_S_dPPdS_iS__param_3];
	ld.param.u64 	%rd20, [_Z42dgemm_custom_simple_1block_batch_kernel_03iiPiS_S_dPPKdS_S2_S_dPPdS_iS__param_4];
	ld.param.f64 	%fd153, [_Z42dgemm_custom_simple_1block_batch_kernel_03iiPiS_S_dPPKdS_S2_S_dPPdS_iS__param_5];
	ld.param.u64 	%rd21, [_Z42dgemm_custom_simple_1block_batch_kernel_03iiPiS_S_dPPKdS_S2_S_dPPdS_iS__param_6];
	ld.param.u64 	%rd22, [_Z42dgemm_custom_simple_1block_batch_kernel_03iiPiS_S_dPPKdS_S2_S_dPPdS_iS__param_7];
	ld.param.u64 	%rd23, [_Z42dgemm_custom_simple_1block_batch_kernel_03iiPiS_S_dPPKdS_S2_S_dPPdS_iS__param_8];
	ld.param.u64 	%rd24, [_Z42dgemm_custom_simple_1block_batch_kernel_03iiPiS_S_dPPKdS_S2_S_dPPdS_iS__param_9];
	ld.param.f64 	%fd154, [_Z42dgemm_custom_simple_1block_batch_kernel_03iiPiS_S_dPPKdS_S2_S_dPPdS_iS__param_10];
	ld.param.u64 	%rd25, [_Z42dgemm_custom_simple_1block_batch_kernel_03iiPiS_S_dPPKdS_S2_S_dPPdS_iS__param_11];
	ld.param.u64 	%rd26, [_Z42dgemm_custom_simple_1block_batch_kernel_03iiPiS_S_dPPKdS_S2_S_dPPdS_iS__param_12];
	ld.param.u64 	%rd27, [_Z42dgemm_custom_simple_1block_batch_kernel_03iiPiS_S_dPPKdS_S2_S_dPPdS_iS__param_14];
	cvta.to.global.u64 	%rd1, %rd27;
	add.u64 	%rd28, %SP, 0;
	add.u64 	%rd2, %SPL, 0;
	mov.u32 	%r1, %tid.x;
	mov.u32 	%r2, %tid.y;
	or.b32  	%r3, %r1, %r2;
	setp.ne.s32 	%p8, %r3, 0;
	@%p8 bra 	$L__BB2_2;
	mov.u64 	%rd29, $str;
	cvta.global.u64 	%rd30, %rd29;
	{ // callseq 0, 0
	.param .b64 param0;
	st.param.b64 	[param0], %rd30;
	.param .b64 param1;
	st.param.b64 	[param1], 0;
	.param .b32 retval0;
	call.uni (retval0), 
	vprintf, 
	(
	param0, 
	param1
	);
	ld.param.b32 	%r68, [retval0];
	} // callseq 0
	atom.global.add.u32 	%r70, [%rd1], 1;
	st.shared.u32 	[_ZZ42dgemm_custom_simple_1block_batch_kernel_03iiPiS_S_dPPKdS_S2_S_dPPdS_iS_E8s_count0], %r70;
$L__BB2_2:
	setp.eq.s32 	%p115, %r1, 8;
	setp.ne.s32 	%p9, %r1, 8;
	setp.ne.s32 	%p10, %r2, 0;
	or.pred  	%p11, %p9, %p10;
	@%p11 bra 	$L__BB2_4;
	atom.global.add.u32 	%r71, [%rd1], 1;
	st.shared.u32 	[_ZZ42dgemm_custom_simple_1block_batch_kernel_03iiPiS_S_dPPKdS_S2_S_dPPdS_iS_E8s_count1], %r71;
$L__BB2_4:
	setp.ne.s32 	%p12, %r1, 0;
	setp.ne.s32 	%p13, %r2, 8;
	or.pred  	%p14, %p12, %p13;
	@%p14 bra 	$L__BB2_6;
	atom.global.add.u32 	%r73, [%rd1], 1;
	st.shared.u32 	[_ZZ42dgemm_custom_simple_1block_batch_kernel_03iiPiS_S_dPPKdS_S2_S_dPPdS_iS_E8s_count2], %r73;
	bra.uni 	$L__BB2_8;
$L__BB2_6:
	setp.ne.s32 	%p16, %r2, 8;
	setp.ne.s32 	%p17, %r1, 8;
	mov.pred 	%p115, 0;
	or.pred  	%p18, %p17, %p16;
	@%p18 bra 	$L__BB2_8;
	atom.global.add.u32 	%r72, [%rd1], 1;
	st.shared.u32 	[_ZZ42dgemm_custom_simple_1block_batch_kernel_03iiPiS_S_dPPKdS_S2_S_dPPdS_iS_E8s_count3], %r72;
	mov.pred 	%p115, -1;
$L__BB2_8:
	setp.ne.s32 	%p20, %r3, 0;
	bar.sync 	0;
	ld.shared.u32 	%r74, [_ZZ42dgemm_custom_simple_1block_batch_kernel_03iiPiS_S_dPPKdS_S2_S_dPPdS_iS_E8s_count0];
	and.b32  	%r75, %r1, 1016;
	setp.eq.s32 	%p21, %r75, 8;
	setp.lt.u32 	%p22, %r2, 8;
	and.pred  	%p23, %p22, %p21;
	ld.shared.u32 	%r76, [_ZZ42dgemm_custom_simple_1block_batch_kernel_03iiPiS_S_dPPKdS_S2_S_dPPdS_iS_E8s_count1];
	mov.u32 	%r77, _ZZ42dgemm_custom_simple_1block_batch_kernel_03iiPiS_S_dPPKdS_S2_S_dPPdS_iS_E3B0s;
	mov.u32 	%r78, _ZZ42dgemm_custom_simple_1block_batch_kernel_03iiPiS_S_dPPKdS_S2_S_dPPdS_iS_E3B1s;
	selp.b32 	%r79, %r78, %r77, %p23;
	selp.b32 	%r80, %r76, %r74, %p23;
	setp.lt.u32 	%p24, %r1, 8;
	and.b32  	%r81, %r2, 1016;
	setp.eq.s32 	%p25, %r81, 8;
	and.pred  	%p26, %p24, %p25;
	ld.shared.u32 	%r82, [_ZZ42dgemm_custom_simple_1block_batch_kernel_03iiPiS_S_dPPKdS_S2_S_dPPdS_iS_E8s_count2];
	mov.u32 	%r83, _ZZ42dgemm_custom_simple_1block_batch_kernel_03iiPiS_S_dPPKdS_S2_S_dPPdS_iS_E3B2s;
	selp.b32 	%r4, %r83, %r79, %p26;
	selp.b32 	%r84, %r82, %r80, %p26;
	and.pred  	%p3, %p21, %p25;
	ld.shared.u32 	%r85, [_ZZ42dgemm_custom_simple_1block_batch_kernel_03iiPiS_S_dPPKdS_S2_S_dPPdS_iS_E8s_count3];
	selp.b32 	%r5, %r85, %r84, %p3;
	@%p20 bra 	$L__BB2_10;
	st.local.u32 	[%rd2], %r5;
	mov.u64 	%rd31, $str$1;
	cvta.global.u64 	%rd32, %rd31;
	{ // callseq 1, 0
	.param .b64 param0;
	st.param.b64 	[param0], %rd32;
	.param .b64 param1;
	st.param.b64 	[param1], %rd28;
	.param .b32 retval0;
	call.uni (retval0), 
	vprintf, 
	(
	param0, 
	param1
	);
	ld.param.b32 	%r86, [retval0];
	} // callseq 1
$L__BB2_10:
	ld.param.u32 	%r222, [_Z42dgemm_custom_simple_1block_batch_kernel_03iiPiS_S_dPPKdS_S2_S_dPPdS_iS__param_13];
	setp.ge.s32 	%p27, %r5, %r222;
	@%p27 bra 	$L__BB2_118;
	cvta.to.global.u64 	%rd34, %rd18;
	mul.wide.s32 	%rd35, %r5, 4;
	add.s64 	%rd3, %rd34, %rd35;
	ld.global.u32 	%r6, [%rd3];
	cvta.to.global.u64 	%rd36, %rd20;
	add.s64 	%rd4, %rd36, %rd35;
	ld.global.u32 	%r7, [%rd4];
	cvta.to.global.u64 	%rd37, %rd22;
	add.s64 	%rd5, %rd37, %rd35;
	cvta.to.global.u64 	%rd38, %rd21;
	mul.wide.s32 	%rd39, %r5, 8;
	add.s64 	%rd6, %rd38, %rd39;
	setp.lt.s32 	%p28, %r7, 1;
	@%p28 bra 	$L__BB2_19;
	ld.global.u32 	%r8, [%rd5];
	ld.global.u64 	%rd7, [%rd6];
	mov.u32 	%r9, %ntid.x;
	mov.b32 	%r224, 0;
	mov.u32 	%r10, %ntid.y;
$L__BB2_13:
	setp.lt.s32 	%p29, %r6, 1;
	@%p29 bra 	$L__BB2_18;
	add.s32 	%r12, %r224, %r2;
	mul.lo.s32 	%r90, %r12, %r8;
	cvt.s64.s32 	%rd8, %r90;
	mov.b32 	%r225, 0;
$L__BB2_15:
	setp.ge.s32 	%p30, %r12, %r7;
	add.s32 	%r14, %r225, %r1;
	setp.ge.s32 	%p31, %r14, %r6;
	or.pred  	%p32, %p31, %p30;
	@%p32 bra 	$L__BB2_17;
	cvt.u32.u64 	%r91, %rd8;
	cvt.s64.s32 	%rd41, %r14;
	add.s64 	%rd42, %rd41, %rd8;
	shl.b64 	%rd43, %rd42, 3;
	add.s64 	%rd40, %rd7, %rd43;
	// begin inline asm
	ld.global.nc.f64 %fd155, [%rd40];
	// end inline asm
	add.s32 	%r92, %r14, %r91;
	shl.b32 	%r93, %r92, 3;
	mov.u32 	%r94, _ZZ42dgemm_custom_simple_1block_batch_kernel_03iiPiS_S_dPPKdS_S2_S_dPPdS_iS_E2As;
	add.s32 	%r95, %r94, %r93;
	st.shared.f64 	[%r95], %fd155;
$L__BB2_17:
	add.s32 	%r225, %r225, %r9;
	setp.lt.s32 	%p33, %r225, %r6;
	@%p33 bra 	$L__BB2_15;
$L__BB2_18:
	add.s32 	%r224, %r224, %r10;
	setp.lt.s32 	%p34, %r224, %r7;
	@%p34 bra 	$L__BB2_13;
$L__BB2_19:
	setp.ne.s32 	%p35, %r3, 0;
	@%p35 bra 	$L__BB2_21;
	mov.u64 	%rd44, $str$2;
	cvta.global.u64 	%rd45, %rd44;
	{ // callseq 2, 0
	.param .b64 param0;
	st.param.b64 	[param0], %rd45;
	.param .b64 param1;
	st.param.b64 	[param1], 0;
	.param .b32 retval0;
	call.uni (retval0), 
	vprintf, 
	(
	param0, 
	param1
	);
	ld.param.b32 	%r96, [retval0];
	} // callseq 2
$L__BB2_21:
	cvta.to.global.u64 	%rd46, %rd19;
	add.s64 	%rd9, %rd46, %rd35;
	cvta.to.global.u64 	%rd48, %rd24;
	add.s64 	%rd10, %rd48, %rd35;
	cvta.to.global.u64 	%rd49, %rd26;
	add.s64 	%rd11, %rd49, %rd35;
	cvta.to.global.u64 	%rd50, %rd23;
	add.s64 	%rd12, %rd50, %rd39;
	cvta.to.global.u64 	%rd52, %rd25;
	add.s64 	%rd13, %rd52, %rd39;
	and.b32  	%r17, %r1, 7;
	mov.u32 	%r18, %ntid.x;
	shr.u32 	%r19, %r18, 1;
	mov.u32 	%r20, %ntid.y;
	mov.u32 	%r98, _ZZ42dgemm_custom_simple_1block_batch_kernel_03iiPiS_S_dPPKdS_S2_S_dPPdS_iS_E3B3s;
	selp.b32 	%r226, %r98, %r4, %p3;
	not.pred 	%p109, %p115;
$L__BB2_22:
	ld.global.u32 	%r23, [%rd3];
	ld.global.u32 	%r99, [%rd9];
	ld.global.u32 	%r100, [%rd4];
	ld.global.u32 	%r26, [%rd5];
	ld.global.u32 	%r27, [%rd10];
	ld.global.u32 	%r28, [%rd11];
	ld.global.u64 	%rd14, [%rd12];
	ld.global.u64 	%rd15, [%rd13];
	bar.sync 	0;
	setp.eq.s32 	%p36, %r23, 0;
	setp.eq.s32 	%p37, %r99, 0;
	or.pred  	%p38, %p36, %p37;
	setp.eq.s32 	%p39, %r100, 0;
	or.pred  	%p40, %p38, %p39;
	@%p40 bra 	$L__BB2_118;
	setp.lt.s32 	%p41, %r99, 1;
	@%p41 bra 	$L__BB2_31;
	mov.b32 	%r227, 0;
$L__BB2_25:
	setp.lt.s32 	%p42, %r100, 1;
	@%p42 bra 	$L__BB2_30;
	mov.u32 	%r103, %tid.y;
	and.b32  	%r104, %r103, 7;
	add.s32 	%r30, %r227, %r104;
	mul.lo.s32 	%r105, %r30, %r27;
	cvt.s64.s32 	%rd16, %r105;
	add.s32 	%r106, %r17, %r105;
	shl.b32 	%r107, %r106, 3;
	add.s32 	%r229, %r226, %r107;
	mov.b32 	%r230, 0;
	mov.u32 	%r228, %r17;
$L__BB2_27:
	setp.ge.s32 	%p43, %r30, %r99;
	setp.ge.s32 	%p44, %r228, %r100;
	or.pred  	%p45, %p44, %p43;
	@%p45 bra 	$L__BB2_29;
	cvt.s64.s32 	%rd54, %r228;
	add.s64 	%rd55, %rd54, %rd16;
	shl.b64 	%rd56, %rd55, 3;
	add.s64 	%rd53, %rd14, %rd56;
	// begin inline asm
	ld.global.nc.f64 %fd157, [%rd53];
	// end inline asm
	st.shared.f64 	[%r229], %fd157;
$L__BB2_29:
	add.s32 	%r230, %r230, %r19;
	shl.b32 	%r108, %r19, 3;
	add.s32 	%r229, %r229, %r108;
	add.s32 	%r228, %r228, %r19;
	setp.lt.s32 	%p46, %r230, %r100;
	@%p46 bra 	$L__BB2_27;
$L__BB2_30:
	shr.u32 	%r109, %r20, 1;
	add.s32 	%r227, %r227, %r109;
	setp.lt.s32 	%p47, %r227, %r99;
	@%p47 bra 	$L__BB2_25;
$L__BB2_31:
	setp.lt.s32 	%p48, %r99, 1;
	bar.sync 	0;
	@%p48 bra 	$L__BB2_109;
	and.b32  	%r39, %r100, 3;
	and.b32  	%r40, %r100, 2147483644;
	mov.b32 	%r231, 0;
$L__BB2_33:
	setp.lt.s32 	%p49, %r100, 1;
	@%p49 bra 	$L__BB2_108;
	mov.u32 	%r112, %tid.y;
	and.b32  	%r113, %r112, 7;
	add.s32 	%r42, %r231, %r113;
	shr.u32 	%r114, %r20, 1;
	add.s32 	%r43, %r42, %r114;
	mul.lo.s32 	%r44, %r42, %r27;
	mul.lo.s32 	%r45, %r43, %r27;
	mul.lo.s32 	%r46, %r42, %r28;
	mul.lo.s32 	%r47, %r43, %r28;
	mov.b32 	%r232, 0;
$L__BB2_35:
	setp.lt.s32 	%p50, %r43, %r99;
	setp.lt.s32 	%p51, %r42, %r99;
	setp.lt.u32 	%p52, %r100, 4;
	add.s32 	%r49, %r232, %r17;
	add.s32 	%r50, %r49, %r19;
	setp.lt.s32 	%p53, %r49, %r23;
	setp.lt.s32 	%p54, %r50, %r23;
	and.pred  	%p4, %p51, %p53;
	and.pred  	%p5, %p51, %p54;
	and.pred  	%p6, %p50, %p53;
	and.pred  	%p7, %p50, %p54;
	mov.b32 	%r235, 0;
	mov.f64 	%fd226, 0d0000000000000000;
	mov.f64 	%fd224, %fd226;
	mov.f64 	%fd225, %fd226;
	mov.f64 	%fd223, %fd226;
	@%p52 bra 	$L__BB2_70;
	mov.b32 	%r233, 0;
	mov.f64 	%fd226, 0d0000000000000000;
$L__BB2_37:
	.pragma "nounroll";
	setp.ge.s32 	%p55, %r49, %r23;
	@%p55 bra 	$L__BB2_39;
	mad.lo.s32 	%r117, %r233, %r26, %r49;
	shl.b32 	%r118, %r117, 3;
	mov.u32 	%r119, _ZZ42dgemm_custom_simple_1block_batch_kernel_03iiPiS_S_dPPKdS_S2_S_dPPdS_iS_E2As;
	add.s32 	%r120, %r119, %r118;
	ld.shared.f64 	%fd206, [%r120];
$L__BB2_39:
	setp.ge.s32 	%p56, %r50, %r23;
	@%p56 bra 	$L__BB2_41;
	mad.lo.s32 	%r121, %r233, %r26, %r50;
	shl.b32 	%r122, %r121, 3;
	mov.u32 	%r123, _ZZ42dgemm_custom_simple_1block_batch_kernel_03iiPiS_S_dPPKdS_S2_S_dPPdS_iS_E2As;
	add.s32 	%r124, %r123, %r122;
	ld.shared.f64 	%fd207, [%r124];
$L__BB2_41:
	setp.ge.s32 	%p57, %r42, %r99;
	add.s32 	%r125, %r233, %r44;
	shl.b32 	%r126, %r125, 3;
	add.s32 	%r52, %r226, %r126;
	@%p57 bra 	$L__BB2_43;
	ld.shared.f64 	%fd208, [%r52];
$L__BB2_43:
	setp.ge.s32 	%p58, %r43, %r99;
	add.s32 	%r127, %r233, %r45;
	shl.b32 	%r128, %r127, 3;
	add.s32 	%r53, %r226, %r128;
	@%p58 bra 	$L__BB2_45;
	ld.shared.f64 	%fd209, [%r53];
$L__BB2_45:
	fma.rn.f64 	%fd29, %fd206, %fd208, %fd223;
	fma.rn.f64 	%fd30, %fd207, %fd208, %fd224;
	fma.rn.f64 	%fd31, %fd206, %fd209, %fd225;
	fma.rn.f64 	%fd32, %fd207, %fd209, %fd226;
	add.s32 	%r54, %r233, 1;
	@%p55 bra 	$L__BB2_47;
	mad.lo.s32 	%r129, %r54, %r26, %r49;
	shl.b32 	%r130, %r129, 3;
	mov.u32 	%r131, _ZZ42dgemm_custom_simple_1block_batch_kernel_03iiPiS_S_dPPKdS_S2_S_dPPdS_iS_E2As;
	add.s32 	%r132, %r131, %r130;
	ld.shared.f64 	%fd206, [%r132];
$L__BB2_47:
	setp.ge.s32 	%p60, %r50, %r23;
	@%p60 bra 	$L__BB2_49;
	mad.lo.s32 	%r133, %r54, %r26, %r50;
	shl.b32 	%r134, %r133, 3;
	mov.u32 	%r135, _ZZ42dgemm_custom_simple_1block_batch_kernel_03iiPiS_S_dPPKdS_S2_S_dPPdS_iS_E2As;
	add.s32 	%r136, %r135, %r134;
	ld.shared.f64 	%fd207, [%r136];
$L__BB2_49:
	setp.ge.s32 	%p61, %r42, %r99;
	@%p61 bra 	$L__BB2_51;
	ld.shared.f64 	%fd208, [%r52+8];
$L__BB2_51:
	setp.ge.s32 	%p62, %r43, %r99;
	@%p62 bra 	$L__BB2_53;
	ld.shared.f64 	%fd209, [%r53+8];
$L__BB2_53:
	setp.ge.s32 	%p63, %r49, %r23;
	fma.rn.f64 	%fd41, %fd206, %fd208, %fd29;
	fma.rn.f64 	%fd42, %fd207, %fd208, %fd30;
	fma.rn.f64 	%fd43, %fd206, %fd209, %fd31;
	fma.rn.f64 	%fd44, %fd207, %fd209, %fd32;
	add.s32 	%r55, %r233, 2;
	@%p63 bra 	$L__BB2_55;
	mad.lo.s32 	%r137, %r55, %r26, %r49;
	shl.b32 	%r138, %r137, 3;
	mov.u32 	%r139, _ZZ42dgemm_custom_simple_1block_batch_kernel_03iiPiS_S_dPPKdS_S2_S_dPPdS_iS_E2As;
	add.s32 	%r140, %r139, %r138;
	ld.shared.f64 	%fd206, [%r140];
$L__BB2_55:
	@%p60 bra 	$L__BB2_57;
	mad.lo.s32 	%r141, %r55, %r26, %r50;
	shl.b32 	%r142, %r141, 3;
	mov.u32 	%r143, _ZZ42dgemm_custom_simple_1block_batch_kernel_03iiPiS_S_dPPKdS_S2_S_dPPdS_iS_E2As;
	add.s32 	%r144, %r143, %r142;
	ld.shared.f64 	%fd207, [%r144];
$L__BB2_57:
	setp.ge.s32 	%p65, %r42, %r99;
	@%p65 bra 	$L__BB2_59;
	ld.shared.f64 	%fd208, [%r52+16];
$L__BB2_59:
	setp.ge.s32 	%p66, %r43, %r99;
	@%p66 bra 	$L__BB2_61;
	ld.shared.f64 	%fd209, [%r53+16];
$L__BB2_61:
	setp.ge.s32 	%p67, %r49, %r23;
	fma.rn.f64 	%fd53, %fd206, %fd208, %fd41;
	fma.rn.f64 	%fd54, %fd207, %fd208, %fd42;
	fma.rn.f64 	%fd55, %fd206, %fd209, %fd43;
	fma.rn.f64 	%fd56, %fd207, %fd209, %fd44;
	add.s32 	%r56, %r233, 3;
	@%p67 bra 	$L__BB2_63;
	mad.lo.s32 	%r145, %r56, %r26, %r49;
	shl.b32 	%r146, %r145, 3;
	mov.u32 	%r147, _ZZ42dgemm_custom_simple_1block_batch_kernel_03iiPiS_S_dPPKdS_S2_S_dPPdS_iS_E2As;
	add.s32 	%r148, %r147, %r146;
	ld.shared.f64 	%fd206, [%r148];
$L__BB2_63:
	setp.ge.s32 	%p68, %r50, %r23;
	@%p68 bra 	$L__BB2_65;
	mad.lo.s32 	%r149, %r56, %r26, %r50;
	shl.b32 	%r150, %r149, 3;
	mov.u32 	%r151, _ZZ42dgemm_custom_simple_1block_batch_kernel_03iiPiS_S_dPPKdS_S2_S_dPPdS_iS_E2As;
	add.s32 	%r152, %r151, %r150;
	ld.shared.f64 	%fd207, [%r152];
$L__BB2_65:
	@%p65 bra 	$L__BB2_67;
	ld.shared.f64 	%fd208, [%r52+24];
$L__BB2_67:
	setp.ge.s32 	%p70, %r43, %r99;
	@%p70 bra 	$L__BB2_69;
	ld.shared.f64 	%fd209, [%r53+24];
$L__BB2_69:
	fma.rn.f64 	%fd161, %fd206, %fd208, %fd53;
	selp.f64 	%fd223, %fd161, %fd223, %p4;
	fma.rn.f64 	%fd162, %fd207, %fd208, %fd54;
	selp.f64 	%fd224, %fd162, %fd224, %p5;
	fma.rn.f64 	%fd163, %fd206, %fd209, %fd55;
	selp.f64 	%fd225, %fd163, %fd225, %p6;
	fma.rn.f64 	%fd164, %fd207, %fd209, %fd56;
	selp.f64 	%fd226, %fd164, %fd226, %p7;
	add.s32 	%r233, %r233, 4;
	setp.ne.s32 	%p71, %r233, %r40;
	mov.u32 	%r235, %r40;
	@%p71 bra 	$L__BB2_37;
$L__BB2_70:
	setp.eq.s32 	%p72, %r39, 0;
	@%p72 bra 	$L__BB2_99;
	setp.eq.s32 	%p73, %r39, 1;
	@%p73 bra 	$L__BB2_89;
	setp.ge.s32 	%p74, %r49, %r23;
	@%p74 bra 	$L__BB2_74;
	mad.lo.s32 	%r153, %r235, %r26, %r49;
	shl.b32 	%r154, %r153, 3;
	mov.u32 	%r155, _ZZ42dgemm_custom_simple_1block_batch_kernel_03iiPiS_S_dPPKdS_S2_S_dPPdS_iS_E2As;
	add.s32 	%r156, %r155, %r154;
	ld.shared.f64 	%fd206, [%r156];
$L__BB2_74:
	setp.ge.s32 	%p75, %r50, %r23;
	@%p75 bra 	$L__BB2_76;
	mad.lo.s32 	%r157, %r235, %r26, %r50;
	shl.b32 	%r158, %r157, 3;
	mov.u32 	%r159, _ZZ42dgemm_custom_simple_1block_batch_kernel_03iiPiS_S_dPPKdS_S2_S_dPPdS_iS_E2As;
	add.s32 	%r160, %r159, %r158;
	ld.shared.f64 	%fd207, [%r160];
$L__BB2_76:
	setp.ge.s32 	%p76, %r42, %r99;
	add.s32 	%r161, %r235, %r44;
	shl.b32 	%r162, %r161, 3;
	add.s32 	%r59, %r226, %r162;
	@%p76 bra 	$L__BB2_78;
	ld.shared.f64 	%fd208, [%r59];
$L__BB2_78:
	setp.ge.s32 	%p77, %r43, %r99;
	add.s32 	%r163, %r235, %r45;
	shl.b32 	%r164, %r163, 3;
	add.s32 	%r60, %r226, %r164;
	@%p77 bra 	$L__BB2_80;
	ld.shared.f64 	%fd209, [%r60];
$L__BB2_80:
	fma.rn.f64 	%fd93, %fd206, %fd208, %fd223;
	fma.rn.f64 	%fd94, %fd207, %fd208, %fd224;
	fma.rn.f64 	%fd95, %fd206, %fd209, %fd225;
	fma.rn.f64 	%fd96, %fd207, %fd209, %fd226;
	@%p74 bra 	$L__BB2_82;
	mad.lo.s32 	%r165, %r26, %r235, %r26;
	add.s32 	%r166, %r165, %r49;
	shl.b32 	%r167, %r166, 3;
	mov.u32 	%r168, _ZZ42dgemm_custom_simple_1block_batch_kernel_03iiPiS_S_dPPKdS_S2_S_dPPdS_iS_E2As;
	add.s32 	%r169, %r168, %r167;
	ld.shared.f64 	%fd206, [%r169];
$L__BB2_82:
	setp.ge.s32 	%p79, %r50, %r23;
	@%p79 bra 	$L__BB2_84;
	mad.lo.s32 	%r170, %r26, %r235, %r26;
	add.s32 	%r171, %r170, %r50;
	shl.b32 	%r172, %r171, 3;
	mov.u32 	%r173, _ZZ42dgemm_custom_simple_1block_batch_kernel_03iiPiS_S_dPPKdS_S2_S_dPPdS_iS_E2As;
	add.s32 	%r174, %r173, %r172;
	ld.shared.f64 	%fd207, [%r174];
$L__BB2_84:
	setp.ge.s32 	%p80, %r42, %r99;
	@%p80 bra 	$L__BB2_86;
	ld.shared.f64 	%fd208, [%r59+8];
$L__BB2_86:
	setp.ge.s32 	%p81, %r43, %r99;
	@%p81 bra 	$L__BB2_88;
	ld.shared.f64 	%fd209, [%r60+8];
$L__BB2_88:
	fma.rn.f64 	%fd166, %fd206, %fd208, %fd93;
	selp.f64 	%fd223, %fd166, %fd223, %p4;
	fma.rn.f64 	%fd167, %fd207, %fd208, %fd94;
	selp.f64 	%fd224, %fd167, %fd224, %p5;
	fma.rn.f64 	%fd168, %fd206, %fd209, %fd95;
	selp.f64 	%fd225, %fd168, %fd225, %p6;
	fma.rn.f64 	%fd169, %fd207, %fd209, %fd96;
	selp.f64 	%fd226, %fd169, %fd226, %p7;
	add.s32 	%r235, %r235, 2;
$L__BB2_89:
	and.b32  	%r175, %r100, 1;
	setp.eq.b32 	%p82, %r175, 1;
	not.pred 	%p83, %p82;
	@%p83 bra 	$L__BB2_99;
	setp.ge.s32 	%p84, %r49, %r23;
	@%p84 bra 	$L__BB2_92;
	mad.lo.s32 	%r176, %r235, %r26, %r49;
	shl.b32 	%r177, %r176, 3;
	mov.u32 	%r178, _ZZ42dgemm_custom_simple_1block_batch_kernel_03iiPiS_S_dPPKdS_S2_S_dPPdS_iS_E2As;
	add.s32 	%r179, %r178, %r177;
	ld.shared.f64 	%fd206, [%r179];
$L__BB2_92:
	setp.ge.s32 	%p85, %r50, %r23;
	@%p85 bra 	$L__BB2_94;
	mad.lo.s32 	%r180, %r235, %r26, %r50;
	shl.b32 	%r181, %r180, 3;
	mov.u32 	%r182, _ZZ42dgemm_custom_simple_1block_batch_kernel_03iiPiS_S_dPPKdS_S2_S_dPPdS_iS_E2As;
	add.s32 	%r183, %r182, %r181;
	ld.shared.f64 	%fd207, [%r183];
$L__BB2_94:
	setp.ge.s32 	%p86, %r42, %r99;
	@%p86 bra 	$L__BB2_96;
	add.s32 	%r184, %r235, %r44;
	shl.b32 	%r185, %r184, 3;
	add.s32 	%r186, %r226, %r185;
	ld.shared.f64 	%fd208, [%r186];
$L__BB2_96:
	setp.ge.s32 	%p87, %r43, %r99;
	@%p87 bra 	$L__BB2_98;
	add.s32 	%r187, %r235, %r45;
	shl.b32 	%r188, %r187, 3;
	add.s32 	%r189, %r226, %r188;
	ld.shared.f64 	%fd209, [%r189];
$L__BB2_98:
	fma.rn.f64 	%fd170, %fd206, %fd208, %fd223;
	selp.f64 	%fd223, %fd170, %fd223, %p4;
	fma.rn.f64 	%fd171, %fd207, %fd208, %fd224;
	selp.f64 	%fd224, %fd171, %fd224, %p5;
	fma.rn.f64 	%fd172, %fd206, %fd209, %fd225;
	selp.f64 	%fd225, %fd172, %fd225, %p6;
	fma.rn.f64 	%fd173, %fd207, %fd209, %fd226;
	selp.f64 	%fd226, %fd173, %fd226, %p7;
$L__BB2_99:
	setp.ge.s32 	%p88, %r49, %r23;
	setp.ge.s32 	%p89, %r42, %r99;
	or.pred  	%p90, %p88, %p89;
	@%p90 bra 	$L__BB2_101;
	add.s32 	%r190, %r49, %r46;
	mul.wide.s32 	%rd57, %r190, 8;
	add.s64 	%rd58, %rd15, %rd57;
	ld.f64 	%fd174, [%rd58];
	mul.f64 	%fd175, %fd154, %fd174;
	fma.rn.f64 	%fd176, %fd153, %fd223, %fd175;
	st.f64 	[%rd58], %fd176;
$L__BB2_101:
	setp.ge.s32 	%p91, %r50, %r23;
	or.pred  	%p93, %p91, %p89;
	@%p93 bra 	$L__BB2_103;
	add.s32 	%r191, %r50, %r46;
	mul.wide.s32 	%rd59, %r191, 8;
	add.s64 	%rd60, %rd15, %rd59;
	ld.f64 	%fd177, [%rd60];
	mul.f64 	%fd178, %fd154, %fd177;
	fma.rn.f64 	%fd179, %fd153, %fd224, %fd178;
	st.f64 	[%rd60], %fd179;
$L__BB2_103:
	setp.ge.s32 	%p95, %r43, %r99;
	or.pred  	%p96, %p88, %p95;
	@%p96 bra 	$L__BB2_105;
	add.s32 	%r192, %r49, %r47;
	mul.wide.s32 	%rd61, %r192, 8;
	add.s64 	%rd62, %rd15, %rd61;
	ld.f64 	%fd180, [%rd62];
	mul.f64 	%fd181, %fd154, %fd180;
	fma.rn.f64 	%fd182, %fd153, %fd225, %fd181;
	st.f64 	[%rd62], %fd182;
$L__BB2_105:
	or.pred  	%p99, %p91, %p95;
	@%p99 bra 	$L__BB2_107;
	add.s32 	%r193, %r50, %r47;
	mul.wide.s32 	%rd63, %r193, 8;
	add.s64 	%rd64, %rd15, %rd63;
	ld.f64 	%fd183, [%rd64];
	mul.f64 	%fd184, %fd154, %fd183;
	fma.rn.f64 	%fd185, %fd153, %fd226, %fd184;
	st.f64 	[%rd64], %fd185;
$L__BB2_107:
	add.s32 	%r232, %r232, %r18;
	setp.lt.s32 	%p100, %r232, %r100;
	@%p100 bra 	$L__BB2_35;
$L__BB2_108:
	add.s32 	%r231, %r231, %r20;
	setp.lt.s32 	%p101, %r231, %r99;
	@%p101 bra 	$L__BB2_33;
$L__BB2_109:
	ld.param.u64 	%rd69, [_Z42dgemm_custom_simple_1block_batch_kernel_03iiPiS_S_dPPKdS_S2_S_dPPdS_iS__param_14];
	cvta.to.global.u64 	%rd17, %rd69;
	mov.u32 	%r194, %tid.x;
	mov.u32 	%r195, %tid.y;
	or.b32  	%r65, %r194, %r195;
	setp.ne.s32 	%p102, %r65, 0;
	bar.sync 	0;
	@%p102 bra 	$L__BB2_111;
	ld.param.u32 	%r223, [_Z42dgemm_custom_simple_1block_batch_kernel_03iiPiS_S_dPPKdS_S2_S_dPPdS_iS__param_13];
	atom.global.add.u32 	%r196, [%rd17], 1;
	st.shared.u32 	[_ZZ42dgemm_custom_simple_1block_batch_kernel_03iiPiS_S_dPPKdS_S2_S_dPPdS_iS_E8s_count0], %r196;
	add.u64 	%rd65, %SP, 0;
	add.u64 	%rd66, %SPL, 0;
	st.local.v2.u32 	[%rd66], {%r196, %r223};
	mov.u64 	%rd67, $str$3;
	cvta.global.u64 	%rd68, %rd67;
	{ // callseq 3, 0
	.param .b64 param0;
	st.param.b64 	[param0], %rd68;
	.param .b64 param1;
	st.param.b64 	[param1], %rd65;
	.param .b32 retval0;
	call.uni (retval0), 
	vprintf, 
	(
	param0, 
	param1
	);
	ld.param.b32 	%r197, [retval0];
	} // callseq 3
$L__BB2_111:
	setp.ne.s32 	%p103, %r194, 8;
	setp.ne.s32 	%p104, %r195, 0;
	or.pred  	%p105, %p103, %p104;
	@%p105 bra 	$L__BB2_113;
	atom.global.add.u32 	%r201, [%rd17], 1;
	st.shared.u32 	[_ZZ42dgemm_custom_simple_1block_batch_kernel_03iiPiS_S_dPPKdS_S2_S_dPPdS_iS_E8s_count1], %r201;
$L__BB2_113:
	setp.ne.s32 	%p106, %r194, 0;
	setp.ne.s32 	%p107, %r195, 8;
	or.pred  	%p108, %p106, %p107;
	@%p108 bra 	$L__BB2_115;
	atom.global.add.u32 	%r204, [%rd17], 1;
	st.shared.u32 	[_ZZ42dgemm_custom_simple_1block_batch_kernel_03iiPiS_S_dPPKdS_S2_S_dPPdS_iS_E8s_count2], %r204;
$L__BB2_115:
	@%p109 bra 	$L__BB2_117;
	atom.global.add.u32 	%r205, [%rd17], 1;
	st.shared.u32 	[_ZZ42dgemm_custom_simple_1block_batch_kernel_03iiPiS_S_dPPKdS_S2_S_dPPdS_iS_E8s_count3], %r205;
$L__BB2_117:
	and.b32  	%r206, %r65, 1016;
	setp.eq.s32 	%p110, %r206, 0;
	bar.sync 	0;
	mov.u32 	%r207, _ZZ42dgemm_custom_simple_1block_batch_kernel_03iiPiS_S_dPPKdS_S2_S_dPPdS_iS_E3B0s;
	selp.b32 	%r208, %r207, %r226, %p110;
	and.b32  	%r210, %r194, 1016;
	setp.eq.s32 	%p111, %r210, 8;
	setp.lt.u32 	%p112, %r195, 8;
	mov.u32 	%r213, _ZZ42dgemm_custom_simple_1block_batch_kernel_03iiPiS_S_dPPKdS_S2_S_dPPdS_iS_E3B1s;
	selp.b32 	%r214, %r213, %r208, %p112;
	selp.b32 	%r215, %r214, %r208, %p111;
	setp.lt.u32 	%p113, %r194, 8;
	and.b32  	%r216, %r195, 1016;
	setp.eq.s32 	%p114, %r216, 8;
	mov.u32 	%r217, _ZZ42dgemm_custom_simple_1block_batch_kernel_03iiPiS_S_dPPKdS_S2_S_dPPdS_iS_E3B2s;
	selp.b32 	%r218, %r217, %r215, %p114;
	selp.b32 	%r219, %r218, %r215, %p113;
	mov.u32 	%r220, _ZZ42dgemm_custom_simple_1block_batch_kernel_03iiPiS_S_dPPKdS_S2_S_dPPdS_iS_E3B3s;
	selp.b32 	%r221, %r220, %r219, %p114;
	selp.b32 	%r226, %r221, %r219, %p111;
	bra.uni 	$L__BB2_22;
$L__BB2_118:
	ret;

}
	// .globl	_Z56dgemm_custom_simple_1block_batch_kernel_02_working_200GFiiPiS_S_dPPKdS_S2_S_dPPdS_iS_
.visible .entry _Z56dgemm_custom_simple_1block_batch_kernel_02_working_200GFiiPiS_S_dPPKdS_S2_S_dPPdS_iS_(
	.param .u32 _Z56dgemm_custom_simple_1block_batch_kernel_02_working_200GFiiPiS_S_dPPKdS_S2_S_dPPdS_iS__param_0,
	.param .u32 _Z56dgemm_custom_simple_1block_batch_kernel_02_working_200GFiiPiS_S_dPPKdS_S2_S_dPPdS_iS__param_1,
	.param .u64 .ptr .align 1 _Z56dgemm_custom_simple_1block_batch_kernel_02_working_200GFiiPiS_S_dPPKdS_S2_S_dPPdS_iS__param_2,
	.param .u64 .ptr .align 1 _Z56dgemm_custom_simple_1block_batch_kernel_02_working_200GFiiPiS_S_dPPKdS_S2_S_dPPdS_iS__param_3,
	.param .u64 .ptr .align 1 _Z56dgemm_custom_simple_1block_batch_kernel_02_working_200GFiiPiS_S_dPPKdS_S2_S_dPPdS_iS__param_4,
	.param .f64 _Z56dgemm_custom_simple_1block_batch_kernel_02_working_200GFiiPiS_S_dPPKdS_S2_S_dPPdS_iS__param_5,
	.param .u64 .ptr .align 1 _Z56dgemm_custom_simple_1block_batch_kernel_02_working_200GFiiPiS_S_dPPKdS_S2_S_dPPdS_iS__param_6,
	.param .u64 .ptr .align 1 _Z56dgemm_custom_simple_1block_batch_kernel_02_working_200GFiiPiS_S_dPPKdS_S2_S_dPPdS_iS__param_7,
	.param .u64 .ptr .align 1 _Z56dgemm_custom_simple_1block_batch_kernel_02_working_200GFiiPiS_S_dPPKdS_S2_S_dPPdS_iS__param_8,
	.param .u64 .ptr .align 1 _Z56dgemm_custom_simple_1block_batch_kernel_02_working_200GFiiPiS_S_dPPKdS_S2_S_dPPdS_iS__param_9,
	.param .f64 _Z56dgemm_custom_simple_1block_batch_kernel_02_working_200GFiiPiS_S_dPPKdS_S2_S_dPPdS_iS__param_10,
	.param .u64 .ptr .align 1 _Z56dgemm_custom_simple_1block_batch_kernel_02_working_200GFiiPiS_S_dPPKdS_S2_S_dPPdS_iS__param_11,
	.param .u64 .ptr .align 1 _Z56dgemm_custom_simple_1block_batch_kernel_02_working_200GFiiPiS_S_dPPKdS_S2_S_dPPdS_iS__param_12,
	.param .u32 _Z56dgemm_custom_simple_1block_batch_kernel_02_working_200GFiiPiS_S_dPPKdS_S2_S_dPPdS_iS__param_13,
	.param .u64 .ptr .align 1 _Z56dgemm_custom_simple_1block_batch_kernel_02_working_200GFiiPiS_S_dPPKdS_S2_S_dPPdS_iS__param_14
)
{
	.reg .pred 	%p<40>;
	.reg .b32 	%r<114>;
	.reg .b64 	%rd<56>;
	.reg .b64 	%fd<122>;
	// demoted variable
	.shared .align 8 .b8 _ZZ56dgemm_custom_simple_1block_batch_kernel_02_working_200GFiiPiS_S_dPPKdS_S2_S_dPPdS_iS_E2As[3400];
	// demoted variable
	.shared .align 8 .b8 _ZZ56dgemm_custom_simple_1block_batch_kernel_02_working_200GFiiPiS_S_dPPKdS_S2_S_dPPdS_iS_E2Bs[2176];
	// demoted variable
	.shared .align 4 .u32 _ZZ56dgemm_custom_simple_1block_batch_kernel_02_working_200GFiiPiS_S_dPPKdS_S2_S_dPPdS_iS_E7s_count;
	ld.param.u64 	%rd17, [_Z56dgemm_custom_simple_1block_batch_kernel_02_working_200GFiiPiS_S_dPPKdS_S2_S_dPPdS_iS__param_2];
	ld.param.u64 	%rd18, [_Z56dgemm_custom_simple_1block_batch_kernel_02_working_200GFiiPiS_S_dPPKdS_S2_S_dPPdS_iS__param_4];
	ld.param.f64 	%fd15, [_Z56dgemm_custom_simple_1block_batch_kernel_02_working_200GFiiPiS_S_dPPKdS_S2_S_dPPdS_iS__param_5];
	ld.param.u64 	%rd11, [_Z56dgemm_custom_simple_1block_batch_kernel_02_working_200GFiiPiS_S_dPPKdS_S2_S_dPPdS_iS__param_6];
	ld.param.u64 	%rd12, [_Z56dgemm_custom_simple_1block_batch_kernel_02_working_200GFiiPiS_S_dPPKdS_S2_S_dPPdS_iS__param_7];
	ld.param.f64 	%fd16, [_Z56dgemm_custom_simple_1block_batch_kernel_02_working_200GFiiPiS_S_dPPKdS_S2_S_dPPdS_iS__param_10];
	ld.param.u32 	%r63, [_Z56dgemm_custom_simple_1block_batch_kernel_02_working_200GFiiPiS_S_dPPKdS_S2_S_dPPdS_iS__param_13];
	ld.param.u64 	%rd19, [_Z56dgemm_custom_simple_1block_batch_kernel_02_working_200GFiiPiS_S_dPPKdS_S2_S_dPPdS_iS__param_14];
	cvta.to.global.u64 	%rd1, %rd18;
	cvta.to.global.u64 	%rd2, %rd17;
	cvta.to.global.u64 	%rd3, %rd19;
	mov.u32 	%r1, %tid.x;
	mov.u32 	%r2, %tid.y;
	or.b32  	%r3, %r1, %r2;
	setp.ne.s32 	%p1, %r3, 0;
	@%p1 bra 	$L__BB3_2;
	atom.global.add.u32 	%r64, [%rd3], 1;
	st.shared.u32 	[_ZZ56dgemm_custom_simple_1block_batch_kernel_02_working_200GFiiPiS_S_dPPKdS_S2_S_dPPdS_iS_E7s_count], %r64;
$L__BB3_2:
	bar.sync 	0;
	ld.shared.u32 	%r103, [_ZZ56dgemm_custom_simple_1block_batch_kernel_02_working_200GFiiPiS_S_dPPKdS_S2_S_dPPdS_iS_E7s_count];
	setp.ge.s32 	%p2, %r103, %r63;
	@%p2 bra 	$L__BB3_46;
	mul.wide.s32 	%rd20, %r103, 4;
	add.s64 	%rd21, %rd2, %rd20;
	ld.global.u32 	%r5, [%rd21];
	add.s64 	%rd22, %rd1, %rd20;
	ld.global.u32 	%r6, [%rd22];
	cvta.to.global.u64 	%rd23, %rd12;
	add.s64 	%rd24, %rd23, %rd20;
	ld.global.u32 	%r7, [%rd24];
	cvta.to.global.u64 	%rd25, %rd11;
	mul.wide.s32 	%rd26, %r103, 8;
	add.s64 	%rd4, %rd25, %rd26;
	setp.lt.s32 	%p3, %r6, 1;
	mov.u32 	%r101, %r103;
	@%p3 bra 	$L__BB3_12;
	ld.global.u64 	%rd5, [%rd4];
	mov.u32 	%r8, %ntid.x;
	mov.b32 	%r100, 0;
	mov.u32 	%r9, %ntid.y;
$L__BB3_5:
	setp.lt.s32 	%p4, %r5, 1;
	@%p4 bra 	$L__BB3_10;
	mad.lo.s32 	%r11, %r100, %r9, %r2;
	mul.lo.s32 	%r67, %r11, %r7;
	cvt.u64.u32 	%rd6, %r67;
	shl.b32 	%r68, %r11, 3;
	mov.u32 	%r69, _ZZ56dgemm_custom_simple_1block_batch_kernel_02_working_200GFiiPiS_S_dPPKdS_S2_S_dPPdS_iS_E2As;
	add.s32 	%r12, %r69, %r68;
	mov.b32 	%r102, 0;
$L__BB3_7:
	setp.ge.u32 	%p5, %r11, %r6;
	mad.lo.s32 	%r19, %r102, %r8, %r1;
	setp.ge.u32 	%p6, %r19, %r5;
	or.pred  	%p7, %p5, %p6;
	@%p7 bra 	$L__BB3_9;
	cvt.u64.u32 	%rd28, %r19;
	add.s64 	%rd29, %rd28, %rd6;
	shl.b64 	%rd30, %rd29, 3;
	add.s64 	%rd27, %rd5, %rd30;
	// begin inline asm
	ld.global.nc.f64 %fd17, [%rd27];
	// end inline asm
	mad.lo.s32 	%r70, %r19, 136, %r12;
	st.shared.f64 	[%r70], %fd17;
$L__BB3_9:
	add.s32 	%r102, %r102, %r8;
	setp.lt.s32 	%p8, %r102, %r5;
	@%p8 bra 	$L__BB3_7;
$L__BB3_10:
	add.s32 	%r100, %r100, %r9;
	setp.lt.s32 	%p9, %r100, %r6;
	@%p9 bra 	$L__BB3_5;
	ld.shared.u32 	%r101, [_ZZ56dgemm_custom_simple_1block_batch_kernel_02_working_200GFiiPiS_S_dPPKdS_S2_S_dPPdS_iS_E7s_count];
$L__BB3_12:
	setp.ge.s32 	%p10, %r101, %r63;
	@%p10 bra 	$L__BB3_46;
	mov.u32 	%r14, %ntid.x;
	mov.u32 	%r15, %ntid.y;
	mul.lo.s32 	%r16, %r14, %r14;
	mul.lo.s32 	%r17, %r16, 136;
$L__BB3_14:
	ld.param.u64 	%rd55, [_Z56dgemm_custom_simple_1block_batch_kernel_02_working_200GFiiPiS_S_dPPKdS_S2_S_dPPdS_iS__param_12];
	ld.param.u64 	%rd54, [_Z56dgemm_custom_simple_1block_batch_kernel_02_working_200GFiiPiS_S_dPPKdS_S2_S_dPPdS_iS__param_11];
	ld.param.u64 	%rd53, [_Z56dgemm_custom_simple_1block_batch_kernel_02_working_200GFiiPiS_S_dPPKdS_S2_S_dPPdS_iS__param_9];
	ld.param.u64 	%rd52, [_Z56dgemm_custom_simple_1block_batch_kernel_02_working_200GFiiPiS_S_dPPKdS_S2_S_dPPdS_iS__param_8];
	ld.param.u64 	%rd51, [_Z56dgemm_custom_simple_1block_batch_kernel_02_working_200GFiiPiS_S_dPPKdS_S2_S_dPPdS_iS__param_3];
	mul.wide.s32 	%rd31, %r103, 4;
	add.s64 	%rd32, %rd2, %rd31;
	ld.global.u32 	%r24, [%rd32];
	cvta.to.global.u64 	%rd33, %rd51;
	add.s64 	%rd34, %rd33, %rd31;
	ld.global.u32 	%r71, [%rd34];
	add.s64 	%rd35, %rd1, %rd31;
	ld.global.u32 	%r72, [%rd35];
	cvta.to.global.u64 	%rd36, %rd53;
	add.s64 	%rd37, %rd36, %rd31;
	ld.global.u32 	%r27, [%rd37];
	cvta.to.global.u64 	%rd38, %rd55;
	add.s64 	%rd39, %rd38, %rd31;
	ld.global.u32 	%r28, [%rd39];
	cvta.to.global.u64 	%rd40, %rd52;
	mul.wide.s32 	%rd41, %r103, 8;
	add.s64 	%rd42, %rd40, %rd41;
	ld.global.u64 	%rd7, [%rd42];
	cvta.to.global.u64 	%rd43, %rd54;
	add.s64 	%rd44, %rd43, %rd41;
	ld.global.u64 	%rd8, [%rd44];
	bar.sync 	0;
	setp.eq.s32 	%p11, %r24, 0;
	setp.eq.s32 	%p12, %r71, 0;
	or.pred  	%p13, %p11, %p12;
	setp.eq.s32 	%p14, %r72, 0;
	or.pred  	%p15, %p13, %p14;
	@%p15 bra 	$L__BB3_46;
	setp.lt.s32 	%p16, %r71, 1;
	@%p16 bra 	$L__BB3_23;
	mov.b32 	%r104, 0;
$L__BB3_17:
	setp.lt.s32 	%p17, %r72, 1;
	@%p17 bra 	$L__BB3_22;
	mad.lo.s32 	%r30, %r104, %r15, %r2;
	mul.lo.s32 	%r75, %r30, %r27;
	cvt.u64.u32 	%rd9, %r75;
	shl.b32 	%r76, %r30, 3;
	mov.u32 	%r77, _ZZ56dgemm_custom_simple_1block_batch_kernel_02_working_200GFiiPiS_S_dPPKdS_S2_S_dPPdS_iS_E2Bs;
	mad.lo.s32 	%r78, %r1, 136, %r77;
	add.s32 	%r106, %r78, %r76;
	mov.b32 	%r107, 0;
	mov.u32 	%r105, %r1;
$L__BB3_19:
	setp.ge.u32 	%p18, %r30, %r71;
	setp.ge.u32 	%p19, %r105, %r72;
	or.pred  	%p20, %p19, %p18;
	@%p20 bra 	$L__BB3_21;
	cvt.u64.u32 	%rd46, %r105;
	add.s64 	%rd47, %rd46, %rd9;
	shl.b64 	%rd48, %rd47, 3;
	add.s64 	%rd45, %rd7, %rd48;
	// begin inline asm
	ld.global.nc.f64 %fd18, [%rd45];
	// end inline asm
	st.shared.f64 	[%r106], %fd18;
$L__BB3_21:
	add.s32 	%r107, %r107, %r14;
	add.s32 	%r106, %r106, %r17;
	add.s32 	%r105, %r105, %r16;
	setp.lt.s32 	%p21, %r107, %r72;
	@%p21 bra 	$L__BB3_19;
$L__BB3_22:
	add.s32 	%r104, %r104, %r15;
	setp.lt.s32 	%p22, %r104, %r71;
	@%p22 bra 	$L__BB3_17;
$L__BB3_23:
	bar.sync 	0;
	min.s32 	%r79, %r71, %r72;
	setp.lt.s32 	%p23, %r79, 1;
	@%p23 bra 	$L__BB3_43;
	and.b32  	%r39, %r72, 15;
	add.s32 	%r40, %r39, -1;
	and.b32  	%r41, %r72, 7;
	and.b32  	%r42, %r72, 2147483632;
	and.b32  	%r43, %r72, 3;
	mov.b32 	%r108, 0;
$L__BB3_25:
	mad.lo.s32 	%r45, %r108, %r15, %r2;
	shl.b32 	%r82, %r45, 3;
	mov.u32 	%r83, _ZZ56dgemm_custom_simple_1block_batch_kernel_02_working_200GFiiPiS_S_dPPKdS_S2_S_dPPdS_iS_E2Bs;
	add.s32 	%r46, %r83, %r82;
	mul.lo.s32 	%r47, %r45, %r28;
	mov.b32 	%r109, 0;
$L__BB3_26:
	setp.ge.s32 	%p24, %r45, %r71;
	mad.lo.s32 	%r49, %r109, %r14, %r1;
	setp.ge.s32 	%p25, %r49, %r24;
	or.pred  	%p26, %p25, %p24;
	@%p26 bra 	$L__BB3_41;
	setp.lt.u32 	%p27, %r72, 16;
	mov.u32 	%r85, _ZZ56dgemm_custom_simple_1block_batch_kernel_02_working_200GFiiPiS_S_dPPKdS_S2_S_dPPdS_iS_E2As;
	mad.lo.s32 	%r50, %r49, 136, %r85;
	mov.b32 	%r112, 0;
	mov.f64 	%fd121, 0d0000000000000000;
	@%p27 bra 	$L__BB3_30;
	mov.b32 	%r110, 0;
	mov.f64 	%fd121, 0d0000000000000000;
$L__BB3_29:
	.pragma "nounroll";
	shl.b32 	%r87, %r110, 3;
	add.s32 	%r88, %r50, %r87;
	ld.shared.f64 	%fd22, [%r88];
	mad.lo.s32 	%r89, %r110, 136, %r46;
	ld.shared.f64 	%fd23, [%r89];
	fma.rn.f64 	%fd24, %fd22, %fd23, %fd121;
	ld.shared.f64 	%fd25, [%r88+8];
	ld.shared.f64 	%fd26, [%r89+136];
	fma.rn.f64 	%fd27, %fd25, %fd26, %fd24;
	ld.shared.f64 	%fd28, [%r88+16];
	ld.shared.f64 	%fd29, [%r89+272];
	fma.rn.f64 	%fd30, %fd28, %fd29, %fd27;
	ld.shared.f64 	%fd31, [%r88+24];
	ld.shared.f64 	%fd32, [%r89+408];
	fma.rn.f64 	%fd33, %fd31, %fd32, %fd30;
	ld.shared.f64 	%fd34, [%r88+32];
	ld.shared.f64 	%fd35, [%r89+544];
	fma.rn.f64 	%fd36, %fd34, %fd35, %fd33;
	ld.shared.f64 	%fd37, [%r88+40];
	ld.shared.f64 	%fd38, [%r89+680];
	fma.rn.f64 	%fd39, %fd37, %fd38, %fd36;
	ld.shared.f64 	%fd40, [%r88+48];
	ld.shared.f64 	%fd41, [%r89+816];
	fma.rn.f64 	%fd42, %fd40, %fd41, %fd39;
	ld.shared.f64 	%fd43, [%r88+56];
	ld.shared.f64 	%fd44, [%r89+952];
	fma.rn.f64 	%fd45, %fd43, %fd44, %fd42;
	ld.shared.f64 	%fd46, [%r88+64];
	ld.shared.f64 	%fd47, [%r89+1088];
	fma.rn.f64 	%fd48, %fd46, %fd47, %fd45;
	ld.shared.f64 	%fd49, [%r88+72];
	ld.shared.f64 	%fd50, [%r89+1224];
	fma.rn.f64 	%fd51, %fd49, %fd50, %fd48;
	ld.shared.f64 	%fd52, [%r88+80];
	ld.shared.f64 	%fd53, [%r89+1360];
	fma.rn.f64 	%fd54, %fd52, %fd53, %fd51;
	ld.shared.f64 	%fd55, [%r88+88];
	ld.shared.f64 	%fd56, [%r89+1496];
	fma.rn.f64 	%fd57, %fd55, %fd56, %fd54;
	ld.shared.f64 	%fd58, [%r88+96];
	ld.shared.f64 	%fd59, [%r89+1632];
	fma.rn.f64 	%fd60, %fd58, %fd59, %fd57;
	ld.shared.f64 	%fd61, [%r88+104];
	ld.shared.f64 	%fd62, [%r89+1768];
	fma.rn.f64 	%fd63, %fd61, %fd62, %fd60;
	ld.shared.f64 	%fd64, [%r88+112];
	ld.shared.f64 	%fd65, [%r89+1904];
	fma.rn.f64 	%fd66, %fd64, %fd65, %fd63;
	ld.shared.f64 	%fd67, [%r88+120];
	ld.shared.f64 	%fd68, [%r89+2040];
	fma.rn.f64 	%fd121, %fd67, %fd68, %fd66;
	add.s32 	%r110, %r110, 16;
	setp.ne.s32 	%p28, %r110, %r42;
	mov.u32 	%r112, %r42;
	@%p28 bra 	$L__BB3_29;
$L__BB3_30:
	setp.eq.s32 	%p29, %r39, 0;
	@%p29 bra 	$L__BB3_40;
	setp.lt.u32 	%p30, %r40, 7;
	@%p30 bra 	$L__BB3_33;
	shl.b32 	%r90, %r112, 3;
	add.s32 	%r91, %r50, %r90;
	ld.shared.f64 	%fd70, [%r91];
	mad.lo.s32 	%r92, %r112, 136, %r46;
	ld.shared.f64 	%fd71, [%r92];
	fma.rn.f64 	%fd72, %fd70, %fd71, %fd121;
	ld.shared.f64 	%fd73, [%r91+8];
	ld.shared.f64 	%fd74, [%r92+136];
	fma.rn.f64 	%fd75, %fd73, %fd74, %fd72;
	ld.shared.f64 	%fd76, [%r91+16];
	ld.shared.f64 	%fd77, [%r92+272];
	fma.rn.f64 	%fd78, %fd76, %fd77, %fd75;
	ld.shared.f64 	%fd79, [%r91+24];
	ld.shared.f64 	%fd80, [%r92+408];
	fma.rn.f64 	%fd81, %fd79, %fd80, %fd78;
	ld.shared.f64 	%fd82, [%r91+32];
	ld.shared.f64 	%fd83, [%r92+544];
	fma.rn.f64 	%fd84, %fd82, %fd83, %fd81;
	ld.shared.f64 	%fd85, [%r91+40];
	ld.shared.f64 	%fd86, [%r92+680];
	fma.rn.f64 	%fd87, %fd85, %fd86, %fd84;
	ld.shared.f64 	%fd88, [%r91+48];
	ld.shared.f64 	%fd89, [%r92+816];
	fma.rn.f64 	%fd90, %fd88, %fd89, %fd87;
	ld.shared.f64 	%fd91, [%r91+56];
	ld.shared.f64 	%fd92, [%r92+952];
	fma.rn.f64 	%fd121, %fd91, %fd92, %fd90;
	add.s32 	%r112, %r112, 8;
$L__BB3_33:
	setp.eq.s32 	%p31, %r41, 0;
	@%p31 bra 	$L__BB3_40;
	add.s32 	%r93, %r41, -1;
	setp.lt.u32 	%p32, %r93, 3;
	@%p32 bra 	$L__BB3_36;
	shl.b32 	%r94, %r112, 3;
	add.s32 	%r95, %r50, %r94;
	ld.shared.f64 	%fd94, [%r95];
	mad.lo.s32 	%r96, %r112, 136, %r46;
	ld.shared.f64 	%fd95, [%r96];
	fma.rn.f64 	%fd96, %fd94, %fd95, %fd121;
	ld.shared.f64 	%fd97, [%r95+8];
	ld.shared.f64 	%fd98, [%r96+136];
	fma.rn.f64 	%fd99, %fd97, %fd98, %fd96;
	ld.shared.f64 	%fd100, [%r95+16];
	ld.shared.f64 	%fd101, [%r96+272];
	fma.rn.f64 	%fd102, %fd100, %fd101, %fd99;
	ld.shared.f64 	%fd103, [%r95+24];
	ld.shared.f64 	%fd104, [%r96+408];
	fma.rn.f64 	%fd121, %fd103, %fd104, %fd102;
	add.s32 	%r112, %r112, 4;
$L__BB3_36:
	setp.eq.s32 	%p33, %r43, 0;
	@%p33 bra 	$L__BB3_40;
	setp.eq.s32 	%p34, %r43, 1;
	shl.b32 	%r97, %r112, 3;
	add.s32 	%r58, %r50, %r97;
	ld.shared.f64 	%fd105, [%r58];
	mad.lo.s32 	%r59, %r112, 136, %r46;
	ld.shared.f64 	%fd106, [%r59];
	fma.rn.f64 	%fd121, %fd105, %fd106, %fd121;
	@%p34 bra 	$L__BB3_40;
	setp.eq.s32 	%p35, %r43, 2;
	ld.shared.f64 	%fd107, [%r58+8];
	ld.shared.f64 	%fd108, [%r59+136];
	fma.rn.f64 	%fd121, %fd107, %fd108, %fd121;
	@%p35 bra 	$L__BB3_40;
	ld.shared.f64 	%fd109, [%r58+16];
	ld.shared.f64 	%fd110, [%r59+272];
	fma.rn.f64 	%fd121, %fd109, %fd110, %fd121;
$L__BB3_40:
	add.s32 	%r98, %r49, %r47;
	mul.wide.s32 	%rd49, %r98, 8;
	add.s64 	%rd50, %rd8, %rd49;
	ld.f64 	%fd111, [%rd50];
	mul.f64 	%fd112, %fd16, %fd111;
	fma.rn.f64 	%fd113, %fd15, %fd121, %fd112;
	st.f64 	[%rd50], %fd113;
$L__BB3_41:
	add.s32 	%r109, %r109, %r14;
	setp.lt.s32 	%p36, %r109, %r72;
	@%p36 bra 	$L__BB3_26;
	add.s32 	%r108, %r108, %r15;
	setp.lt.s32 	%p37, %r108, %r71;
	@%p37 bra 	$L__BB3_25;
$L__BB3_43:
	setp.ne.s32 	%p38, %r3, 0;
	bar.sync 	0;
	@%p38 bra 	$L__BB3_45;
	atom.global.add.u32 	%r99, [%rd3], 1;
	st.shared.u32 	[_ZZ56dgemm_custom_simple_1block_batch_kernel_02_working_200GFiiPiS_S_dPPKdS_S2_S_dPPdS_iS_E7s_count], %r99;
$L__BB3_45:
	bar.sync 	0;
	ld.shared.u32 	%r103, [_ZZ56dgemm_custom_simple_1block_batch_kernel_02_working_200GFiiPiS_S_dPPKdS_S2_S_dPPdS_iS_E7s_count];
	setp.lt.s32 	%p39, %r103, %r63;
	@%p39 bra 	$L__BB3_14;
$L__BB3_46:
	ret;

}
	// .globl	_Z42dgemm_custom_simple_1block_batch_kernel_01iiPiS_S_dPPKdS_S2_S_dPPdS_iS_
.visible .entry _Z42dgemm_custom_simple_1block_batch_kernel_01iiPiS_S_dPPKdS_S2_S_dPPdS_iS_(
	.param .u32 _Z42dgemm_custom_simple_1block_batch_kernel_01iiPiS_S_dPPKdS_S2_S_dPPdS_iS__param_0,
	.param .u32 _Z42dgemm_custom_simple_1block_batch_kernel_01iiPiS_S_dPPKdS_S2_S_dPPdS_iS__param_1,
	.param .u64 .ptr .align 1 _Z42dgemm_custom_simple_1block_batch_kernel_01iiPiS_S_dPPKdS_S2_S_dPPdS_iS__param_2,
	.param .u64 .ptr .align 1 _Z42dgemm_custom_simple_1block_batch_kernel_01iiPiS_S_dPPKdS_S2_S_dPPdS_iS__param_3,
	.param .u64 .ptr .align 1 _Z42dgemm_custom_simple_1block_batch_kernel_01iiPiS_S_dPPKdS_S2_S_dPPdS_iS__param_4,
	.param .f64 _Z42dgemm_custom_simple_1block_batch_kernel_01iiPiS_S_dPPKdS_S2_S_dPPdS_iS__param_5,
	.param .u64 .ptr .align 1 _Z42dgemm_custom_simple_1block_batch_kernel_01iiPiS_S_dPPKdS_S2_S_dPPdS_iS__param_6,
	.param .u64 .ptr .align 1 _Z42dgemm_custom_simple_1block_batch_kernel_01iiPiS_S_dPPKdS_S2_S_dPPdS_iS__param_7,
	.param .u64 .ptr .align 1 _Z42dgemm_custom_simple_1block_batch_kernel_01iiPiS_S_dPPKdS_S2_S_dPPdS_iS__param_8,
	.param .u64 .ptr .align 1 _Z42dgemm_custom_simple_1block_batch_kernel_01iiPiS_S_dPPKdS_S2_S_dPPdS_iS__param_9,
	.param .f64 _Z42dgemm_custom_simple_1block_batch_kernel_01iiPiS_S_dPPKdS_S2_S_dPPdS_iS__param_10,
	.param .u64 .ptr .align 1 _Z42dgemm_custom_simple_1block_batch_kernel_01iiPiS_S_dPPKdS_S2_S_dPPdS_iS__param_11,
	.param .u64 .ptr .align 1 _Z42dgemm_custom_simple_1block_batch_kernel_01iiPiS_S_dPPKdS_S2_S_dPPdS_iS__param_12,
	.param .u32 _Z42dgemm_custom_simple_1block_batch_kernel_01iiPiS_S_dPPKdS_S2_S_dPPdS_iS__param_13,
	.param .u64 .ptr .align 1 _Z42dgemm_custom_simple_1block_batch_kernel_01iiPiS_S_dPPKdS_S2_S_dPPdS_iS__param_14
)
{
	.reg .pred 	%p<30>;
	.reg .b32 	%r<82>;
	.reg .b64 	%rd<45>;
	.reg .b64 	%fd<124>;
	// demoted variable
	.shared .align 8 .b8 _ZZ42dgemm_custom_simple_1block_batch_kernel_01iiPiS_S_dPPKdS_S2_S_dPPdS_iS_E2As[3400];
	// demoted variable
	.shared .align 8 .b8 _ZZ42dgemm_custom_simple_1block_batch_kernel_01iiPiS_S_dPPKdS_S2_S_dPPdS_iS_E2Bs[2176];
	// demoted variable
	.shared .align 4 .u32 _ZZ42dgemm_custom_simple_1block_batch_kernel_01iiPiS_S_dPPKdS_S2_S_dPPdS_iS_E7s_count;
	ld.param.u64 	%rd20, [_Z42dgemm_custom_simple_1block_batch_kernel_01iiPiS_S_dPPKdS_S2_S_dPPdS_iS__param_2];
	ld.param.u64 	%rd13, [_Z42dgemm_custom_simple_1block_batch_kernel_01iiPiS_S_dPPKdS_S2_S_dPPdS_iS__param_3];
	ld.param.u64 	%rd21, [_Z42dgemm_custom_simple_1block_batch_kernel_01iiPiS_S_dPPKdS_S2_S_dPPdS_iS__param_4];
	ld.param.u64 	%rd14, [_Z42dgemm_custom_simple_1block_batch_kernel_01iiPiS_S_dPPKdS_S2_S_dPPdS_iS__param_6];
	ld.param.u64 	%rd15, [_Z42dgemm_custom_simple_1block_batch_kernel_01iiPiS_S_dPPKdS_S2_S_dPPdS_iS__param_7];
	ld.param.u64 	%rd16, [_Z42dgemm_custom_simple_1block_batch_kernel_01iiPiS_S_dPPKdS_S2_S_dPPdS_iS__param_8];
	ld.param.u64 	%rd17, [_Z42dgemm_custom_simple_1block_batch_kernel_01iiPiS_S_dPPKdS_S2_S_dPPdS_iS__param_9];
	ld.param.f64 	%fd16, [_Z42dgemm_custom_simple_1block_batch_kernel_01iiPiS_S_dPPKdS_S2_S_dPPdS_iS__param_10];
	ld.param.u64 	%rd18, [_Z42dgemm_custom_simple_1block_batch_kernel_01iiPiS_S_dPPKdS_S2_S_dPPdS_iS__param_11];
	ld.param.u64 	%rd19, [_Z42dgemm_custom_simple_1block_batch_kernel_01iiPiS_S_dPPKdS_S2_S_dPPdS_iS__param_12];
	ld.param.u32 	%r36, [_Z42dgemm_custom_simple_1block_batch_kernel_01iiPiS_S_dPPKdS_S2_S_dPPdS_iS__param_13];
	ld.param.u64 	%rd22, [_Z42dgemm_custom_simple_1block_batch_kernel_01iiPiS_S_dPPKdS_S2_S_dPPdS_iS__param_14];
	cvta.to.global.u64 	%rd1, %rd21;
	cvta.to.global.u64 	%rd2, %rd20;
	cvta.to.global.u64 	%rd3, %rd22;
	mov.u32 	%r1, %tid.x;
	mov.u32 	%r2, %tid.y;
	or.b32  	%r3, %r1, %r2;
	setp.ne.s32 	%p1, %r3, 0;
	@%p1 bra 	$L__BB4_2;
	atom.global.add.u32 	%r37, [%rd3], 1;
	st.shared.u32 	[_ZZ42dgemm_custom_simple_1block_batch_kernel_01iiPiS_S_dPPKdS_S2_S_dPPdS_iS_E7s_count], %r37;
$L__BB4_2:
	bar.sync 	0;
	ld.shared.u32 	%r75, [_ZZ42dgemm_custom_simple_1block_batch_kernel_01iiPiS_S_dPPKdS_S2_S_dPPdS_iS_E7s_count];
	setp.ge.s32 	%p2, %r75, %r36;
	@%p2 bra 	$L__BB4_29;
	mul.wide.s32 	%rd23, %r75, 4;
	add.s64 	%rd24, %rd2, %rd23;
	ld.global.u32 	%r38, [%rd24];
	add.s64 	%rd25, %rd1, %rd23;
	ld.global.u32 	%r39, [%rd25];
	cvta.to.global.u64 	%rd26, %rd15;
	add.s64 	%rd4, %rd26, %rd23;
	cvta.to.global.u64 	%rd27, %rd14;
	mul.wide.s32 	%rd28, %r75, 8;
	add.s64 	%rd5, %rd27, %rd28;
	setp.ge.s32 	%p3, %r1, %r38;
	setp.ge.s32 	%p4, %r2, %r39;
	mov.u32 	%r42, _ZZ42dgemm_custom_simple_1block_batch_kernel_01iiPiS_S_dPPKdS_S2_S_dPPdS_iS_E2As;
	mad.lo.s32 	%r5, %r1, 136, %r42;
	or.pred  	%p5, %p3, %p4;
	mov.u32 	%r74, %r75;
	@%p5 bra 	$L__BB4_5;
	ld.global.u64 	%rd30, [%rd5];
	ld.global.u32 	%r43, [%rd4];
	mad.lo.s32 	%r44, %r43, %r2, %r1;
	mul.wide.s32 	%rd31, %r44, 8;
	add.s64 	%rd29, %rd30, %rd31;
	// begin inline asm
	ld.global.nc.f64 %fd17, [%rd29];
	// end inline asm
	shl.b32 	%r45, %r2, 3;
	add.s32 	%r46, %r5, %r45;
	st.shared.f64 	[%r46], %fd17;
	ld.shared.u32 	%r74, [_ZZ42dgemm_custom_simple_1block_batch_kernel_01iiPiS_S_dPPKdS_S2_S_dPPdS_iS_E7s_count];
$L__BB4_5:
	setp.ge.s32 	%p6, %r74, %r36;
	@%p6 bra 	$L__BB4_29;
	shl.b32 	%r47, %r2, 3;
	mov.u32 	%r48, _ZZ42dgemm_custom_simple_1block_batch_kernel_01iiPiS_S_dPPKdS_S2_S_dPPdS_iS_E2Bs;
	add.s32 	%r8, %r48, %r47;
	cvta.to.global.u64 	%rd6, %rd13;
	cvta.to.global.u64 	%rd7, %rd17;
	cvta.to.global.u64 	%rd8, %rd19;
	cvta.to.global.u64 	%rd9, %rd16;
	cvta.to.global.u64 	%rd10, %rd18;
$L__BB4_7:
	mul.wide.s32 	%rd32, %r75, 4;
	add.s64 	%rd33, %rd2, %rd32;
	ld.global.u32 	%r10, [%rd33];
	add.s64 	%rd34, %rd6, %rd32;
	ld.global.u32 	%r49, [%rd34];
	add.s64 	%rd35, %rd1, %rd32;
	ld.global.u32 	%r50, [%rd35];
	add.s64 	%rd36, %rd7, %rd32;
	ld.global.u32 	%r13, [%rd36];
	add.s64 	%rd37, %rd8, %rd32;
	ld.global.u32 	%r14, [%rd37];
	mul.wide.s32 	%rd38, %r75, 8;
	add.s64 	%rd39, %rd9, %rd38;
	ld.global.u64 	%rd11, [%rd39];
	add.s64 	%rd40, %rd10, %rd38;
	ld.global.u64 	%rd12, [%rd40];
	bar.sync 	0;
	setp.eq.s32 	%p7, %r10, 0;
	setp.eq.s32 	%p8, %r49, 0;
	or.pred  	%p9, %p7, %p8;
	setp.eq.s32 	%p10, %r50, 0;
	or.pred  	%p11, %p9, %p10;
	@%p11 bra 	$L__BB4_29;
	setp.ge.s32 	%p12, %r1, %r50;
	setp.ge.s32 	%p13, %r2, %r49;
	or.pred  	%p14, %p12, %p13;
	@%p14 bra 	$L__BB4_10;
	mad.lo.s32 	%r52, %r13, %r2, %r1;
	mul.wide.s32 	%rd42, %r52, 8;
	add.s64 	%rd41, %rd11, %rd42;
	// begin inline asm
	ld.global.nc.f64 %fd18, [%rd41];
	// end inline asm
	mov.u32 	%r53, _ZZ42dgemm_custom_simple_1block_batch_kernel_01iiPiS_S_dPPKdS_S2_S_dPPdS_iS_E2Bs;
	mad.lo.s32 	%r54, %r1, 136, %r53;
	shl.b32 	%r55, %r2, 3;
	add.s32 	%r56, %r54, %r55;
	st.shared.f64 	[%r56], %fd18;
$L__BB4_10:
	bar.sync 	0;
	setp.ge.s32 	%p16, %r1, %r10;
	or.pred  	%p17, %p16, %p13;
	@%p17 bra 	$L__BB4_26;
	setp.lt.s32 	%p18, %r50, 1;
	mov.f64 	%fd123, 0d0000000000000000;
	@%p18 bra 	$L__BB4_25;
	setp.lt.u32 	%p19, %r50, 16;
	mov.b32 	%r80, 0;
	mov.f64 	%fd123, 0d0000000000000000;
	@%p19 bra 	$L__BB4_15;
	mov.u32 	%r59, _ZZ42dgemm_custom_simple_1block_batch_kernel_01iiPiS_S_dPPKdS_S2_S_dPPdS_iS_E2As;
	mad.lo.s32 	%r60, %r1, 136, %r59;
	add.s32 	%r77, %r60, 64;
	shl.b32 	%r61, %r2, 3;
	mov.u32 	%r62, _ZZ42dgemm_custom_simple_1block_batch_kernel_01iiPiS_S_dPPKdS_S2_S_dPPdS_iS_E2Bs;
	add.s32 	%r63, %r61, %r62;
	add.s32 	%r76, %r63, 1088;
	and.b32  	%r64, %r50, 2147483632;
	neg.s32 	%r78, %r64;
	mov.f64 	%fd123, 0d0000000000000000;
$L__BB4_14:
	.pragma "nounroll";
	and.b32  	%r80, %r50, 2147483632;
	ld.shared.f64 	%fd23, [%r77+-64];
	ld.shared.f64 	%fd24, [%r76+-1088];
	fma.rn.f64 	%fd25, %fd23, %fd24, %fd123;
	ld.shared.f64 	%fd26, [%r77+-56];
	ld.shared.f64 	%fd27, [%r76+-952];
	fma.rn.f64 	%fd28, %fd26, %fd27, %fd25;
	ld.shared.f64 	%fd29, [%r77+-48];
	ld.shared.f64 	%fd30, [%r76+-816];
	fma.rn.f64 	%fd31, %fd29, %fd30, %fd28;
	ld.shared.f64 	%fd32, [%r77+-40];
	ld.shared.f64 	%fd33, [%r76+-680];
	fma.rn.f64 	%fd34, %fd32, %fd33, %fd31;
	ld.shared.f64 	%fd35, [%r77+-32];
	ld.shared.f64 	%fd36, [%r76+-544];
	fma.rn.f64 	%fd37, %fd35, %fd36, %fd34;
	ld.shared.f64 	%fd38, [%r77+-24];
	ld.shared.f64 	%fd39, [%r76+-408];
	fma.rn.f64 	%fd40, %fd38, %fd39, %fd37;
	ld.shared.f64 	%fd41, [%r77+-16];
	ld.shared.f64 	%fd42, [%r76+-272];
	fma.rn.f64 	%fd43, %fd41, %fd42, %fd40;
	ld.shared.f64 	%fd44, [%r77+-8];
	ld.shared.f64 	%fd45, [%r76+-136];
	fma.rn.f64 	%fd46, %fd44, %fd45, %fd43;
	ld.shared.f64 	%fd47, [%r77];
	ld.shared.f64 	%fd48, [%r76];
	fma.rn.f64 	%fd49, %fd47, %fd48, %fd46;
	ld.shared.f64 	%fd50, [%r77+8];
	ld.shared.f64 	%fd51, [%r76+136];
	fma.rn.f64 	%fd52, %fd50, %fd51, %fd49;
	ld.shared.f64 	%fd53, [%r77+16];
	ld.shared.f64 	%fd54, [%r76+272];
	fma.rn.f64 	%fd55, %fd53, %fd54, %fd52;
	ld.shared.f64 	%fd56, [%r77+24];
	ld.shared.f64 	%fd57, [%r76+408];
	fma.rn.f64 	%fd58, %fd56, %fd57, %fd55;
	ld.shared.f64 	%fd59, [%r77+32];
	ld.shared.f64 	%fd60, [%r76+544];
	fma.rn.f64 	%fd61, %fd59, %fd60, %fd58;
	ld.shared.f64 	%fd62, [%r77+40];
	ld.shared.f64 	%fd63, [%r76+680];
	fma.rn.f64 	%fd64, %fd62, %fd63, %fd61;
	ld.shared.f64 	%fd65, [%r77+48];
	ld.shared.f64 	%fd66, [%r76+816];
	fma.rn.f64 	%fd67, %fd65, %fd66, %fd64;
	ld.shared.f64 	%fd68, [%r77+56];
	ld.shared.f64 	%fd69, [%r76+952];
	fma.rn.f64 	%fd123, %fd68, %fd69, %fd67;
	add.s32 	%r78, %r78, 16;
	add.s32 	%r77, %r77, 128;
	add.s32 	%r76, %r76, 2176;
	setp.ne.s32 	%p20, %r78, 0;
	@%p20 bra 	$L__BB4_14;
$L__BB4_15:
	and.b32  	%r26, %r50, 15;
	setp.eq.s32 	%p21, %r26, 0;
	@%p21 bra 	$L__BB4_25;
	setp.lt.u32 	%p22, %r26, 8;
	@%p22 bra 	$L__BB4_18;
	shl.b32 	%r65, %r80, 3;
	add.s32 	%r66, %r5, %r65;
	ld.shared.f64 	%fd71, [%r66];
	mad.lo.s32 	%r67, %r80, 136, %r8;
	ld.shared.f64 	%fd72, [%r67];
	fma.rn.f64 	%fd73, %fd71, %fd72, %fd123;
	ld.shared.f64 	%fd74, [%r66+8];
	ld.shared.f64 	%fd75, [%r67+136];
	fma.rn.f64 	%fd76, %fd74, %fd75, %fd73;
	ld.shared.f64 	%fd77, [%r66+16];
	ld.shared.f64 	%fd78, [%r67+272];
	fma.rn.f64 	%fd79, %fd77, %fd78, %fd76;
	ld.shared.f64 	%fd80, [%r66+24];
	ld.shared.f64 	%fd81, [%r67+408];
	fma.rn.f64 	%fd82, %fd80, %fd81, %fd79;
	ld.shared.f64 	%fd83, [%r66+32];
	ld.shared.f64 	%fd84, [%r67+544];
	fma.rn.f64 	%fd85, %fd83, %fd84, %fd82;
	ld.shared.f64 	%fd86, [%r66+40];
	ld.shared.f64 	%fd87, [%r67+680];
	fma.rn.f64 	%fd88, %fd86, %fd87, %fd85;
	ld.shared.f64 	%fd89, [%r66+48];
	ld.shared.f64 	%fd90, [%r67+816];
	fma.rn.f64 	%fd91, %fd89, %fd90, %fd88;
	ld.shared.f64 	%fd92, [%r66+56];
	ld.shared.f64 	%fd93, [%r67+952];
	fma.rn.f64 	%fd123, %fd92, %fd93, %fd91;
	add.s32 	%r80, %r80, 8;
$L__BB4_18:
	and.b32  	%r29, %r50, 7;
	setp.eq.s32 	%p23, %r29, 0;
	@%p23 bra 	$L__BB4_25;
	and.b32  	%r30, %r50, 3;
	setp.lt.u32 	%p24, %r29, 4;
	@%p24 bra 	$L__BB4_21;
	shl.b32 	%r68, %r80, 3;
	add.s32 	%r69, %r5, %r68;
	ld.shared.f64 	%fd95, [%r69];
	mad.lo.s32 	%r70, %r80, 136, %r8;
	ld.shared.f64 	%fd96, [%r70];
	fma.rn.f64 	%fd97, %fd95, %fd96, %fd123;
	ld.shared.f64 	%fd98, [%r69+8];
	ld.shared.f64 	%fd99, [%r70+136];
	fma.rn.f64 	%fd100, %fd98, %fd99, %fd97;
	ld.shared.f64 	%fd101, [%r69+16];
	ld.shared.f64 	%fd102, [%r70+272];
	fma.rn.f64 	%fd103, %fd101, %fd102, %fd100;
	ld.shared.f64 	%fd104, [%r69+24];
	ld.shared.f64 	%fd105, [%r70+408];
	fma.rn.f64 	%fd123, %fd104, %fd105, %fd103;
	add.s32 	%r80, %r80, 4;
$L__BB4_21:
	setp.eq.s32 	%p25, %r30, 0;
	@%p25 bra 	$L__BB4_25;
	shl.b32 	%r71, %r80, 3;
	add.s32 	%r33, %r5, %r71;
	ld.shared.f64 	%fd106, [%r33];
	mad.lo.s32 	%r34, %r80, 136, %r8;
	ld.shared.f64 	%fd107, [%r34];
	fma.rn.f64 	%fd123, %fd106, %fd107, %fd123;
	setp.eq.s32 	%p26, %r30, 1;
	@%p26 bra 	$L__BB4_25;
	ld.shared.f64 	%fd108, [%r33+8];
	ld.shared.f64 	%fd109, [%r34+136];
	fma.rn.f64 	%fd123, %fd108, %fd109, %fd123;
	setp.eq.s32 	%p27, %r30, 2;
	@%p27 bra 	$L__BB4_25;
	ld.shared.f64 	%fd110, [%r33+16];
	ld.shared.f64 	%fd111, [%r34+272];
	fma.rn.f64 	%fd123, %fd110, %fd111, %fd123;
$L__BB4_25:
	ld.param.f64 	%fd115, [_Z42dgemm_custom_simple_1block_batch_kernel_01iiPiS_S_dPPKdS_S2_S_dPPdS_iS__param_5];
	mad.lo.s32 	%r72, %r14, %r2, %r1;
	mul.wide.s32 	%rd43, %r72, 8;
	add.s64 	%rd44, %rd12, %rd43;
	ld.f64 	%fd112, [%rd44];
	mul.f64 	%fd113, %fd16, %fd112;
	fma.rn.f64 	%fd114, %fd115, %fd123, %fd113;
	st.f64 	[%rd44], %fd114;
$L__BB4_26:
	setp.ne.s32 	%p28, %r3, 0;
	bar.sync 	0;
	@%p28 bra 	$L__BB4_28;
	atom.global.add.u32 	%r73, [%rd3], 1;
	st.shared.u32 	[_ZZ42dgemm_custom_simple_1block_batch_kernel_01iiPiS_S_dPPKdS_S2_S_dPPdS_iS_E7s_count], %r73;
$L__BB4_28:
	bar.sync 	0;
	ld.shared.u32 	%r75, [_ZZ42dgemm_custom_simple_1block_batch_kernel_01iiPiS_S_dPPKdS_S2_S_dPPdS_iS_E7s_count];
	setp.lt.s32 	%p29, %r75, %r36;
	@%p29 bra 	$L__BB4_7;
$L__BB4_29:
	ret;

}


// ===== COMPILED SASS (sm_100) =====

	.target	sm_100

	.elftype	@"ET_EXEC"


//--------------------- .note.nv.tkinfo           --------------------------
	.section	.note.nv.tkinfo,"",@"SHT_NOTE"
	.sectionflags	@"SHF_NOTE_NV_TKINFO"
	.tkinfo
        /*0018*/ 	.word	0x00000002
        /*0030*/ 	.string	""
        /*0030*/ 	.string	"ptxas"
        /*0030*/ 	.string	"Cuda compilation tools, release 13.0, V13.0.88"
        /*0030*/ 	.string	"Build cuda_13.0.r13.0/compiler.36424714_0"
        /*0030*/ 	.string	"-arch sm_100 -m 64 "



//--------------------- .note.nv.cuinfo           --------------------------
	.section	.note.nv.cuinfo,"",@"SHT_NOTE"
	.sectionflags	@"SHF_NOTE_NV_CUINFO"
        /*0018*/ 	.short	0x0002
        /*001a*/ 	.short	0x0064
        /*001c*/ 	.short	0x0082
	.zero		2


//--------------------- .nv.info                  --------------------------
	.section	.nv.info,"",@"SHT_CUDA_INFO"
	.align	4


	//----- nvinfo : EIATTR_REGCOUNT
	.align		4
        /*0000*/ 	.byte	0x04, 0x2f
        /*0002*/ 	.short	(.L_5 - .L_4)
	.align		4
.L_4:
        /*0004*/ 	.word	index@(_Z39dgemm_custom_simple_1block_batch_kerneliiPiS_S_dPPKdS_S2_S_dPPdS_iS_)
        /*0008*/ 	.word	0x00000028


	//----- nvinfo : EIATTR_FRAME_SIZE
	.align		4
.L_5:
        /*000c*/ 	.byte	0x04, 0x11
        /*000e*/ 	.short	(.L_7 - .L_6)
	.align		4
.L_6:
        /*0010*/ 	.word	index@(_Z39dgemm_custom_simple_1block_batch_kerneliiPiS_S_dPPKdS_S2_S_dPPdS_iS_)
        /*0014*/ 	.word	0x00000000


	//----- nvinfo : EIATTR_REGCOUNT
	.align		4
.L_7:
        /*0018*/ 	.byte	0x04, 0x2f
        /*001a*/ 	.short	(.L_9 - .L_8)
	.align		4
.L_8:
        /*001c*/ 	.word	index@(_Z42dgemm_custom_simple_1block_batch_kernel_05iiPiS_S_dPPKdS_S2_S_dPPdS_iS_)
        /*0020*/ 	.word	0x00000020


	//----- nvinfo : EIATTR_FRAME_SIZE
	.align		4
.L_9:
        /*0024*/ 	.byte	0x04, 0x11
        /*0026*/ 	.short	(.L_11 - .L_10)
	.align		4
.L_10:
        /*0028*/ 	.word	index@(_Z42dgemm_custom_simple_1block_batch_kernel_05iiPiS_S_dPPKdS_S2_S_dPPdS_iS_)
        /*002c*/ 	.word	0x00000000


	//----- nvinfo : EIATTR_REGCOUNT
	.align		4
.L_11:
        /*0030*/ 	.byte	0x04, 0x2f
        /*0032*/ 	.short	(.L_13 - .L_12)
	.align		4
.L_12:
        /*0034*/ 	.word	index@(_Z42dgemm_custom_simple_1block_batch_kernel_03iiPiS_S_dPPKdS_S2_S_dPPdS_iS_)
        /*0038*/ 	.word	0x00000045


	//----- nvinfo : EIATTR_FRAME_SIZE
	.align		4
.L_13:
        /*003c*/ 	.byte	0x04, 0x11
        /*003e*/ 	.short	(.L_15 - .L_14)
	.align		4
.L_14:
        /*0040*/ 	.word	index@(_Z42dgemm_custom_simple_1block_batch_kernel_03iiPiS_S_dPPKdS_S2_S_dPPdS_iS_)
        /*0044*/ 	.word	0x00000008


	//----- nvinfo : EIATTR_REGCOUNT
	.align		4
.L_15:
        /*0048*/ 	.byte	0x04, 0x2f
        /*004a*/ 	.short	(.L_17 - .L_16)
	.align		4
.L_16:
        /*004c*/ 	.word	index@(_Z56dgemm_custom_simple_1block_batch_kernel_02_working_200GFiiPiS_S_dPPKdS_S2_S_dPPdS_iS_)
        /*0050*/ 	.word	0x0000001e


	//----- nvinfo : EIATTR_FRAME_SIZE
	.align		4
.L_17:
        /*0054*/ 	.byte	0x04, 0x11
        /*0056*/ 	.short	(.L_19 - .L_18)
	.align		4
.L_18:
        /*0058*/ 	.word	index@(_Z56dgemm_custom_simple_1block_batch_kernel_02_working_200GFiiPiS_S_dPPKdS_S2_S_dPPdS_iS_)
        /*005c*/ 	.word	0x00000000


	//----- nvinfo : EIATTR_REGCOUNT
	.align		4
.L_19:
        /*0060*/ 	.byte	0x04, 0x2f
        /*0062*/ 	.short	(.L_21 - .L_20)
	.align		4
.L_20:
        /*0064*/ 	.word	index@(_Z42dgemm_custom_simple_1block_batch_kernel_01iiPiS_S_dPPKdS_S2_S_dPPdS_iS_)
        /*0068*/ 	.word	0x0000001d


	//----- nvinfo : EIATTR_FRAME_SIZE
	.align		4
.L_21:
        /*006c*/ 	.byte	0x04, 0x11
        /*006e*/ 	.short	(.L_23 - .L_22)
	.align		4
.L_22:
        /*0070*/ 	.word	index@(_Z42dgemm_custom_simple_1block_batch_kernel_01iiPiS_S_dPPKdS_S2_S_dPPdS_iS_)
        /*0074*/ 	.word	0x00000000


	//----- nvinfo : EIATTR_MIN_STACK_SIZE
	.align		4
.L_23:
        /*0078*/ 	.byte	0x04, 0x12
        /*007a*/ 	.short	(.L_25 - .L_24)
	.align		4
.L_24:
        /*007c*/ 	.word	index@(_Z42dgemm_custom_simple_1block_batch_kernel_01iiPiS_S_dPPKdS_S2_S_dPPdS_iS_)
        /*0080*/ 	.word	0x00000000


	//----- nvinfo : EIATTR_MIN_STACK_SIZE
	.align		4
.L_25:
        /*0084*/ 	.byte	0x04, 0x12
        /*0086*/ 	.short	(.L_27 - .L_26)
	.align		4
.L_26:
        /*0088*/ 	.word	index@(_Z56dgemm_custom_simple_1block_batch_kernel_02_working_200GFiiPiS_S_dPPKdS_S2_S_dPPdS_iS_)
        /*008c*/ 	.word	0x00000000


	//----- nvinfo : EIATTR_MIN_STACK_SIZE
	.align		4
.L_27:
        /*0090*/ 	.byte	0x04, 0x12
        /*0092*/ 	.short	(.L_29 - .L_28)
	.align		4
.L_28:
        /*0094*/ 	.word	index@(_Z42dgemm_custom_simple_1block_batch_kernel_03iiPiS_S_dPPKdS_S2_S_dPPdS_iS_)
        /*0098*/ 	.word	0x00000008


	//----- nvinfo : EIATTR_MIN_STACK_SIZE
	.align		4
.L_29:
        /*009c*/ 	.byte	0x04, 0x12
        /*009e*/ 	.short	(.L_31 - .L_30)
	.align		4
.L_30:
        /*00a0*/ 	.word	index@(_Z42dgemm_custom_simple_1block_batch_kernel_05iiPiS_S_dPPKdS_S2_S_dPPdS_iS_)
        /*00a4*/ 	.word	0x00000000


	//----- nvinfo : EIATTR_MIN_STACK_SIZE
	.align		4
.L_31:
        /*00a8*/ 	.byte	0x04, 0x12
        /*00aa*/ 	.short	(.L_33 - .L_32)
	.align		4
.L_32:
        /*00ac*/ 	.word	index@(_Z39dgemm_custom_simple_1block_batch_kerneliiPiS_S_dPPKdS_S2_S_dPPdS_iS_)
        /*00b0*/ 	.word	0x00000000
.L_33:


//--------------------- .nv.compat                --------------------------
	.section	.nv.compat,"",@"SHT_CUDA_COMPAT_INFO"
	.align	4
        /*0000*/ 	.byte	0x02, 0x09, 0x00, 0x00, 0x02, 0x02, 0x01, 0x00, 0x02, 0x05, 0x05, 0x00, 0x03, 0x07, 0x01, 0x01
        /*0010*/ 	.byte	0x02, 0x03, 0x00, 0x00, 0x02, 0x06, 0x01, 0x00, 0x04, 0x0b, 0x08, 0x00, 0x01, 0x00, 0x00, 0x00
        /*0020*/ 	.byte	0x00, 0x00, 0x00, 0x00


//--------------------- .nv.info._Z42dgemm_custom_simple_1block_batch_kernel_01iiPiS_S_dPPKdS_S2_S_dPPdS_iS_ --------------------------
	.section	.nv.info._Z42dgemm_custom_simple_1block_batch_kernel_01iiPiS_S_dPPKdS_S2_S_dPPdS_iS_,"",@"SHT_CUDA_INFO"
	.sectionflags	@""
	.align	4


	//----- nvinfo : EIATTR_CUDA_API_VERSION
	.align		4
        /*0000*/ 	.byte	0x04, 0x37
        /*0002*/ 	.short	(.L_35 - .L_34)
.L_34:
        /*0004*/ 	.word	0x00000082


	//----- nvinfo : EIATTR_KPARAM_INFO
	.align		4
.L_35:
        /*0008*/ 	.byte	0x04, 0x17
        /*000a*/ 	.short	(.L_37 - .L_36)
.L_36:
        /*000c*/ 	.word	0x00000000
        /*0010*/ 	.short	0x000e
        /*0012*/ 	.short	0x0068
        /*0014*/ 	.byte	0x00, 0xf5, 0x21, 0x00


	//----- nvinfo : EIATTR_KPARAM_INFO
	.align		4
.L_37:
        /*0018*/ 	.byte	0x04, 0x17
        /*001a*/ 	.short	(.L_39 - .L_38)
.L_38:
        /*001c*/ 	.word	0x00000000
        /*0020*/ 	.short	0x000d
        /*0022*/ 	.short	0x0060
        /*0024*/ 	.byte	0x00, 0xf0, 0x11, 0x00


	//----- nvinfo : EIATTR_KPARAM_INFO
	.align		4
.L_39:
        /*0028*/ 	.byte	0x04, 0x17
        /*002a*/ 	.short	(.L_41 - .L_40)
.L_40:
        /*002c*/ 	.word	0x00000000
        /*0030*/ 	.short	0x000c
        /*0032*/ 	.short	0x0058
        /*0034*/ 	.byte	0x00, 0xf5, 0x21, 0x00


	//----- nvinfo : EIATTR_KPARAM_INFO
	.align		4
.L_41:
        /*0038*/ 	.byte	0x04, 0x17
        /*003a*/ 	.short	(.L_43 - .L_42)
.L_42:
        /*003c*/ 	.word	0x00000000
        /*0040*/ 	.short	0x000b
        /*0042*/ 	.short	0x0050
        /*0044*/ 	.byte	0x00, 0xf5, 0x21, 0x00


	//----- nvinfo : EIATTR_KPARAM_INFO
	.align		4
.L_43:
        /*0048*/ 	.byte	0x04, 0x17
        /*004a*/ 	.short	(.L_45 - .L_44)
.L_44:
        /*004c*/ 	.word	0x00000000
        /*0050*/ 	.short	0x000a
        /*0052*/ 	.short	0x0048
        /*0054*/ 	.byte	0x00, 0xf0, 0x21, 0x00


	//----- nvinfo : EIATTR_KPARAM_INFO
	.align		4
.L_45:
        /*0058*/ 	.byte	0x04, 0x17
        /*005a*/ 	.short	(.L_47 - .L_46)
.L_46:
        /*005c*/ 	.word	0x00000000
        /*0060*/ 	.short	0x0009
        /*0062*/ 	.short	0x0040
        /*0064*/ 	.byte	0x00, 0xf5, 0x21, 0x00


	//----- nvinfo : EIATTR_KPARAM_INFO
	.align		4
.L_47:
        /*0068*/ 	.byte	0x04, 0x17
        /*006a*/ 	.short	(.L_49 - .L_48)
.L_48:
        /*006c*/ 	.word	0x00000000
        /*0070*/ 	.short	0x0008
        /*0072*/ 	.short	0x0038
        /*0074*/ 	.byte	0x00, 0xf5, 0x21, 0x00


	//----- nvinfo : EIATTR_KPARAM_INFO
	.align		4
.L_49:
        /*0078*/ 	.byte	0x04, 0x17
        /*007a*/ 	.short	(.L_51 - .L_50)
.L_50:
        /*007c*/ 	.word	0x00000000
        /*0080*/ 	.short	0x0007
        /*0082*/ 	.short	0x0030
        /*0084*/ 	.byte	0x00, 0xf5, 0x21, 0x00


	//----- nvinfo : EIATTR_KPARAM_INFO
	.align		4
.L_51:
        /*0088*/ 	.byte	0x04, 0x17
        /*008a*/ 	.short	(.L_53 - .L_52)
.L_52:
        /*008c*/ 	.word	0x00000000
        /*0090*/ 	.short	0x0006
        /*0092*/ 	.short	0x0028
        /*0094*/ 	.byte	0x00, 0xf5, 0x21, 0x00


	//----- nvinfo : EIATTR_KPARAM_INFO
	.align		4
.L_53:
        /*0098*/ 	.byte	0x04, 0x17
        /*009a*/ 	.short	(.L_55 - .L_54)
.L_54:
        /*009c*/ 	.word	0x00000000
        /*00a0*/ 	.short	0x0005
        /*00a2*/ 	.short	0x0020
        /*00a4*/ 	.byte	0x00, 0xf0, 0x21, 0x00


	//----- nvinfo : EIATTR_KPARAM_INFO
	.align		4
.L_55:
        /*00a8*/ 	.byte	0x04, 0x17
        /*00aa*/ 	.short	(.L_57 - .L_56)
.L_56:
        /*00ac*/ 	.word	0x00000000
        /*00b0*/ 	.short	0x0004
        /*00b2*/ 	.short	0x0018
        /*00b4*/ 	.byte	0x00, 0xf5, 0x21, 0x00


	//----- nvinfo : EIATTR_KPARAM_INFO
	.align		4
.L_57:
        /*00b8*/ 	.byte	0x04, 0x17
        /*00ba*/ 	.short	(.L_59 - .L_58)
.L_58:
        /*00bc*/ 	.word	0x00000000
        /*00c0*/ 	.short	0x0003
        /*00c2*/ 	.short	0x0010
        /*00c4*/ 	.byte	0x00, 0xf5, 0x21, 0x00


	//----- nvinfo : EIATTR_KPARAM_INFO
	.align		4
.L_59:
        /*00c8*/ 	.byte	0x04, 0x17
        /*00ca*/ 	.short	(.L_61 - .L_60)
.L_60:
        /*00cc*/ 	.word	0x00000000
        /*00d0*/ 	.short	0x0002
        /*00d2*/ 	.short	0x0008
        /*00d4*/ 	.byte	0x00, 0xf5, 0x21, 0x00


	//----- nvinfo : EIATTR_KPARAM_INFO
	.align		4
.L_61:
        /*00d8*/ 	.byte	0x04, 0x17
        /*00da*/ 	.short	(.L_63 - .L_62)
.L_62:
        /*00dc*/ 	.word	0x00000000
        /*00e0*/ 	.short	0x0001
        /*00e2*/ 	.short	0x0004
        /*00e4*/ 	.byte	0x00, 0xf0, 0x11, 0x00


	//----- nvinfo : EIATTR_KPARAM_INFO
	.align		4
.L_63:
        /*00e8*/ 	.byte	0x04, 0x17
        /*00ea*/ 	.short	(.L_65 - .L_64)
.L_64:
        /*00ec*/ 	.word	0x00000000
        /*00f0*/ 	.short	0x0000
        /*00f2*/ 	.short	0x0000
        /*00f4*/ 	.byte	0x00, 0xf0, 0x11, 0x00


	//----- nvinfo : EIATTR_SPARSE_MMA_MASK
	.align		4
.L_65:
        /*00f8*/ 	.byte	0x03, 0x50
        /*00fa*/ 	.short	0x0000


	//----- nvinfo : EIATTR_MAXREG_COUNT
	.align		4
        /*00fc*/ 	.byte	0x03, 0x1b
        /*00fe*/ 	.short	0x00ff


	//----- nvinfo : EIATTR_NUM_BARRIERS
	.align		4
        /*0100*/ 	.byte	0x02, 0x4c
        /*0102*/ 	.byte	0x01
	.zero		1


	//----- nvinfo : EIATTR_MERCURY_ISA_VERSION
	.align		4
        /*0104*/ 	.byte	0x03, 0x5f
        /*0106*/ 	.short	0x0101


	//----- nvinfo : EIATTR_INT_WARP_WIDE_INSTR_OFFSETS
	.align		4
        /*0108*/ 	.byte	0x04, 0x31
        /*010a*/ 	.short	(.L_67 - .L_66)


	//   ....[0]....
.L_66:
        /*010c*/ 	.word	0x000000b0


	//   ....[1]....
        /*0110*/ 	.word	0x00000170


	//   ....[2]....
        /*0114*/ 	.word	0x00001020


	//   ....[3]....
        /*0118*/ 	.word	0x000010e0


	//----- nvinfo : EIATTR_VRC_CTA_INIT_COUNT
	.align		4
.L_67:
        /*011c*/ 	.byte	0x02, 0x4a
	.zero		1
	.zero		1


	//----- nvinfo : EIATTR_EXIT_INSTR_OFFSETS
	.align		4
        /*0120*/ 	.byte	0x04, 0x1c
        /*0122*/ 	.short	(.L_69 - .L_68)


	//   ....[0]....
.L_68:
        /*0124*/ 	.word	0x000001f0


	//   ....[1]....
        /*0128*/ 	.word	0x00000370


	//   ....[2]....
        /*012c*/ 	.word	0x00000550


	//   ....[3]....
        /*0130*/ 	.word	0x000011a0


	//----- nvinfo : EIATTR_CRS_STACK_SIZE
	.align		4
.L_69:
        /*0134*/ 	.byte	0x04, 0x1e
        /*0136*/ 	.short	(.L_71 - .L_70)
.L_70:
        /*0138*/ 	.word	0x00000000


	//----- nvinfo : EIATTR_CBANK_PARAM_SIZE
	.align		4
.L_71:
        /*013c*/ 	.byte	0x03, 0x19
        /*013e*/ 	.short	0x0070


	//----- nvinfo : EIATTR_PARAM_CBANK
	.align		4
        /*0140*/ 	.byte	0x04, 0x0a
        /*0142*/ 	.short	(.L_73 - .L_72)
	.align		4
.L_72:
        /*0144*/ 	.word	index@(.nv.constant0._Z42dgemm_custom_simple_1block_batch_kernel_01iiPiS_S_dPPKdS_S2_S_dPPdS_iS_)
        /*0148*/ 	.short	0x0380
        /*014a*/ 	.short	0x0070


	//----- nvinfo : EIATTR_SW_WAR
	.align		4
.L_73:
        /*014c*/ 	.byte	0x04, 0x36
        /*014e*/ 	.short	(.L_75 - .L_74)
.L_74:
        /*0150*/ 	.word	0x00000008
.L_75:


//--------------------- .nv.info._Z56dgemm_custom_simple_1block_batch_kernel_02_working_200GFiiPiS_S_dPPKdS_S2_S_dPPdS_iS_ --------------------------
	.section	.nv.info._Z56dgemm_custom_simple_1block_batch_kernel_02_working_200GFiiPiS_S_dPPKdS_S2_S_dPPdS_iS_,"",@"SHT_CUDA_INFO"
	.sectionflags	@""
	.align	4


	//----- nvinfo : EIATTR_CUDA_API_VERSION
	.align		4
        /*0000*/ 	.byte	0x04, 0x37
        /*0002*/ 	.short	(.L_77 - .L_76)
.L_76:
        /*0004*/ 	.word	0x00000082


	//----- nvinfo : EIATTR_KPARAM_INFO
	.align		4
.L_77:
        /*0008*/ 	.byte	0x04, 0x17
        /*000a*/ 	.short	(.L_79 - .L_78)
.L_78:
        /*000c*/ 	.word	0x00000000
        /*0010*/ 	.short	0x000e
        /*0012*/ 	.short	0x0068
        /*0014*/ 	.byte	0x00, 0xf5, 0x21, 0x00


	//----- nvinfo : EIATTR_KPARAM_INFO
	.align		4
.L_79:
        /*0018*/ 	.byte	0x04, 0x17
        /*001a*/ 	.short	(.L_81 - .L_80)
.L_80:
        /*001c*/ 	.word	0x00000000
        /*0020*/ 	.short	0x000d
        /*0022*/ 	.short	0x0060
        /*0024*/ 	.byte	0x00, 0xf0, 0x11, 0x00


	//----- nvinfo : EIATTR_KPARAM_INFO
	.align		4
.L_81:
        /*0028*/ 	.byte	0x04, 0x17
        /*002a*/ 	.short	(.L_83 - .L_82)
.L_82:
        /*002c*/ 	.word	0x00000000
        /*0030*/ 	.short	0x000c
        /*0032*/ 	.short	0x0058
        /*0034*/ 	.byte	0x00, 0xf5, 0x21, 0x00


	//----- nvinfo : EIATTR_KPARAM_INFO
	.align		4
.L_83:
        /*0038*/ 	.byte	0x04, 0x17
        /*003a*/ 	.short	(.L_85 - .L_84)
.L_84:
        /*003c*/ 	.word	0x00000000
        /*0040*/ 	.short	0x000b
        /*0042*/ 	.short	0x0050
        /*0044*/ 	.byte	0x00, 0xf5, 0x21, 0x00


	//----- nvinfo : EIATTR_KPARAM_INFO
	.align		4
.L_85:
        /*0048*/ 	.byte	0x04, 0x17
        /*004a*/ 	.short	(.L_87 - .L_86)
.L_86:
        /*004c*/ 	.word	0x00000000
        /*0050*/ 	.short	0x000a
        /*0052*/ 	.short	0x0048
        /*0054*/ 	.byte	0x00, 0xf0, 0x21, 0x00


	//----- nvinfo : EIATTR_KPARAM_INFO
	.align		4
.L_87:
        /*0058*/ 	.byte	0x04, 0x17
        /*005a*/ 	.short	(.L_89 - .L_88)
.L_88:
        /*005c*/ 	.word	0x00000000
        /*0060*/ 	.short	0x0009
        /*0062*/ 	.short	0x0040
        /*0064*/ 	.byte	0x00, 0xf5, 0x21, 0x00


	//----- nvinfo : EIATTR_KPARAM_INFO
	.align		4
.L_89:
        /*0068*/ 	.byte	0x04, 0x17
        /*006a*/ 	.short	(.L_91 - .L_90)
.L_90:
        /*006c*/ 	.word	0x00000000
        /*0070*/ 	.short	0x0008
        /*0072*/ 	.short	0x0038
        /*0074*/ 	.byte	0x00, 0xf5, 0x21, 0x00


	//----- nvinfo : EIATTR_KPARAM_INFO
	.align		4
.L_91:
        /*0078*/ 	.byte	0x04, 0x17
        /*007a*/ 	.short	(.L_93 - .L_92)
.L_92:
        /*007c*/ 	.word	0x00000000
        /*0080*/ 	.short	0x0007
        /*0082*/ 	.short	0x0030
        /*0084*/ 	.byte	0x00, 0xf5, 0x21, 0x00


	//----- nvinfo : EIATTR_KPARAM_INFO
	.align		4
.L_93:
        /*0088*/ 	.byte	0x04, 0x17
        /*008a*/ 	.short	(.L_95 - .L_94)
.L_94:
        /*008c*/ 	.word	0x00000000
        /*0090*/ 	.short	0x0006
        /*0092*/ 	.short	0x0028
        /*0094*/ 	.byte	0x00, 0xf5, 0x21, 0x00


	//----- nvinfo : EIATTR_KPARAM_INFO
	.align		4
.L_95:
        /*0098*/ 	.byte	0x04, 0x17
        /*009a*/ 	.short	(.L_97 - .L_96)
.L_96:
        /*009c*/ 	.word	0x00000000
        /*00a0*/ 	.short	0x0005
        /*00a2*/ 	.short	0x0020
        /*00a4*/ 	.byte	0x00, 0xf0, 0x21, 0x00


	//----- nvinfo : EIATTR_KPARAM_INFO
	.align		4
.L_97:
        /*00a8*/ 	.byte	0x04, 0x17
        /*00aa*/ 	.short	(.L_99 - .L_98)
.L_98:
        /*00ac*/ 	.word	0x00000000
        /*00b0*/ 	.short	0x0004
        /*00b2*/ 	.short	0x0018
        /*00b4*/ 	.byte	0x00, 0xf5, 0x21, 0x00


	//----- nvinfo : EIATTR_KPARAM_INFO
	.align		4
.L_99:
        /*00b8*/ 	.byte	0x04, 0x17
        /*00ba*/ 	.short	(.L_101 - .L_100)
.L_100:
        /*00bc*/ 	.word	0x00000000
        /*00c0*/ 	.short	0x0003
        /*00c2*/ 	.short	0x0010
        /*00c4*/ 	.byte	0x00, 0xf5, 0x21, 0x00


	//----- nvinfo : EIATTR_KPARAM_INFO
	.align		4
.L_101:
        /*00c8*/ 	.byte	0x04, 0x17
        /*00ca*/ 	.short	(.L_103 - .L_102)
.L_102:
        /*00cc*/ 	.word	0x00000000
        /*00d0*/ 	.short	0x0002
        /*00d2*/ 	.short	0x0008
        /*00d4*/ 	.byte	0x00, 0xf5, 0x21, 0x00


	//----- nvinfo : EIATTR_KPARAM_INFO
	.align		4
.L_103:
        /*00d8*/ 	.byte	0x04, 0x17
        /*00da*/ 	.short	(.L_105 - .L_104)
.L_104:
        /*00dc*/ 	.word	0x00000000
        /*00e0*/ 	.short	0x0001
        /*00e2*/ 	.short	0x0004
        /*00e4*/ 	.byte	0x00, 0xf0, 0x11, 0x00


	//----- nvinfo : EIATTR_KPARAM_INFO
	.align		4
.L_105:
        /*00e8*/ 	.byte	0x04, 0x17
        /*00ea*/ 	.short	(.L_107 - .L_106)
.L_106:
        /*00ec*/ 	.word	0x00000000
        /*00f0*/ 	.short	0x0000
        /*00f2*/ 	.short	0x0000
        /*00f4*/ 	.byte	0x00, 0xf0, 0x11, 0x00


	//----- nvinfo : EIATTR_SPARSE_MMA_MASK
	.align		4
.L_107:
        /*00f8*/ 	.byte	0x03, 0x50
        /*00fa*/ 	.short	0x0000


	//----- nvinfo : EIATTR_MAXREG_COUNT
	.align		4
        /*00fc*/ 	.byte	0x03, 0x1b
        /*00fe*/ 	.short	0x00ff


	//----- nvinfo : EIATTR_NUM_BARRIERS
	.align		4
        /*0100*/ 	.byte	0x02, 0x4c
        /*0102*/ 	.byte	0x01
	.zero		1


	//----- nvinfo : EIATTR_MERCURY_ISA_VERSION
	.align		4
        /*0104*/ 	.byte	0x03, 0x5f
        /*0106*/ 	.short	0x0101


	//----- nvinfo : EIATTR_INT_WARP_WIDE_INSTR_OFFSETS
	.align		4
        /*0108*/ 	.byte	0x04, 0x31
        /*010a*/ 	.short	(.L_109 - .L_108)


	//   ....[0]....
.L_108:
        /*010c*/ 	.word	0x00000080


	//   ....[1]....
        /*0110*/ 	.word	0x00000140


	//   ....[2]....
        /*0114*/ 	.word	0x00001420


	//   ....[3]....
        /*0118*/ 	.word	0x000014e0


	//----- nvinfo : EIATTR_VRC_CTA_INIT_COUNT
	.align		4
.L_109:
        /*011c*/ 	.byte	0x02, 0x4a
	.zero		1
	.zero		1


	//----- nvinfo : EIATTR_EXIT_INSTR_OFFSETS
	.align		4
        /*0120*/ 	.byte	0x04, 0x1c
        /*0122*/ 	.short	(.L_111 - .L_110)


	//   ....[0]....
.L_110:
        /*0124*/ 	.word	0x000001f0


	//   ....[1]....
        /*0128*/ 	.word	0x00000540


	//   ....[2]....
        /*012c*/ 	.word	0x00000710


	//   ....[3]....
        /*0130*/ 	.word	0x000015a0


	//----- nvinfo : EIATTR_CRS_STACK_SIZE
	.align		4
.L_111:
        /*0134*/ 	.byte	0x04, 0x1e
        /*0136*/ 	.short	(.L_113 - .L_112)
.L_112:
        /*0138*/ 	.word	0x00000000


	//----- nvinfo : EIATTR_CBANK_PARAM_SIZE
	.align		4
.L_113:
        /*013c*/ 	.byte	0x03, 0x19
        /*013e*/ 	.short	0x0070


	//----- nvinfo : EIATTR_PARAM_CBANK
	.align		4
        /*0140*/ 	.byte	0x04, 0x0a
        /*0142*/ 	.short	(.L_115 - .L_114)
	.align		4
.L_114:
        /*0144*/ 	.word	index@(.nv.constant0._Z56dgemm_custom_simple_1block_batch_kernel_02_working_200GFiiPiS_S_dPPKdS_S2_S_dPPdS_iS_)
        /*0148*/ 	.short	0x0380
        /*014a*/ 	.short	0x0070


	//----- nvinfo : EIATTR_SW_WAR
	.align		4
.L_115:
        /*014c*/ 	.byte	0x04, 0x36
        /*014e*/ 	.short	(.L_117 - .L_116)
.L_116:
        /*0150*/ 	.word	0x00000008
.L_117:


//--------------------- .nv.info._Z42dgemm_custom_simple_1block_batch_kernel_03iiPiS_S_dPPKdS_S2_S_dPPdS_iS_ --------------------------
	.section	.nv.info._Z42dgemm_custom_simple_1block_batch_kernel_03iiPiS_S_dPPKdS_S2_S_dPPdS_iS_,"",@"SHT_CUDA_INFO"
	.sectionflags	@""
	.align	4


	//----- nvinfo : EIATTR_CUDA_API_VERSION
	.align		4
        /*0000*/ 	.byte	0x04, 0x37
        /*0002*/ 	.short	(.L_119 - .L_118)
.L_118:
        /*0004*/ 	.word	0x00000082


	//----- nvinfo : EIATTR_KPARAM_INFO
	.align		4
.L_119:
        /*0008*/ 	.byte	0x04, 0x17
        /*000a*/ 	.short	(.L_121 - .L_120)
.L_120:
        /*000c*/ 	.word	0x00000000
        /*0010*/ 	.short	0x000e
        /*0012*/ 	.short	0x0068
        /*0014*/ 	.byte	0x00, 0xf5, 0x21, 0x00


	//----- nvinfo : EIATTR_KPARAM_INFO
	.align		4
.L_121:
        /*0018*/ 	.byte	0x04, 0x17
        /*001a*/ 	.short	(.L_123 - .L_122)
.L_122:
        /*001c*/ 	.word	0x00000000
        /*0020*/ 	.short	0x000d
        /*0022*/ 	.short	0x0060
        /*0024*/ 	.byte	0x00, 0xf0, 0x11, 0x00


	//----- nvinfo : EIATTR_KPARAM_INFO
	.align		4
.L_123:
        /*0028*/ 	.byte	0x04, 0x17
        /*002a*/ 	.short	(.L_125 - .L_124)
.L_124:
        /*002c*/ 	.word	0x00000000
        /*0030*/ 	.short	0x000c
        /*0032*/ 	.short	0x0058
        /*0034*/ 	.byte	0x00, 0xf5, 0x21, 0x00


	//----- nvinfo : EIATTR_KPARAM_INFO
	.align		4
.L_125:
        /*0038*/ 	.byte	0x04, 0x17
        /*003a*/ 	.short	(.L_127 - .L_126)
.L_126:
        /*003c*/ 	.word	0x00000000
        /*0040*/ 	.short	0x000b
        /*0042*/ 	.short	0x0050
        /*0044*/ 	.byte	0x00, 0xf5, 0x21, 0x00


	//----- nvinfo : EIATTR_KPARAM_INFO
	.align		4
.L_127:
        /*0048*/ 	.byte	0x04, 0x17
        /*004a*/ 	.short	(.L_129 - .L_128)
.L_128:
        /*004c*/ 	.word	0x00000000
        /*0050*/ 	.short	0x000a
        /*0052*/ 	.short	0x0048
        /*0054*/ 	.byte	0x00, 0xf0, 0x21, 0x00


	//----- nvinfo : EIATTR_KPARAM_INFO
	.align		4
.L_129:
        /*0058*/ 	.byte	0x04, 0x17
        /*005a*/ 	.short	(.L_131 - .L_130)
.L_130:
        /*005c*/ 	.word	0x00000000
        /*0060*/ 	.short	0x0009
        /*0062*/ 	.short	0x0040
        /*0064*/ 	.byte	0x00, 0xf5, 0x21, 0x00


	//----- nvinfo : EIATTR_KPARAM_INFO
	.align		4
.L_131:
        /*0068*/ 	.byte	0x04, 0x17
        /*006a*/ 	.short	(.L_133 - .L_132)
.L_132:
        /*006c*/ 	.word	0x00000000
        /*0070*/ 	.short	0x0008
        /*0072*/ 	.short	0x0038
        /*0074*/ 	.byte	0x00, 0xf5, 0x21, 0x00


	//----- nvinfo : EIATTR_KPARAM_INFO
	.align		4
.L_133:
        /*0078*/ 	.byte	0x04, 0x17
        /*007a*/ 	.short	(.L_135 - .L_134)
.L_134:
        /*007c*/ 	.word	0x00000000
        /*0080*/ 	.short	0x0007
        /*0082*/ 	.short	0x0030
        /*0084*/ 	.byte	0x00, 0xf5, 0x21, 0x00


	//----- nvinfo : EIATTR_KPARAM_INFO
	.align		4
.L_135:
        /*0088*/ 	.byte	0x04, 0x17
        /*008a*/ 	.short	(.L_137 - .L_136)
.L_136:
        /*008c*/ 	.word	0x00000000
        /*0090*/ 	.short	0x0006
        /*0092*/ 	.short	0x0028
        /*0094*/ 	.byte	0x00, 0xf5, 0x21, 0x00


	//----- nvinfo : EIATTR_KPARAM_INFO
	.align		4
.L_137:
        /*0098*/ 	.byte	0x04, 0x17
        /*009a*/ 	.short	(.L_139 - .L_138)
.L_138:
        /*009c*/ 	.word	0x00000000
        /*00a0*/ 	.short	0x0005
        /*00a2*/ 	.short	0x0020
        /*00a4*/ 	.byte	0x00, 0xf0, 0x21, 0x00


	//----- nvinfo : EIATTR_KPARAM_INFO
	.align		4
.L_139:
        /*00a8*/ 	.byte	0x04, 0x17
        /*00aa*/ 	.short	(.L_141 - .L_140)
.L_140:
        /*00ac*/ 	.word	0x00000000
        /*00b0*/ 	.short	0x0004
        /*00b2*/ 	.short	0x0018
        /*00b4*/ 	.byte	0x00, 0xf5, 0x21, 0x00


	//----- nvinfo : EIATTR_KPARAM_INFO
	.align		4
.L_141:
        /*00b8*/ 	.byte	0x04, 0x17
        /*00ba*/ 	.short	(.L_143 - .L_142)
.L_142:
        /*00bc*/ 	.word	0x00000000
        /*00c0*/ 	.short	0x0003
        /*00c2*/ 	.short	0x0010
        /*00c4*/ 	.byte	0x00, 0xf5, 0x21, 0x00


	//----- nvinfo : EIATTR_KPARAM_INFO
	.align		4
.L_143:
        /*00c8*/ 	.byte	0x04, 0x17
        /*00ca*/ 	.short	(.L_145 - .L_144)
.L_144:
        /*00cc*/ 	.word	0x00000000
        /*00d0*/ 	.short	0x0002
        /*00d2*/ 	.short	0x0008
        /*00d4*/ 	.byte	0x00, 0xf5, 0x21, 0x00


	//----- nvinfo : EIATTR_KPARAM_INFO
	.align		4
.L_145:
        /*00d8*/ 	.byte	0x04, 0x17
        /*00da*/ 	.short	(.L_147 - .L_146)
.L_146:
        /*00dc*/ 	.word	0x00000000
        /*00e0*/ 	.short	0x0001
        /*00e2*/ 	.short	0x0004
        /*00e4*/ 	.byte	0x00, 0xf0, 0x11, 0x00


	//----- nvinfo : EIATTR_KPARAM_INFO
	.align		4
.L_147:
        /*00e8*/ 	.byte	0x04, 0x17
        /*00ea*/ 	.short	(.L_149 - .L_148)
.L_148:
        /*00ec*/ 	.word	0x00000000
        /*00f0*/ 	.short	0x0000
        /*00f2*/ 	.short	0x0000
        /*00f4*/ 	.byte	0x00, 0xf0, 0x11, 0x00


	//----- nvinfo : EIATTR_SPARSE_MMA_MASK
	.align		4
.L_149:
        /*00f8*/ 	.byte	0x03, 0x50
        /*00fa*/ 	.short	0x0000


	//----- nvinfo : EIATTR_MAXREG_COUNT
	.align		4
        /*00fc*/ 	.byte	0x03, 0x1b
        /*00fe*/ 	.short	0x00ff


	//----- nvinfo : EIATTR_NUM_BARRIERS
	.align		4
        /*0100*/ 	.byte	0x02, 0x4c
        /*0102*/ 	.byte	0x01
	.zero		1


	//----- nvinfo : EIATTR_EXTERNS
	.align		4
        /*0104*/ 	.byte	0x04, 0x0f
        /*0106*/ 	.short	(.L_151 - .L_150)


	//   ....[0]....
	.align		4
.L_150:
        /*0108*/ 	.word	index@(vprintf)


	//----- nvinfo : EIATTR_MERCURY_ISA_VERSION
	.align		4
.L_151:
        /*010c*/ 	.byte	0x03, 0x5f
        /*010e*/ 	.short	0x0101


	//----- nvinfo : EIATTR_INT_WARP_WIDE_INSTR_OFFSETS
	.align		4
        /*0110*/ 	.byte	0x04, 0x31
        /*0112*/ 	.short	(.L_153 - .L_152)


	//   ....[0]....
.L_152:
        /*0114*/ 	.word	0x00000150


	//   ....[1]....
        /*0118*/ 	.word	0x00000210


	//   ....[2]....
        /*011c*/ 	.word	0x000002e0


	//   ....[3]....
        /*0120*/ 	.word	0x000003a0


	//   ....[4]....
        /*0124*/ 	.word	0x00000400


	//   ....[5]....
        /*0128*/ 	.word	0x000004c0


	//   ....[6]....
        /*012c*/ 	.word	0x00000550


	//   ....[7]....
        /*0130*/ 	.word	0x00000630


	//   ....[8]....
        /*0134*/ 	.word	0x000023d0


	//   ....[9]....
        /*0138*/ 	.word	0x000024d0


	//   ....[10]....
        /*013c*/ 	.word	0x000025f0


	//   ....[11]....
        /*0140*/ 	.word	0x000026b0


	//   ....[12]....
        /*0144*/ 	.word	0x00002720


	//   ....[13]....
        /*0148*/ 	.word	0x000027e0


	//   ....[14]....
        /*014c*/ 	.word	0x00002850


	//   ....[15]....
        /*0150*/ 	.word	0x00002910


	//----- nvinfo : EIATTR_VRC_CTA_INIT_COUNT
	.align		4
.L_153:
        /*0154*/ 	.byte	0x02, 0x4a
	.zero		1
	.zero		1


	//----- nvinfo : EIATTR_SYSCALL_OFFSETS
	.align		4
        /*0158*/ 	.byte	0x04, 0x46
        /*015a*/ 	.short	(.L_155 - .L_154)


	//   ....[0]....
.L_154:
        /*015c*/ 	.word	0x00000130


	//   ....[1]....
        /*0160*/ 	.word	0x00000890


	//   ....[2]....
        /*0164*/ 	.word	0x00000ca0


	//   ....[3]....
        /*0168*/ 	.word	0x00002560


	//----- nvinfo : EIATTR_EXIT_INSTR_OFFSETS
	.align		4
.L_155:
        /*016c*/ 	.byte	0x04, 0x1c
        /*016e*/ 	.short	(.L_157 - .L_156)


	//   ....[0]....
.L_156:
        /*0170*/ 	.word	0x000008d0


	//   ....[1]....
        /*0174*/ 	.word	0x00000eb0


	//   ....[2]....
        /*0178*/ 	.word	0x00002c80


	//----- nvinfo : EIATTR_CRS_STACK_SIZE
	.align		4
.L_157:
        /*017c*/ 	.byte	0x04, 0x1e
        /*017e*/ 	.short	(.L_159 - .L_158)
.L_158:
        /*0180*/ 	.word	0x00000000


	//----- nvinfo : EIATTR_CBANK_PARAM_SIZE
	.align		4
.L_159:
        /*0184*/ 	.byte	0x03, 0x19
        /*0186*/ 	.short	0x0070


	//----- nvinfo : EIATTR_PARAM_CBANK
	.align		4
        /*0188*/ 	.byte	0x04, 0x0a
        /*018a*/ 	.short	(.L_161 - .L_160)
	.align		4
.L_160:
        /*018c*/ 	.word	index@(.nv.constant0._Z42dgemm_custom_simple_1block_batch_kernel_03iiPiS_S_dPPKdS_S2_S_dPPdS_iS_)
        /*0190*/ 	.short	0x0380
        /*0192*/ 	.short	0x0070


	//----- nvinfo : EIATTR_SW_WAR
	.align		4
.L_161:
        /*0194*/ 	.byte	0x04, 0x36
        /*0196*/ 	.short	(.L_163 - .L_162)
.L_162:
        /*0198*/ 	.word	0x00000008
.L_163:


//--------------------- .nv.info._Z42dgemm_custom_simple_1block_batch_kernel_05iiPiS_S_dPPKdS_S2_S_dPPdS_iS_ --------------------------
	.section	.nv.info._Z42dgemm_custom_simple_1block_batch_kernel_05iiPiS_S_dPPKdS_S2_S_dPPdS_iS_,"",@"SHT_CUDA_INFO"
	.sectionflags	@""
	.align	4


	//----- nvinfo : EIATTR_CUDA_API_VERSION
	.align		4
        /*0000*/ 	.byte	0x04, 0x37
        /*0002*/ 	.short	(.L_165 - .L_164)
.L_164:
        /*0004*/ 	.word	0x00000082


	//----- nvinfo : EIATTR_KPARAM_INFO
	.align		4
.L_165:
        /*0008*/ 	.byte	0x04, 0x17
        /*000a*/ 	.short	(.L_167 - .L_166)
.L_166:
        /*000c*/ 	.word	0x00000000
        /*0010*/ 	.short	0x000e
        /*0012*/ 	.short	0x0068
        /*0014*/ 	.byte	0x00, 0xf5, 0x21, 0x00


	//----- nvinfo : EIATTR_KPARAM_INFO
	.align		4
.L_167:
        /*0018*/ 	.byte	0x04, 0x17
        /*001a*/ 	.short	(.L_169 - .L_168)
.L_168:
        /*001c*/ 	.word	0x00000000
        /*0020*/ 	.short	0x000d
        /*0022*/ 	.short	0x0060
        /*0024*/ 	.byte	0x00, 0xf0, 0x11, 0x00


	//----- nvinfo : EIATTR_KPARAM_INFO
	.align		4
.L_169:
        /*0028*/ 	.byte	0x04, 0x17
        /*002a*/ 	.short	(.L_171 - .L_170)
.L_170:
        /*002c*/ 	.word	0x00000000
        /*0030*/ 	.short	0x000c
        /*0032*/ 	.short	0x0058
        /*0034*/ 	.byte	0x00, 0xf5, 0x21, 0x00


	//----- nvinfo : EIATTR_KPARAM_INFO
	.align		4
.L_171:
        /*0038*/ 	.byte	0x04, 0x17
        /*003a*/ 	.short	(.L_173 - .L_172)
.L_172:
        /*003c*/ 	.word	0x00000000
        /*0040*/ 	.short	0x000b
        /*0042*/ 	.short	0x0050
        /*0044*/ 	.byte	0x00, 0xf5, 0x21, 0x00


	//----- nvinfo : EIATTR_KPARAM_INFO
	.align		4
.L_173:
        /*0048*/ 	.byte	0x04, 0x17
        /*004a*/ 	.short	(.L_175 - .L_174)
.L_174:
        /*004c*/ 	.word	0x00000000
        /*0050*/ 	.short	0x000a
        /*0052*/ 	.short	0x0048
        /*0054*/ 	.byte	0x00, 0xf0, 0x21, 0x00


	//----- nvinfo : EIATTR_KPARAM_INFO
	.align		4
.L_175:
        /*0058*/ 	.byte	0x04, 0x17
        /*005a*/ 	.short	(.L_177 - .L_176)
.L_176:
        /*005c*/ 	.word	0x00000000
        /*0060*/ 	.short	0x0009
        /*0062*/ 	.short	0x0040
        /*0064*/ 	.byte	0x00, 0xf5, 0x21, 0x00


	//----- nvinfo : EIATTR_KPARAM_INFO
	.align		4
.L_177:
        /*0068*/ 	.byte	0x04, 0x17
        /*006a*/ 	.short	(.L_179 - .L_178)
.L_178:
        /*006c*/ 	.word	0x00000000
        /*0070*/ 	.short	0x0008
        /*0072*/ 	.short	0x0038
        /*0074*/ 	.byte	0x00, 0xf5, 0x21, 0x00


	//----- nvinfo : EIATTR_KPARAM_INFO
	.align		4
.L_179:
        /*0078*/ 	.byte	0x04, 0x17
        /*007a*/ 	.short	(.L_181 - .L_180)
.L_180:
        /*007c*/ 	.word	0x00000000
        /*0080*/ 	.short	0x0007
        /*0082*/ 	.short	0x0030
        /*0084*/ 	.byte	0x00, 0xf5, 0x21, 0x00


	//----- nvinfo : EIATTR_KPARAM_INFO
	.align		4
.L_181:
        /*0088*/ 	.byte	0x04, 0x17
        /*008a*/ 	.short	(.L_183 - .L_182)
.L_182:
        /*008c*/ 	.word	0x00000000
        /*0090*/ 	.short	0x0006
        /*0092*/ 	.short	0x0028
        /*0094*/ 	.byte	0x00, 0xf5, 0x21, 0x00


	//----- nvinfo : EIATTR_KPARAM_INFO
	.align		4
.L_183:
        /*0098*/ 	.byte	0x04, 0x17
        /*009a*/ 	.short	(.L_185 - .L_184)
.L_184:
        /*009c*/ 	.word	0x00000000
        /*00a0*/ 	.short	0x0005
        /*00a2*/ 	.short	0x0020
        /*00a4*/ 	.byte	0x00, 0xf0, 0x21, 0x00


	//----- nvinfo : EIATTR_KPARAM_INFO
	.align		4
.L_185:
        /*00a8*/ 	.byte	0x04, 0x17
        /*00aa*/ 	.short	(.L_187 - .L_186)
.L_186:
        /*00ac*/ 	.word	0x00000000
        /*00b0*/ 	.short	0x0004
        /*00b2*/ 	.short	0x0018
        /*00b4*/ 	.byte	0x00, 0xf5, 0x21, 0x00


	//----- nvinfo : EIATTR_KPARAM_INFO
	.align		4
.L_187:
        /*00b8*/ 	.byte	0x04, 0x17
        /*00ba*/ 	.short	(.L_189 - .L_188)
.L_188:
        /*00bc*/ 	.word	0x00000000
        /*00c0*/ 	.short	0x0003
        /*00c2*/ 	.short	0x0010
        /*00c4*/ 	.byte	0x00, 0xf5, 0x21, 0x00


	//----- nvinfo : EIATTR_KPARAM_INFO
	.align		4
.L_189:
        /*00c8*/ 	.byte	0x04, 0x17
        /*00ca*/ 	.short	(.L_191 - .L_190)
.L_190:
        /*00cc*/ 	.word	0x00000000
        /*00d0*/ 	.short	0x0002
        /*00d2*/ 	.short	0x0008
        /*00d4*/ 	.byte	0x00, 0xf5, 0x21, 0x00


	//----- nvinfo : EIATTR_KPARAM_INFO
	.align		4
.L_191:
        /*00d8*/ 	.byte	0x04, 0x17
        /*00da*/ 	.short	(.L_193 - .L_192)
.L_192:
        /*00dc*/ 	.word	0x00000000
        /*00e0*/ 	.short	0x0001
        /*00e2*/ 	.short	0x0004
        /*00e4*/ 	.byte	0x00, 0xf0, 0x11, 0x00


	//----- nvinfo : EIATTR_KPARAM_INFO
	.align		4
.L_193:
        /*00e8*/ 	.byte	0x04, 0x17
        /*00ea*/ 	.short	(.L_195 - .L_194)
.L_194:
        /*00ec*/ 	.word	0x00000000
        /*00f0*/ 	.short	0x0000
        /*00f2*/ 	.short	0x0000
        /*00f4*/ 	.byte	0x00, 0xf0, 0x11, 0x00


	//----- nvinfo : EIATTR_SPARSE_MMA_MASK
	.align		4
.L_195:
        /*00f8*/ 	.byte	0x03, 0x50
        /*00fa*/ 	.short	0x0000


	//----- nvinfo : EIATTR_MAXREG_COUNT
	.align		4
        /*00fc*/ 	.byte	0x03, 0x1b
        /*00fe*/ 	.short	0x00ff


	//----- nvinfo : EIATTR_NUM_BARRIERS
	.align		4
        /*0100*/ 	.byte	0x02, 0x4c
        /*0102*/ 	.byte	0x01
	.zero		1


	//----- nvinfo : EIATTR_MERCURY_ISA_VERSION
	.align		4
        /*0104*/ 	.byte	0x03, 0x5f
        /*0106*/ 	.short	0x0101


	//----- nvinfo : EIATTR_INT_WARP_WIDE_INSTR_OFFSETS
	.align		4
        /*0108*/ 	.byte	0x04, 0x31
        /*010a*/ 	.short	(.L_197 - .L_196)


	//   ....[0]....
.L_196:
        /*010c*/ 	.word	0x000000a0


	//   ....[1]....
        /*0110*/ 	.word	0x00000160


	//   ....[2]....
        /*0114*/ 	.word	0x000020b0


	//   ....[3]....
        /*0118*/ 	.word	0x00002170


	//----- nvinfo : EIATTR_VRC_CTA_INIT_COUNT
	.align		4
.L_197:
        /*011c*/ 	.byte	0x02, 0x4a
	.zero		1
	.zero		1


	//----- nvinfo : EIATTR_EXIT_INSTR_OFFSETS
	.align		4
        /*0120*/ 	.byte	0x04, 0x1c
        /*0122*/ 	.short	(.L_199 - .L_198)


	//   ....[0]....
.L_198:
        /*0124*/ 	.word	0x000001f0


	//   ....[1]....
        /*0128*/ 	.word	0x00000cb0


	//   ....[2]....
        /*012c*/ 	.word	0x00000eb0


	//   ....[3]....
        /*0130*/ 	.word	0x00002230


	//----- nvinfo : EIATTR_CRS_STACK_SIZE
	.align		4
.L_199:
        /*0134*/ 	.byte	0x04, 0x1e
        /*0136*/ 	.short	(.L_201 - .L_200)
.L_200:
        /*0138*/ 	.word	0x00000000


	//----- nvinfo : EIATTR_CBANK_PARAM_SIZE
	.align		4
.L_201:
        /*013c*/ 	.byte	0x03, 0x19
        /*013e*/ 	.short	0x0070


	//----- nvinfo : EIATTR_PARAM_CBANK
	.align		4
        /*0140*/ 	.byte	0x04, 0x0a
        /*0142*/ 	.short	(.L_203 - .L_202)
	.align		4
.L_202:
        /*0144*/ 	.word	index@(.nv.constant0._Z42dgemm_custom_simple_1block_batch_kernel_05iiPiS_S_dPPKdS_S2_S_dPPdS_iS_)
        /*0148*/ 	.short	0x0380
        /*014a*/ 	.short	0x0070


	//----- nvinfo : EIATTR_SW_WAR
	.align		4
.L_203:
        /*014c*/ 	.byte	0x04, 0x36
        /*014e*/ 	.short	(.L_205 - .L_204)
.L_204:
        /*0150*/ 	.word	0x00000008
.L_205:


//--------------------- .nv.info._Z39dgemm_custom_simple_1block_batch_kerneliiPiS_S_dPPKdS_S2_S_dPPdS_iS_ --------------------------
	.section	.nv.info._Z39dgemm_custom_simple_1block_batch_kerneliiPiS_S_dPPKdS_S2_S_dPPdS_iS_,"",@"SHT_CUDA_INFO"
	.sectionflags	@""
	.align	4


	//----- nvinfo : EIATTR_CUDA_API_VERSION
	.align		4
        /*0000*/ 	.byte	0x04, 0x37
        /*0002*/ 	.short	(.L_207 - .L_206)
.L_206:
        /*0004*/ 	.word	0x00000082


	//----- nvinfo : EIATTR_KPARAM_INFO
	.align		4
.L_207:
        /*0008*/ 	.byte	0x04, 0x17
        /*000a*/ 	.short	(.L_209 - .L_208)
.L_208:
        /*000c*/ 	.word	0x00000000
        /*0010*/ 	.short	0x000e
        /*0012*/ 	.short	0x0068
        /*0014*/ 	.byte	0x00, 0xf5, 0x21, 0x00


	//----- nvinfo : EIATTR_KPARAM_INFO
	.align		4
.L_209:
        /*0018*/ 	.byte	0x04, 0x17
        /*001a*/ 	.short	(.L_211 - .L_210)
.L_210:
        /*001c*/ 	.word	0x00000000
        /*0020*/ 	.short	0x000d
        /*0022*/ 	.short	0x0060
        /*0024*/ 	.byte	0x00, 0xf0, 0x11, 0x00


	//----- nvinfo : EIATTR_KPARAM_INFO
	.align		4
.L_211:
        /*0028*/ 	.byte	0x04, 0x17
        /*002a*/ 	.short	(.L_213 - .L_212)
.L_212:
        /*002c*/ 	.word	0x00000000
        /*0030*/ 	.short	0x000c
        /*0032*/ 	.short	0x0058
        /*0034*/ 	.byte	0x00, 0xf5, 0x21, 0x00


	//----- nvinfo : EIATTR_KPARAM_INFO
	.align		4
.L_213:
        /*0038*/ 	.byte	0x04, 0x17
        /*003a*/ 	.short	(.L_215 - .L_214)
.L_214:
        /*003c*/ 	.word	0x00000000
        /*0040*/ 	.short	0x000b
        /*0042*/ 	.short	0x0050
        /*0044*/ 	.byte	0x00, 0xf5, 0x21, 0x00


	//----- nvinfo : EIATTR_KPARAM_INFO
	.align		4
.L_215:
        /*0048*/ 	.byte	0x04, 0x17
        /*004a*/ 	.short	(.L_217 - .L_216)
.L_216:
        /*004c*/ 	.word	0x00000000
        /*0050*/ 	.short	0x000a
        /*0052*/ 	.short	0x0048
        /*0054*/ 	.byte	0x00, 0xf0, 0x21, 0x00


	//----- nvinfo : EIATTR_KPARAM_INFO
	.align		4
.L_217:
        /*0058*/ 	.byte	0x04, 0x17
        /*005a*/ 	.short	(.L_219 - .L_218)
.L_218:
        /*005c*/ 	.word	0x00000000
        /*0060*/ 	.short	0x0009
        /*0062*/ 	.short	0x0040
        /*0064*/ 	.byte	0x00, 0xf5, 0x21, 0x00


	//----- nvinfo : EIATTR_KPARAM_INFO
	.align		4
.L_219:
        /*0068*/ 	.byte	0x04, 0x17
        /*006a*/ 	.short	(.L_221 - .L_220)
.L_220:
        /*006c*/ 	.word	0x00000000
        /*0070*/ 	.short	0x0008
        /*0072*/ 	.short	0x0038
        /*0074*/ 	.byte	0x00, 0xf5, 0x21, 0x00


	//----- nvinfo : EIATTR_KPARAM_INFO
	.align		4
.L_221:
        /*0078*/ 	.byte	0x04, 0x17
        /*007a*/ 	.short	(.L_223 - .L_222)
.L_222:
        /*007c*/ 	.word	0x00000000
        /*0080*/ 	.short	0x0007
        /*0082*/ 	.short	0x0030
        /*0084*/ 	.byte	0x00, 0xf5, 0x21, 0x00


	//----- nvinfo : EIATTR_KPARAM_INFO
	.align		4
.L_223:
        /*0088*/ 	.byte	0x04, 0x17
        /*008a*/ 	.short	(.L_225 - .L_224)
.L_224:
        /*008c*/ 	.word	0x00000000
        /*0090*/ 	.short	0x0006
        /*0092*/ 	.short	0x0028
        /*0094*/ 	.byte	0x00, 0xf5, 0x21, 0x00


	//----- nvinfo : EIATTR_KPARAM_INFO
	.align		4
.L_225:
        /*0098*/ 	.byte	0x04, 0x17
        /*009a*/ 	.short	(.L_227 - .L_226)
.L_226:
        /*009c*/ 	.word	0x00000000
        /*00a0*/ 	.short	0x0005
        /*00a2*/ 	.short	0x0020
        /*00a4*/ 	.byte	0x00, 0xf0, 0x21, 0x00


	//----- nvinfo : EIATTR_KPARAM_INFO
	.align		4
.L_227:
        /*00a8*/ 	.byte	0x04, 0x17
        /*00aa*/ 	.short	(.L_229 - .L_228)
.L_228:
        /*00ac*/ 	.word	0x00000000
        /*00b0*/ 	.short	0x0004
        /*00b2*/ 	.short	0x0018
        /*00b4*/ 	.byte	0x00, 0xf5, 0x21, 0x00


	//----- nvinfo : EIATTR_KPARAM_INFO
	.align		4
.L_229:
        /*00b8*/ 	.byte	0x04, 0x17
        /*00ba*/ 	.short	(.L_231 - .L_230)
.L_230:
        /*00bc*/ 	.word	0x00000000
        /*00c0*/ 	.short	0x0003
        /*00c2*/ 	.short	0x0010
        /*00c4*/ 	.byte	0x00, 0xf5, 0x21, 0x00


	//----- nvinfo : EIATTR_KPARAM_INFO
	.align		4
.L_231:
        /*00c8*/ 	.byte	0x04, 0x17
        /*00ca*/ 	.short	(.L_233 - .L_232)
.L_232:
        /*00cc*/ 	.word	0x00000000
        /*00d0*/ 	.short	0x0002
        /*00d2*/ 	.short	0x0008
        /*00d4*/ 	.byte	0x00, 0xf5, 0x21, 0x00


	//----- nvinfo : EIATTR_KPARAM_INFO
	.align		4
.L_233:
        /*00d8*/ 	.byte	0x04, 0x17
        /*00da*/ 	.short	(.L_235 - .L_234)
.L_234:
        /*00dc*/ 	.word	0x00000000
        /*00e0*/ 	.short	0x0001
        /*00e2*/ 	.short	0x0004
        /*00e4*/ 	.byte	0x00, 0xf0, 0x11, 0x00


	//----- nvinfo : EIATTR_KPARAM_INFO
	.align		4
.L_235:
        /*00e8*/ 	.byte	0x04, 0x17
        /*00ea*/ 	.short	(.L_237 - .L_236)
.L_236:
        /*00ec*/ 	.word	0x00000000
        /*00f0*/ 	.short	0x0000
        /*00f2*/ 	.short	0x0000
        /*00f4*/ 	.byte	0x00, 0xf0, 0x11, 0x00


	//----- nvinfo : EIATTR_SPARSE_MMA_MASK
	.align		4
.L_237:
        /*00f8*/ 	.byte	0x03, 0x50
        /*00fa*/ 	.short	0x0000


	//----- nvinfo : EIATTR_MAXREG_COUNT
	.align		4
        /*00fc*/ 	.byte	0x03, 0x1b
        /*00fe*/ 	.short	0x00ff


	//----- nvinfo : EIATTR_NUM_BARRIERS
	.align		4
        /*0100*/ 	.byte	0x02, 0x4c
        /*0102*/ 	.byte	0x01
	.zero		1


	//----- nvinfo : EIATTR_MERCURY_ISA_VERSION
	.align		4
        /*0104*/ 	.byte	0x03, 0x5f
        /*0106*/ 	.short	0x0101


	//----- nvinfo : EIATTR_INT_WARP_WIDE_INSTR_OFFSETS
	.align		4
        /*0108*/ 	.byte	0x04, 0x31
        /*010a*/ 	.short	(.L_239 - .L_238)


	//   ....[0]....
.L_238:
        /*010c*/ 	.word	0x00000090


	//   ....[1]....
        /*0110*/ 	.word	0x00000150


	//   ....[2]....
        /*0114*/ 	.word	0x000024a0


	//   ....[3]....
        /*0118*/ 	.word	0x00002560


	//----- nvinfo : EIATTR_VRC_CTA_INIT_COUNT
	.align		4
.L_239:
        /*011c*/ 	.byte	0x02, 0x4a
	.zero		1
	.zero		1


	//----- nvinfo : EIATTR_EXIT_INSTR_OFFSETS
	.align		4
        /*0120*/ 	.byte	0x04, 0x1c
        /*0122*/ 	.short	(.L_241 - .L_240)


	//   ....[0]....
.L_240:
        /*0124*/ 	.word	0x00000200


	//   ....[1]....
        /*0128*/ 	.word	0x00000cd0


	//   ....[2]....
        /*012c*/ 	.word	0x00000ef0


	//   ....[3]....
        /*0130*/ 	.word	0x00002620


	//----- nvinfo : EIATTR_CRS_STACK_SIZE
	.align		4
.L_241:
        /*0134*/ 	.byte	0x04, 0x1e
        /*0136*/ 	.short	(.L_243 - .L_242)
.L_242:
        /*0138*/ 	.word	0x00000000


	//----- nvinfo : EIATTR_CBANK_PARAM_SIZE
	.align		4
.L_243:
        /*013c*/ 	.byte	0x03, 0x19
        /*013e*/ 	.short	0x0070


	//----- nvinfo : EIATTR_PARAM_CBANK
	.align		4
        /*0140*/ 	.byte	0x04, 0x0a
        /*0142*/ 	.short	(.L_245 - .L_244)
	.align		4
.L_244:
        /*0144*/ 	.word	index@(.nv.constant0._Z39dgemm_custom_simple_1block_batch_kerneliiPiS_S_dPPKdS_S2_S_dPPdS_iS_)
        /*0148*/ 	.short	0x0380
        /*014a*/ 	.short	0x0070


	//----- nvinfo : EIATTR_SW_WAR
	.align		4
.L_245:
        /*014c*/ 	.byte	0x04, 0x36
        /*014e*/ 	.short	(.L_247 - .L_246)
.L_246:
        /*0150*/ 	.word	0x00000008
.L_247:


//--------------------- .nv.callgraph             --------------------------
	.section	.nv.callgraph,"",@"SHT_CUDA_CALLGRAPH"
	.align	4
	.sectionentsize	8
	.align		4
        /*0000*/ 	.word	0x00000000
	.align		4
        /*0004*/ 	.word	0xffffffff
	.align		4
        /*0008*/ 	.word	index@(_Z42dgemm_custom_simple_1block_batch_kernel_03iiPiS_S_dPPKdS_S2_S_dPPdS_iS_)
	.align		4
        /*000c*/ 	.word	index@(vprintf)
	.align		4
        /*0010*/ 	.word	0x00000000
	.align		4
        /*0014*/ 	.word	0xfffffffe
	.align		4
        /*0018*/ 	.word	0x00000000
	.align		4
        /*001c*/ 	.word	0xfffffffd
	.align		4
        /*0020*/ 	.word	0x00000000
	.align		4
        /*0024*/ 	.word	0xfffffffc


//--------------------- .nv.constant4             --------------------------
	.section	.nv.constant4,"a",@progbits
	.align	8
	.align		8
.nv.constant4:
        /*0000*/ 	.dword	$str
	.align		8
        /*0008*/ 	.dword	$str$1
	.align		8
        /*0010*/ 	.dword	$str$2
	.align		8
        /*0018*/ 	.dword	$str$3
	.align		8
        /*0020*/ 	.dword	vprintf


//--------------------- .text._Z42dgemm_custom_simple_1block_batch_kernel_01iiPiS_S_dPPKdS_S2_S_dPPdS_iS_ --------------------------
	.section	.text._Z42dgemm_custom_simple_1block_batch_kernel_01iiPiS_S_dPPKdS_S2_S_dPPdS_iS_,"ax",@progbits
	.align	128
        .global         _Z42dgemm_custom_simple_1block_batch_kernel_01iiPiS_S_dPPKdS_S2_S_dPPdS_iS_
        .type           _Z42dgemm_custom_simple_1block_batch_kernel_01iiPiS_S_dPPKdS_S2_S_dPPdS_iS_,@function
        .size           _Z42dgemm_custom_simple_1block_batch_kernel_01iiPiS_S_dPPKdS_S2_S_dPPdS_iS_,(.L_x_161 - _Z42dgemm_custom_simple_1block_batch_kernel_01iiPiS_S_dPPKdS_S2_S_dPPdS_iS_)
        .other          _Z42dgemm_custom_simple_1block_batch_kernel_01iiPiS_S_dPPKdS_S2_S_dPPdS_iS_,@"STO_CUDA_ENTRY STV_DEFAULT"
_Z42dgemm_custom_simple_1block_batch_kernel_01iiPiS_S_dPPKdS_S2_S_dPPdS_iS_:
.text._Z42dgemm_custom_simple_1block_batch_kernel_01iiPiS_S_dPPKdS_S2_S_dPPdS_iS_:
[----:B------:R-:W-:Y:S01]  /*0000*/  LDC R1, c[0x0][0x37c] ;  /* 0x0000df00ff017b82 */ /* 0x000fe20000000800 */
[----:B------:R-:W0:Y:S01]  /*0010*/  S2R R0, SR_TID.X ;  /* 0x0000000000007919 */ /* 0x000e220000002100 */
[----:B------:R-:W-:Y:S01]  /*0020*/  MOV R5, 0x400 ;  /* 0x0000040000057802 */ /* 0x000fe20000000f00 */
[----:B------:R-:W1:Y:S01]  /*0030*/  LDCU.64 UR6, c[0x0][0x358] ;  /* 0x00006b00ff0677ac */ /* 0x000e620008000a00 */
[----:B------:R-:W-:Y:S01]  /*0040*/  BSSY.RECONVERGENT B0, `(.L_x_0) ;  /* 0x0000016000007945 */ /* 0x000fe20003800200 */
[----:B------:R-:W0:Y:S01]  /*0050*/  S2R R3, SR_TID.Y ;  /* 0x0000000000037919 */ /* 0x000e220000002200 */
[----:B------:R-:W2:Y:S01]  /*0060*/  S2R R4, SR_CgaCtaId ;  /* 0x0000000000047919 */ /* 0x000ea20000008800 */
[----:B0-----:R-:W-:Y:S02]  /*0070*/  LOP3.LUT P0, R16, R0, RZ, R3, 0xfa, !PT ;  /* 0x000000ff00107212 */ /* 0x001fe4000780fa03 */
[----:B--2---:R-:W-:-:S11]  /*0080*/  LEA R7, R4, R5, 0x18 ;  /* 0x0000000504077211 */ /* 0x004fd600078ec0ff */
[----:B-1----:R-:W-:Y:S05]  /*0090*/  @P0 BRA `(.L_x_1) ;  /* 0x0000000000400947 */ /* 0x002fea0003800000 */
[----:B------:R-:W0:Y:S01]  /*00a0*/  S2R R13, SR_LANEID ;  /* 0x00000000000d7919 */ /* 0x000e220000000000 */
[----:B------:R-:W-:Y:S01]  /*00b0*/  VOTEU.ANY UR4, UPT, PT ;  /* 0x0000000000047886 */ /* 0x000fe200038e0100 */
[----:B------:R-:W1:Y:S01]  /*00c0*/  LDC.64 R8, c[0x0][0x3e8] ;  /* 0x0000fa00ff087b82 */ /* 0x000e620000000a00 */
[----:B------:R-:W0:Y:S08]  /*00d0*/  FLO.U32 R6, UR4 ;  /* 0x0000000400067d00 */ /* 0x000e3000080e0000 */
[----:B------:R-:W1:Y:S01]  /*00e0*/  POPC R11, UR4 ;  /* 0x00000004000b7d09 */ /* 0x000e620008000000 */
[----:B0-----:R-:W-:-:S13]  /*00f0*/  ISETP.EQ.U32.AND P0, PT, R6, R13, PT ;  /* 0x0000000d0600720c */ /* 0x001fda0003f02070 */
[----:B-1----:R-:W2:Y:S01]  /*0100*/  @P0 ATOMG.E.ADD.STRONG.GPU PT, R9, desc[UR6][R8.64], R11 ;  /* 0x8000000b080909a8 */ /* 0x002ea200081ef106 */
[----:B------:R-:W0:Y:S01]  /*0110*/  S2UR UR5, SR_CgaCtaId ;  /* 0x00000000000579c3 */ /* 0x000e220000008800 */
[----:B------:R-:W1:Y:S02]  /*0120*/  S2R R10, SR_LTMASK ;  /* 0x00000000000a7919 */ /* 0x000e640000003900 */
[----:B-1----:R-:W-:Y:S01]  /*0130*/  LOP3.LUT R10, R10, UR4, RZ, 0xc0, !PT ;  /* 0x000000040a0a7c12 */ /* 0x002fe2000f8ec0ff */
[----:B------:R-:W-:Y:S02]  /*0140*/  UMOV UR4, 0x400 ;  /* 0x0000040000047882 */ /* 0x000fe40000000000 */
[----:B0-----:R-:W-:Y:S01]  /*0150*/  ULEA UR4, UR5, UR4, 0x18 ;  /* 0x0000000405047291 */ /* 0x001fe2000f8ec0ff */
[----:B------:R-:W0:Y:S01]  /*0160*/  POPC R13, R10 ;  /* 0x0000000a000d7309 */ /* 0x000e220000000000 */
[----:B--2---:R-:W0:Y:S02]  /*0170*/  SHFL.IDX PT, R2, R9, R6, 0x1f ;  /* 0x00001f0609027589 */ /* 0x004e2400000e0000 */
[----:B0-----:R-:W-:-:S05]  /*0180*/  IMAD.IADD R2, R2, 0x1, R13 ;  /* 0x0000000102027824 */ /* 0x001fca00078e020d */
[----:B------:R0:W-:Y:S03]  /*0190*/  STS [UR4+0x15c8], R2 ;  /* 0x0015c802ff007988 */ /* 0x0001e60008000804 */
.L_x_1:
[----:B------:R-:W-:Y:S05]  /*01a0*/  BSYNC.RECONVERGENT B0 ;  /* 0x0000000000007941 */ /* 0x000fea0003800200 */
.L_x_0:
[----:B------:R-:W-:Y:S06]  /*01b0*/  BAR.SYNC.DEFER_BLOCKING 0x0 ;  /* 0x0000000000007b1d */ /* 0x000fec0000010000 */
[----:B------:R-:W1:Y:S01]  /*01c0*/  LDCU UR4, c[0x0][0x3e0] ;  /* 0x00007c00ff0477ac */ /* 0x000e620008000800 */
[----:B------:R-:W1:Y:S02]  /*01d0*/  LDS R6, [R7+0x15c8] ;  /* 0x0015c80007067984 */ /* 0x000e640000000800 */
[----:B-1----:R-:W-:-:S13]  /*01e0*/  ISETP.GE.AND P0, PT, R6, UR4, PT ;  /* 0x0000000406007c0c */ /* 0x002fda000bf06270 */
[----:B------:R-:W-:Y:S05]  /*01f0*/  @P0 EXIT ;  /* 0x000000000000094d */ /* 0x000fea0003800000 */
[----:B------:R-:W1:Y:S08]  /*0200*/  LDC.64 R10, c[0x0][0x398] ;  /* 0x0000e600ff0a7b82 */ /* 0x000e700000000a00 */
[----:B------:R-:W2:Y:S08]  /*0210*/  LDC.64 R8, c[0x0][0x388] ;  /* 0x0000e200ff087b82 */ /* 0x000eb00000000a00 */
[----:B------:R-:W3:Y:S01]  /*0220*/  LDC.64 R12, c[0x0][0x3b0] ;  /* 0x0000ec00ff0c7b82 */ /* 0x000ee20000000a00 */
[----:B-1----:R-:W-:-:S07]  /*0230*/  IMAD.WIDE R10, R6, 0x4, R10 ;  /* 0x00000004060a7825 */ /* 0x002fce00078e020a */
[----:B------:R-:W1:Y:S01]  /*0240*/  LDC.64 R14, c[0x0][0x3a8] ;  /* 0x0000ea00ff0e7b82 */ /* 0x000e620000000a00 */
[----:B------:R-:W4:Y:S01]  /*0250*/  LDG.E R10, desc[UR6][R10.64] ;  /* 0x000000060a0a7981 */ /* 0x000f22000c1e1900 */
[----:B--2---:R-:W-:-:S06]  /*0260*/  IMAD.WIDE R8, R6, 0x4, R8 ;  /* 0x0000000406087825 */ /* 0x004fcc00078e0208 */
[----:B------:R-:W2:Y:S01]  /*0270*/  LDG.E R9, desc[UR6][R8.64] ;  /* 0x0000000608097981 */ /* 0x000ea2000c1e1900 */
[----:B---3--:R-:W-:-:S04]  /*0280*/  IMAD.WIDE R18, R6, 0x4, R12 ;  /* 0x0000000406127825 */ /* 0x008fc800078e020c */
[----:B-1----:R-:W-:Y:S01]  /*0290*/  IMAD.WIDE R14, R6, 0x8, R14 ;  /* 0x00000008060e7825 */ /* 0x002fe200078e020e */
[----:B----4-:R-:W-:-:S04]  /*02a0*/  ISETP.GE.AND P0, PT, R3, R10, PT ;  /* 0x0000000a0300720c */ /* 0x010fc80003f06270 */
[----:B--2---:R-:W-:-:S13]  /*02b0*/  ISETP.GE.OR P0, PT, R0, R9, P0 ;  /* 0x000000090000720c */ /* 0x004fda0000706670 */
[----:B------:R-:W2:Y:S04]  /*02c0*/  @!P0 LDG.E R18, desc[UR6][R18.64] ;  /* 0x0000000612128981 */ /* 0x000ea8000c1e1900 */
[----:B------:R-:W3:Y:S01]  /*02d0*/  @!P0 LDG.E.64 R12, desc[UR6][R14.64] ;  /* 0x000000060e0c8981 */ /* 0x000ee2000c1e1b00 */
[----:B--2---:R-:W-:-:S04]  /*02e0*/  @!P0 IMAD R17, R18, R3, R0 ;  /* 0x0000000312118224 */ /* 0x004fc800078e0200 */
[----:B---3--:R-:W-:-:S06]  /*02f0*/  @!P0 IMAD.WIDE R12, R17, 0x8, R12 ;  /* 0x00000008110c8825 */ /* 0x008fcc00078e020c */
[----:B------:R-:W2:Y:S01]  /*0300*/  @!P0 LDG.E.64.CONSTANT R12, desc[UR6][R12.64] ;  /* 0x000000060c0c8981 */ /* 0x000ea2000c1e9b00 */
[----:B0-----:R-:W-:Y:S02]  /*0310*/  IMAD R2, R0, 0x88, R7 ;  /* 0x0000008800027824 */ /* 0x001fe400078e0207 */
[----:B------:R-:W-:Y:S02]  /*0320*/  IMAD.MOV.U32 R8, RZ, RZ, R6 ;  /* 0x000000ffff087224 */ /* 0x000fe400078e0006 */
[----:B------:R-:W-:-:S05]  /*0330*/  @!P0 IMAD R9, R3, 0x8, R2 ;  /* 0x0000000803098824 */ /* 0x000fca00078e0202 */
[----:B--2---:R-:W-:Y:S04]  /*0340*/  @!P0 STS.64 [R9], R12 ;  /* 0x0000000c09008388 */ /* 0x004fe80000000a00 */
[----:B------:R-:W0:Y:S02]  /*0350*/  @!P0 LDS R8, [R7+0x15c8] ;  /* 0x0015c80007088984 */ /* 0x000e240000000800 */
[----:B0-----:R-:W-:-:S13]  /*0360*/  ISETP.GE.AND P0, PT, R8, UR4, PT ;  /* 0x0000000408007c0c */ /* 0x001fda000bf06270 */
[----:B------:R-:W-:Y:S05]  /*0370*/  @P0 EXIT ;  /* 0x000000000000094d */ /* 0x000fea0003800000 */
[----:B------:R-:W-:Y:S01]  /*0380*/  VIADD R5, R5, 0xd48 ;  /* 0x00000d4805057836 */ /* 0x000fe20000000000 */
[----:B------:R-:W-:-:S04]  /*0390*/  ISETP.NE.AND P1, PT, R16, RZ, PT ;  /* 0x000000ff1000720c */ /* 0x000fc80003f25270 */
[----:B------:R-:W-:-:S05]  /*03a0*/  LEA R4, R4, R5, 0x18 ;  /* 0x0000000504047211 */ /* 0x000fca00078ec0ff */
[----:B------:R-:W-:-:S07]  /*03b0*/  IMAD R4, R3, 0x8, R4 ;  /* 0x0000000803047824 */ /* 0x000fce00078e0204 */
.L_x_13:
[----:B0-----:R-:W0:Y:S08]  /*03c0*/  LDC.64 R10, c[0x0][0x390] ;  /* 0x0000e400ff0a7b82 */ /* 0x001e300000000a00 */
[----:B------:R-:W1:Y:S08]  /*03d0*/  LDC.64 R18, c[0x0][0x388] ;  /* 0x0000e200ff127b82 */ /* 0x000e700000000a00 */
[----:B--2---:R-:W2:Y:S01]  /*03e0*/  LDC.64 R20, c[0x0][0x398] ;  /* 0x0000e600ff147b82 */ /* 0x004ea20000000a00 */
[----:B0-----:R-:W-:-:S07]  /*03f0*/  IMAD.WIDE R10, R6, 0x4, R10 ;  /* 0x00000004060a7825 */ /* 0x001fce00078e020a */
[----:B------:R-:W0:Y:S01]  /*0400*/  LDC.64 R16, c[0x0][0x3b8] ;  /* 0x0000ee00ff107b82 */ /* 0x000e220000000a00 */
[----:B------:R-:W3:Y:S01]  /*0410*/  LDG.E R10, desc[UR6][R10.64] ;  /* 0x000000060a0a7981 */ /* 0x000ee2000c1e1900 */
[----:B-1----:R-:W-:-:S06]  /*0420*/  IMAD.WIDE R18, R6, 0x4, R18 ;  /* 0x0000000406127825 */ /* 0x002fcc00078e0212 */
[----:B------:R-:W1:Y:S01]  /*0430*/  LDC.64 R8, c[0x0][0x3d0] ;  /* 0x0000f400ff087b82 */ /* 0x000e620000000a00 */
[----:B------:R-:W4:Y:S01]  /*0440*/  LDG.E R7, desc[UR6][R18.64] ;  /* 0x0000000612077981 */ /* 0x000f22000c1e1900 */
[----:B--2---:R-:W-:-:S06]  /*0450*/  IMAD.WIDE R20, R6, 0x4, R20 ;  /* 0x0000000406147825 */ /* 0x004fcc00078e0214 */
[----:B------:R-:W2:Y:S01]  /*0460*/  LDC.64 R12, c[0x0][0x3c0] ;  /* 0x0000f000ff0c7b82 */ /* 0x000ea20000000a00 */
[----:B------:R-:W4:Y:S07]  /*0470*/  LDG.E R5, desc[UR6][R20.64] ;  /* 0x0000000614057981 */ /* 0x000f2e000c1e1900 */
[----:B------:R-:W2:Y:S01]  /*0480*/  LDC.64 R14, c[0x0][0x3d8] ;  /* 0x0000f600ff0e7b82 */ /* 0x000ea20000000a00 */
[----:B0-----:R-:W-:-:S06]  /*0490*/  IMAD.WIDE R16, R6, 0x8, R16 ;  /* 0x0000000806107825 */ /* 0x001fcc00078e0210 */
[----:B------:R-:W5:Y:S01]  /*04a0*/  LDG.E.64 R16, desc[UR6][R16.64] ;  /* 0x0000000610107981 */ /* 0x000f62000c1e1b00 */
[----:B-1----:R-:W-:-:S06]  /*04b0*/  IMAD.WIDE R8, R6, 0x8, R8 ;  /* 0x0000000806087825 */ /* 0x002fcc00078e0208 */
[----:B------:R-:W5:Y:S01]  /*04c0*/  LDG.E.64 R8, desc[UR6][R8.64] ;  /* 0x0000000608087981 */ /* 0x000f62000c1e1b00 */
[----:B--2---:R-:W-:-:S05]  /*04d0*/  IMAD.WIDE R12, R6, 0x4, R12 ;  /* 0x00000004060c7825 */ /* 0x004fca00078e020c */
[----:B------:R0:W5:Y:S01]  /*04e0*/  LDG.E R11, desc[UR6][R12.64] ;  /* 0x000000060c0b7981 */ /* 0x000162000c1e1900 */
[----:B------:R-:W-:-:S05]  /*04f0*/  IMAD.WIDE R14, R6, 0x4, R14 ;  /* 0x00000004060e7825 */ /* 0x000fca00078e020e */
[----:B------:R0:W5:Y:S01]  /*0500*/  LDG.E R6, desc[UR6][R14.64] ;  /* 0x000000060e067981 */ /* 0x000162000c1e1900 */
[----:B------:R-:W-:Y:S01]  /*0510*/  BAR.SYNC.DEFER_BLOCKING 0x0 ;  /* 0x0000000000007b1d */ /* 0x000fe20000010000 */
[----:B---3--:R-:W-:-:S04]  /*0520*/  ISETP.NE.AND P0, PT, R10, RZ, PT ;  /* 0x000000ff0a00720c */ /* 0x008fc80003f05270 */
[----:B----4-:R-:W-:-:S04]  /*0530*/  ISETP.EQ.OR P0, PT, R7, RZ, !P0 ;  /* 0x000000ff0700720c */ /* 0x010fc80004702670 */
[----:B------:R-:W-:-:S13]  /*0540*/  ISETP.EQ.OR P0, PT, R5, RZ, P0 ;  /* 0x000000ff0500720c */ /* 0x000fda0000702670 */
[----:B0-----:R-:W-:Y:S05]  /*0550*/  @P0 EXIT ;  /* 0x000000000000094d */ /* 0x001fea0003800000 */
[----:B------:R-:W-:Y:S01]  /*0560*/  ISETP.GE.AND P0, PT, R3, R10, PT ;  /* 0x0000000a0300720c */ /* 0x000fe20003f06270 */
[----:B------:R-:W-:Y:S03]  /*0570*/  BSSY.RECONVERGENT B0, `(.L_x_2) ;  /* 0x000000d000007945 */ /* 0x000fe60003800200 */
[----:B------:R-:W-:-:S13]  /*0580*/  ISETP.GE.OR P2, PT, R0, R5, P0 ;  /* 0x000000050000720c */ /* 0x000fda0000746670 */
[----:B------:R-:W-:Y:S05]  /*0590*/  @P2 BRA `(.L_x_3) ;  /* 0x0000000000282947 */ /* 0x000fea0003800000 */
[----:B-----5:R-:W-:-:S04]  /*05a0*/  IMAD R11, R11, R3, R0 ;  /* 0x000000030b0b7224 */ /* 0x020fc800078e0200 */
[----:B------:R-:W-:-:S06]  /*05b0*/  IMAD.WIDE R10, R11, 0x8, R16 ;  /* 0x000000080b0a7825 */ /* 0x000fcc00078e0210 */
[----:B------:R-:W2:Y:S01]  /*05c0*/  LDG.E.64.CONSTANT R10, desc[UR6][R10.64] ;  /* 0x000000060a0a7981 */ /* 0x000ea2000c1e9b00 */
[----:B------:R-:W-:Y:S01]  /*05d0*/  MOV R12, 0x400 ;  /* 0x00000400000c7802 */ /* 0x000fe20000000f00 */
[----:B------:R-:W0:Y:S03]  /*05e0*/  S2R R13, SR_CgaCtaId ;  /* 0x00000000000d7919 */ /* 0x000e260000008800 */
[----:B------:R-:W-:-:S04]  /*05f0*/  IADD3 R12, PT, PT, R12, 0xd48, RZ ;  /* 0x00000d480c0c7810 */ /* 0x000fc80007ffe0ff */
[----:B0-----:R-:W-:-:S05]  /*0600*/  LEA R13, R13, R12, 0x18 ;  /* 0x0000000c0d0d7211 */ /* 0x001fca00078ec0ff */
[----:B------:R-:W-:-:S04]  /*0610*/  IMAD R12, R0, 0x88, R13 ;  /* 0x00000088000c7824 */ /* 0x000fc800078e020d */
[----:B------:R-:W-:-:S05]  /*0620*/  IMAD R13, R3, 0x8, R12 ;  /* 0x00000008030d7824 */ /* 0x000fca00078e020c */
[----:B--2---:R0:W-:Y:S02]  /*0630*/  STS.64 [R13], R10 ;  /* 0x0000000a0d007388 */ /* 0x0041e40000000a00 */
.L_x_3:
[----:B------:R-:W-:Y:S05]  /*0640*/  BSYNC.RECONVERGENT B0 ;  /* 0x0000000000007941 */ /* 0x000fea0003800200 */
.L_x_2:
[----:B------:R-:W-:Y:S01]  /*0650*/  BAR.SYNC.DEFER_BLOCKING 0x0 ;  /* 0x0000000000007b1d */ /* 0x000fe20000010000 */
[----:B------:R-:W-:-:S05]  /*0660*/  ISETP.GE.OR P0, PT, R0, R7, P0 ;  /* 0x000000070000720c */ /* 0x000fca0000706670 */
[----:B------:R-:W-:Y:S08]  /*0670*/  BSSY.RECONVERGENT B0, `(.L_x_4) ;  /* 0x0000096000007945 */ /* 0x000ff00003800200 */
[----:B------:R-:W-:Y:S05]  /*0680*/  @P0 BRA `(.L_x_5) ;  /* 0x0000000800500947 */ /* 0x000fea0003800000 */
[----:B------:R-:W-:Y:S02]  /*0690*/  ISETP.GE.AND P0, PT, R5, 0x1, PT ;  /* 0x000000010500780c */ /* 0x000fe40003f06270 */
[----:B------:R-:W-:-:S11]  /*06a0*/  CS2R R22, SRZ ;  /* 0x0000000000167805 */ /* 0x000fd6000001ff00 */
[----:B------:R-:W-:Y:S05]  /*06b0*/  @!P0 BRA `(.L_x_6) ;  /* 0x0000000800248947 */ /* 0x000fea0003800000 */
[----:B------:R-:W-:Y:S01]  /*06c0*/  ISETP.GE.U32.AND P0, PT, R5, 0x10, PT ;  /* 0x000000100500780c */ /* 0x000fe20003f06070 */
[----:B------:R-:W-:Y:S01]  /*06d0*/  IMAD.MOV.U32 R7, RZ, RZ, RZ ;  /* 0x000000ffff077224 */ /* 0x000fe200078e00ff */
[----:B------:R-:W-:-:S11]  /*06e0*/  CS2R R22, SRZ ;  /* 0x0000000000167805 */ /* 0x000fd6000001ff00 */
[----:B------:R-:W-:Y:S05]  /*06f0*/  @!P0 BRA `(.L_x_7) ;  /* 0x0000000400088947 */ /* 0x000fea0003800000 */
[----:B------:R-:W0:Y:S01]  /*0700*/  S2R R7, SR_CgaCtaId ;  /* 0x0000000000077919 */ /* 0x000e220000008800 */
[----:B------:R-:W-:Y:S02]  /*0710*/  MOV R2, 0x400 ;  /* 0x0000040000027802 */ /* 0x000fe40000000f00 */
[----:B------:R-:W-:Y:S02]  /*0720*/  CS2R R22, SRZ ;  /* 0x0000000000167805 */ /* 0x000fe4000001ff00 */
[----:B------:R-:W-:Y:S01]  /*0730*/  LOP3.LUT R24, R5, 0x7ffffff0, RZ, 0xc0, !PT ;  /* 0x7ffffff005187812 */ /* 0x000fe200078ec0ff */
[----:B------:R-:W-:-:S03]  /*0740*/  VIADD R4, R2, 0xd48 ;  /* 0x00000d4802047836 */ /* 0x000fc60000000000 */
[----:B------:R-:W-:Y:S02]  /*0750*/  IADD3 R25, PT, PT, -R24, RZ, RZ ;  /* 0x000000ff18197210 */ /* 0x000fe40007ffe1ff */
[C---:B0----5:R-:W-:Y:S02]  /*0760*/  LEA R11, R7.reuse, R2, 0x18 ;  /* 0x00000002070b7211 */ /* 0x061fe400078ec0ff */
[----:B------:R-:W-:-:S03]  /*0770*/  LEA R4, R7, R4, 0x18 ;  /* 0x0000000407047211 */ /* 0x000fc600078ec0ff */
[----:B------:R-:W-:Y:S02]  /*0780*/  IMAD R2, R0, 0x88, R11 ;  /* 0x0000008800027824 */ /* 0x000fe400078e020b */
[----:B------:R-:W-:Y:S02]  /*0790*/  IMAD R4, R3, 0x8, R4 ;  /* 0x0000000803047824 */ /* 0x000fe400078e0204 */
[----:B------:R-:W-:Y:S02]  /*07a0*/  VIADD R7, R2, 0x40 ;  /* 0x0000004002077836 */ /* 0x000fe40000000000 */
[----:B------:R-:W-:-:S07]  /*07b0*/  VIADD R26, R4, 0x440 ;  /* 0x00000440041a7836 */ /* 0x000fce0000000000 */
.L_x_8:
[----:B------:R-:W-:Y:S01]  /*07c0*/  LDS.64 R12, [R7+-0x40] ;  /* 0xffffc000070c7984 */ /* 0x000fe20000000a00 */
[----:B------:R-:W-:-:S03]  /*07d0*/  VIADD R25, R25, 0x10 ;  /* 0x0000001019197836 */ /* 0x000fc60000000000 */
[----:B------:R-:W0:Y:S02]  /*07e0*/  LDS.64 R20, [R26+-0x440] ;  /* 0xfffbc0001a147984 */ /* 0x000e240000000a00 */
[----:B------:R-:W-:Y:S02]  /*07f0*/  ISETP.NE.AND P0, PT, R25, RZ, PT ;  /* 0x000000ff1900720c */ /* 0x000fe40003f05270 */
[----:B------:R-:W-:Y:S04]  /*0800*/  LDS.64 R10, [R7+-0x38] ;  /* 0xffffc800070a7984 */ /* 0x000fe80000000a00 */
[----:B------:R-:W1:Y:S04]  /*0810*/  LDS.64 R18, [R26+-0x3b8] ;  /* 0xfffc48001a127984 */ /* 0x000e680000000a00 */
[----:B------:R-:W-:Y:S04]  /*0820*/  LDS.64 R14, [R7+-0x30] ;  /* 0xffffd000070e7984 */ /* 0x000fe80000000a00 */
[----:B------:R-:W2:Y:S01]  /*0830*/  LDS.64 R16, [R26+-0x330] ;  /* 0xfffcd0001a107984 */ /* 0x000ea20000000a00 */
[----:B0-----:R-:W-:-:S03]  /*0840*/  DFMA R20, R12, R20, R22 ;  /* 0x000000140c14722b */ /* 0x001fc60000000016 */
[----:B------:R-:W-:Y:S04]  /*0850*/  LDS.64 R12, [R7+-0x28] ;  /* 0xffffd800070c7984 */ /* 0x000fe80000000a00 */
[----:B------:R-:W0:Y:S01]  /*0860*/  LDS.64 R22, [R26+-0x2a8] ;  /* 0xfffd58001a167984 */ /* 0x000e220000000a00 */
[----:B-1----:R-:W-:-:S03]  /*0870*/  DFMA R18, R10, R18, R20 ;  /* 0x000000120a12722b */ /* 0x002fc60000000014 */
[----:B------:R-:W-:Y:S04]  /*0880*/  LDS.64 R10, [R7+-0x20] ;  /* 0xffffe000070a7984 */ /* 0x000fe80000000a00 */
[----:B------:R-:W1:Y:S01]  /*0890*/  LDS.64 R20, [R26+-0x220] ;  /* 0xfffde0001a147984 */ /* 0x000e620000000a00 */
[----:B--2---:R-:W-:-:S03]  /*08a0*/  DFMA R16, R14, R16, R18 ;  /* 0x000000100e10722b */ /* 0x004fc60000000012 */
        /* <DEDUP_REMOVED lines=9> */
[----:B------:R-:W-:Y:S04]  /*0940*/  LDS.64 R14, [R7] ;  /* 0x00000000070e7984 */ /* 0x000fe80000000a00 */
[----:B------:R-:W2:Y:S01]  /*0950*/  LDS.64 R20, [R26] ;  /* 0x000000001a147984 */ /* 0x000ea20000000a00 */
[----:B0-----:R-:W-:-:S03]  /*0960*/  DFMA R16, R12, R16, R18 ;  /* 0x000000100c10722b */ /* 0x001fc60000000012 */
[----:B------:R-:W-:Y:S04]  /*0970*/  LDS.64 R18, [R7+0x8] ;  /* 0x0000080007127984 */ /* 0x000fe80000000a00 */
[----:B------:R-:W0:Y:S01]  /*0980*/  LDS.64 R12, [R26+0x88] ;  /* 0x000088001a0c7984 */ /* 0x000e220000000a00 */
[----:B-1----:R-:W-:-:S03]  /*0990*/  DFMA R22, R10, R22, R16 ;  /* 0x000000160a16722b */ /* 0x002fc60000000010 */
[----:B------:R-:W-:Y:S04]  /*09a0*/  LDS.64 R10, [R7+0x10] ;  /* 0x00001000070a7984 */ /* 0x000fe80000000a00 */
[----:B------:R-:W1:Y:S01]  /*09b0*/  LDS.64 R16, [R26+0x110] ;  /* 0x000110001a107984 */ /* 0x000e620000000a00 */
[----:B--2---:R-:W-:-:S03]  /*09c0*/  DFMA R20, R14, R20, R22 ;  /* 0x000000140e14722b */ /* 0x004fc60000000016 */
[----:B------:R-:W-:Y:S04]  /*09d0*/  LDS.64 R14, [R7+0x18] ;  /* 0x00001800070e7984 */ /* 0x000fe80000000a00 */
[----:B------:R-:W2:Y:S01]  /*09e0*/  LDS.64 R22, [R26+0x198] ;  /* 0x000198001a167984 */ /* 0x000ea20000000a00 */
        /* <DEDUP_REMOVED lines=10> */
[----:B------:R0:W-:Y:S04]  /*0a90*/  LDS.64 R20, [R7+0x38] ;  /* 0x0000380007147984 */ /* 0x0001e80000000a00 */
[----:B------:R3:W4:Y:S01]  /*0aa0*/  LDS.64 R22, [R26+0x3b8] ;  /* 0x0003b8001a167984 */ /* 0x0007220000000a00 */
[----:B-1----:R-:W-:Y:S01]  /*0ab0*/  DFMA R10, R10, R12, R18 ;  /* 0x0000000c0a0a722b */ /* 0x002fe20000000012 */
[----:B0-----:R-:W-:Y:S01]  /*0ac0*/  VIADD R7, R7, 0x80 ;  /* 0x0000008007077836 */ /* 0x001fe20000000000 */
[----:B---3--:R-:W-:-:S06]  /*0ad0*/  IADD3 R26, PT, PT, R26, 0x880, RZ ;  /* 0x000008801a1a7810 */ /* 0x008fcc0007ffe0ff */
[----:B--2---:R-:W-:-:S08]  /*0ae0*/  DFMA R10, R14, R16, R10 ;  /* 0x000000100e0a722b */ /* 0x004fd0000000000a */
[----:B----4-:R-:W-:Y:S01]  /*0af0*/  DFMA R22, R20, R22, R10 ;  /* 0x000000161416722b */ /* 0x010fe2000000000a */
[----:B------:R-:W-:Y:S10]  /*0b00*/  @P0 BRA `(.L_x_8) ;  /* 0xfffffffc002c0947 */ /* 0x000ff4000383ffff */
[----:B------:R-:W-:-:S07]  /*0b10*/  IMAD.MOV.U32 R7, RZ, RZ, R24 ;  /* 0x000000ffff077224 */ /* 0x000fce00078e0018 */
.L_x_7:
[----:B0-----:R-:W-:-:S13]  /*0b20*/  LOP3.LUT P0, R10, R5, 0xf, RZ, 0xc0, !PT ;  /* 0x0000000f050a7812 */ /* 0x001fda000780c0ff */
[----:B------:R-:W-:Y:S05]  /*0b30*/  @!P0 BRA `(.L_x_6) ;  /* 0x0000000400048947 */ /* 0x000fea0003800000 */
[----:B------:R-:W-:-:S13]  /*0b40*/  ISETP.GE.U32.AND P0, PT, R10, 0x8, PT ;  /* 0x000000080a00780c */ /* 0x000fda0003f06070 */
[----:B------:R-:W-:Y:S05]  /*0b50*/  @!P0 BRA `(.L_x_9) ;  /* 0x00000000006c8947 */ /* 0x000fea0003800000 */
[C---:B------:R-:W-:Y:S02]  /*0b60*/  IMAD R25, R7.reuse, 0x8, R2 ;  /* 0x0000000807197824 */ /* 0x040fe400078e0202 */
[C---:B------:R-:W-:Y:S02]  /*0b70*/  IMAD R24, R7.reuse, 0x88, R4 ;  /* 0x0000008807187824 */ /* 0x040fe400078e0204 */
[----:B------:R-:W-:Y:S01]  /*0b80*/  VIADD R7, R7, 0x8 ;  /* 0x0000000807077836 */ /* 0x000fe20000000000 */
[----:B------:R-:W-:Y:S04]  /*0b90*/  LDS.64 R20, [R25] ;  /* 0x0000000019147984 */ /* 0x000fe80000000a00 */
[----:B------:R-:W0:Y:S04]  /*0ba0*/  LDS.64 R18, [R24] ;  /* 0x0000000018127984 */ /* 0x000e280000000a00 */
[----:B------:R-:W-:Y:S04]  /*0bb0*/  LDS.64 R12, [R25+0x8] ;  /* 0x00000800190c7984 */ /* 0x000fe80000000a00 */
[----:B-----5:R-:W1:Y:S04]  /*0bc0*/  LDS.64 R10, [R24+0x88] ;  /* 0x00008800180a7984 */ /* 0x020e680000000a00 */
        /* <DEDUP_REMOVED lines=17> */
[----:B--2---:R-:W-:-:S08]  /*0ce0*/  DFMA R10, R14, R16, R10 ;  /* 0x000000100e0a722b */ /* 0x004fd0000000000a */
[----:B0-----:R-:W-:-:S08]  /*0cf0*/  DFMA R22, R20, R22, R10 ;  /* 0x000000161416722b */ /* 0x001fd0000000000a */
[----:B-1----:R-:W-:-:S11]  /*0d00*/  DFMA R22, R12, R18, R22 ;  /* 0x000000120c16722b */ /* 0x002fd60000000016 */
.L_x_9:
[----:B------:R-:W-:-:S13]  /*0d10*/  LOP3.LUT P0, R10, R5, 0x7, RZ, 0xc0, !PT ;  /* 0x00000007050a7812 */ /* 0x000fda000780c0ff */
[----:B------:R-:W-:Y:S05]  /*0d20*/  @!P0 BRA `(.L_x_6) ;  /* 0x0000000000888947 */ /* 0x000fea0003800000 */
[----:B------:R-:W-:Y:S02]  /*0d30*/  ISETP.GE.U32.AND P0, PT, R10, 0x4, PT ;  /* 0x000000040a00780c */ /* 0x000fe40003f06070 */
[----:B------:R-:W-:-:S04]  /*0d40*/  LOP3.LUT R5, R5, 0x3, RZ, 0xc0, !PT ;  /* 0x0000000305057812 */ /* 0x000fc800078ec0ff */
[----:B------:R-:W-:-:S07]  /*0d50*/  ISETP.NE.AND P2, PT, R5, RZ, PT ;  /* 0x000000ff0500720c */ /* 0x000fce0003f45270 */
[----:B------:R-:W-:Y:S06]  /*0d60*/  @!P0 BRA `(.L_x_10) ;  /* 0x00000000003c8947 */ /* 0x000fec0003800000 */
[C---:B------:R-:W-:Y:S02]  /*0d70*/  IMAD R24, R7.reuse, 0x8, R2 ;  /* 0x0000000807187824 */ /* 0x040fe400078e0202 */
[C---:B------:R-:W-:Y:S01]  /*0d80*/  IMAD R25, R7.reuse, 0x88, R4 ;  /* 0x0000008807197824 */ /* 0x040fe200078e0204 */
[----:B------:R-:W-:Y:S02]  /*0d90*/  IADD3 R7, PT, PT, R7, 0x4, RZ ;  /* 0x0000000407077810 */ /* 0x000fe40007ffe0ff */
        /* <DEDUP_REMOVED lines=9> */
[----:B-1----:R-:W-:-:S08]  /*0e30*/  DFMA R14, R14, R16, R18 ;  /* 0x000000100e0e722b */ /* 0x002fd00000000012 */
[----:B--2---:R-:W-:-:S08]  /*0e40*/  DFMA R10, R10, R12, R14 ;  /* 0x0000000c0a0a722b */ /* 0x004fd0000000000e */
[----:B0-----:R-:W-:-:S11]  /*0e50*/  DFMA R22, R22, R20, R10 ;  /* 0x000000141616722b */ /* 0x001fd6000000000a */
.L_x_10:
[----:B------:R-:W-:Y:S05]  /*0e60*/  @!P2 BRA `(.L_x_6) ;  /* 0x000000000038a947 */ /* 0x000fea0003800000 */
[----:B------:R-:W-:Y:S01]  /*0e70*/  IMAD R18, R7, 0x8, R2 ;  /* 0x0000000807127824 */ /* 0x000fe200078e0202 */
[----:B------:R-:W-:Y:S01]  /*0e80*/  ISETP.NE.AND P0, PT, R5, 0x1, PT ;  /* 0x000000010500780c */ /* 0x000fe20003f05270 */
[----:B------:R-:W-:-:S03]  /*0e90*/  IMAD R7, R7, 0x88, R4 ;  /* 0x0000008807077824 */ /* 0x000fc600078e0204 */
[----:B-----5:R-:W-:Y:S04]  /*0ea0*/  LDS.64 R10, [R18] ;  /* 0x00000000120a7984 */ /* 0x020fe80000000a00 */
[----:B------:R-:W0:Y:S02]  /*0eb0*/  LDS.64 R12, [R7] ;  /* 0x00000000070c7984 */ /* 0x000e240000000a00 */
[----:B0-----:R-:W-:-:S03]  /*0ec0*/  DFMA R22, R10, R12, R22 ;  /* 0x0000000c0a16722b */ /* 0x001fc60000000016 */
[----:B------:R-:W-:Y:S08]  /*0ed0*/  @!P0 BRA `(.L_x_6) ;  /* 0x00000000001c8947 */ /* 0x000ff00003800000 */
[----:B------:R-:W-:Y:S01]  /*0ee0*/  ISETP.NE.AND P0, PT, R5, 0x2, PT ;  /* 0x000000020500780c */ /* 0x000fe20003f05270 */
[----:B------:R-:W-:Y:S04]  /*0ef0*/  LDS.64 R10, [R18+0x8] ;  /* 0x00000800120a7984 */ /* 0x000fe80000000a00 */
[----:B------:R-:W0:Y:S08]  /*0f00*/  LDS.64 R12, [R7+0x88] ;  /* 0x00008800070c7984 */ /* 0x000e300000000a00 */
[----:B------:R-:W-:Y:S04]  /*0f10*/  @P0 LDS.64 R14, [R18+0x10] ;  /* 0x00001000120e0984 */ /* 0x000fe80000000a00 */
[----:B------:R-:W1:Y:S01]  /*0f20*/  @P0 LDS.64 R16, [R7+0x110] ;  /* 0x0001100007100984 */ /* 0x000e620000000a00 */
[----:B0-----:R-:W-:-:S08]  /*0f30*/  DFMA R22, R10, R12, R22 ;  /* 0x0000000c0a16722b */ /* 0x001fd00000000016 */
[----:B-1----:R-:W-:-:S11]  /*0f40*/  @P0 DFMA R22, R14, R16, R22 ;  /* 0x000000100e16022b */ /* 0x002fd60000000016 */
.L_x_6:
[----:B-----5:R-:W-:Y:S01]  /*0f50*/  IMAD R5, R6, R3, R0 ;  /* 0x0000000306057224 */ /* 0x020fe200078e0200 */
[----:B------:R-:W1:Y:S03]  /*0f60*/  LDCU.64 UR4, c[0x0][0x3c8] ;  /* 0x00007900ff0477ac */ /* 0x000e660008000a00 */
[----:B------:R-:W-:Y:S01]  /*0f70*/  IMAD.WIDE R8, R5, 0x8, R8 ;  /* 0x0000000805087825 */ /* 0x000fe200078e0208 */
[----:B------:R-:W2:Y:S04]  /*0f80*/  LDCU.64 UR8, c[0x0][0x3a0] ;  /* 0x00007400ff0877ac */ /* 0x000ea80008000a00 */
[----:B------:R-:W1:Y:S02]  /*0f90*/  LD.E.64 R6, desc[UR6][R8.64] ;  /* 0x0000000608067980 */ /* 0x000e64000c101b00 */
[----:B-1----:R-:W-:-:S08]  /*0fa0*/  DMUL R6, R6, UR4 ;  /* 0x0000000406067c28 */ /* 0x002fd00008000000 */
[----:B--2---:R-:W-:-:S07]  /*0fb0*/  DFMA R6, R22, UR8, R6 ;  /* 0x0000000816067c2b */ /* 0x004fce0008000006 */
[----:B------:R1:W-:Y:S04]  /*0fc0*/  ST.E.64 desc[UR6][R8.64], R6 ;  /* 0x0000000608007985 */ /* 0x0003e8000c101b06 */
.L_x_5:
[----:B------:R-:W-:Y:S05]  /*0fd0*/  BSYNC.RECONVERGENT B0 ;  /* 0x0000000000007941 */ /* 0x000fea0003800200 */
.L_x_4:
[----:B------:R-:W-:Y:S06]  /*0fe0*/  BAR.SYNC.DEFER_BLOCKING 0x0 ;  /* 0x0000000000007b1d */ /* 0x000fec0000010000 */
[----:B------:R-:W-:Y:S04]  /*0ff0*/  BSSY.RECONVERGENT B0, `(.L_x_11) ;  /* 0x0000012000007945 */ /* 0x000fe80003800200 */
[----:B------:R-:W-:Y:S05]  /*1000*/  @P1 BRA `(.L_x_12) ;  /* 0x0000000000401947 */ /* 0x000fea0003800000 */
[----:B------:R-:W2:Y:S01]  /*1010*/  S2R R5, SR_LANEID ;  /* 0x0000000000057919 */ /* 0x000ea20000000000 */
[----:B------:R-:W-:Y:S01]  /*1020*/  VOTEU.ANY UR4, UPT, PT ;  /* 0x0000000000047886 */ /* 0x000fe200038e0100 */
[----:B-1---5:R-:W1:Y:S01]  /*1030*/  LDC.64 R6, c[0x0][0x3e8] ;  /* 0x0000fa00ff067b82 */ /* 0x022e620000000a00 */
[----:B------:R-:W2:Y:S08]  /*1040*/  FLO.U32 R8, UR4 ;  /* 0x0000000400087d00 */ /* 0x000eb000080e0000 */
[----:B------:R-:W1:Y:S01]  /*1050*/  POPC R9, UR4 ;  /* 0x0000000400097d09 */ /* 0x000e620008000000 */
[----:B--2---:R-:W-:-:S13]  /*1060*/  ISETP.EQ.U32.AND P0, PT, R8, R5, PT ;  /* 0x000000050800720c */ /* 0x004fda0003f02070 */
[----:B-1----:R-:W2:Y:S01]  /*1070*/  @P0 ATOMG.E.ADD.STRONG.GPU PT, R7, desc[UR6][R6.64], R9 ;  /* 0x80000009060709a8 */ /* 0x002ea200081ef106 */
[----:B------:R-:W1:Y:S01]  /*1080*/  S2UR UR5, SR_CgaCtaId ;  /* 0x00000000000579c3 */ /* 0x000e620000008800 */
[----:B0-----:R-:W0:Y:S02]  /*1090*/  S2R R10, SR_LTMASK ;  /* 0x00000000000a7919 */ /* 0x001e240000003900 */
[----:B0-----:R-:W-:Y:S01]  /*10a0*/  LOP3.LUT R10, R10, UR4, RZ, 0xc0, !PT ;  /* 0x000000040a0a7c12 */ /* 0x001fe2000f8ec0ff */
[----:B------:R-:W-:Y:S02]  /*10b0*/  UMOV UR4, 0x400 ;  /* 0x0000040000047882 */ /* 0x000fe40000000000 */
[----:B-1----:R-:W-:-:S03]  /*10c0*/  ULEA UR4, UR5, UR4, 0x18 ;  /* 0x0000000405047291 */ /* 0x002fc6000f8ec0ff */
[----:B------:R-:W0:Y:S01]  /*10d0*/  POPC R10, R10 ;  /* 0x0000000a000a7309 */ /* 0x000e220000000000 */
[----:B--2---:R-:W0:Y:S02]  /*10e0*/  SHFL.IDX PT, R5, R7, R8, 0x1f ;  /* 0x00001f0807057589 */ /* 0x004e2400000e0000 */
[----:B0-----:R-:W-:-:S05]  /*10f0*/  IMAD.IADD R5, R5, 0x1, R10 ;  /* 0x0000000105057824 */ /* 0x001fca00078e020a */
[----:B------:R2:W-:Y:S02]  /*1100*/  STS [UR4+0x15c8], R5 ;  /* 0x0015c805ff007988 */ /* 0x0005e40008000804 */
.L_x_12:
[----:B------:R-:W-:Y:S05]  /*1110*/  BSYNC.RECONVERGENT B0 ;  /* 0x0000000000007941 */ /* 0x000fea0003800200 */
.L_x_11:
[----:B------:R-:W3:Y:S08]  /*1120*/  S2UR UR5, SR_CgaCtaId ;  /* 0x00000000000579c3 */ /* 0x000ef00000008800 */
[----:B------:R-:W-:Y:S06]  /*1130*/  BAR.SYNC.DEFER_BLOCKING 0x0 ;  /* 0x0000000000007b1d */ /* 0x000fec0000010000 */
[----:B------:R-:W-:-:S02]  /*1140*/  UMOV UR4, 0x400 ;  /* 0x0000040000047882 */ /* 0x000fc40000000000 */
[----:B---3--:R-:W-:-:S09]  /*1150*/  ULEA UR4, UR5, UR4, 0x18 ;  /* 0x0000000405047291 */ /* 0x008fd2000f8ec0ff */
[----:B-1---5:R-:W1:Y:S02]  /*1160*/  LDS R6, [UR4+0x15c8] ;  /* 0x0015c804ff067984 */ /* 0x022e640008000800 */
[----:B------:R-:W1:Y:S02]  /*1170*/  LDCU UR4, c[0x0][0x3e0] ;  /* 0x00007c00ff0477ac */ /* 0x000e640008000800 */
[----:B-1----:R-:W-:-:S13]  /*1180*/  ISETP.GE.AND P0, PT, R6, UR4, PT ;  /* 0x0000000406007c0c */ /* 0x002fda000bf06270 */
[----:B------:R-:W-:Y:S05]  /*1190*/  @!P0 BRA `(.L_x_13) ;  /* 0xfffffff000888947 */ /* 0x000fea000383ffff */
[----:B------:R-:W-:Y:S05]  /*11a0*/  EXIT ;  /* 0x000000000000794d */ /* 0x000fea0003800000 */
.L_x_14:
[----:B------:R-:W-:-:S00]  /*11b0*/  BRA `(.L_x_14) ;  /* 0xfffffffc00fc7947 */ /* 0x000fc0000383ffff */
[----:B------:R-:W-:-:S00]  /*11c0*/  NOP ;  /* 0x0000000000007918 */ /* 0x000fc00000000000 */
        /* <DEDUP_REMOVED lines=11> */
.L_x_161:


//--------------------- .text._Z56dgemm_custom_simple_1block_batch_kernel_02_working_200GFiiPiS_S_dPPKdS_S2_S_dPPdS_iS_ --------------------------
	.section	.text._Z56dgemm_custom_simple_1block_batch_kernel_02_working_200GFiiPiS_S_dPPKdS_S2_S_dPPdS_iS_,"ax",@progbits
	.align	128
        .global         _Z56dgemm_custom_simple_1block_batch_kernel_02_working_200GFiiPiS_S_dPPKdS_S2_S_dPPdS_iS_
        .type           _Z56dgemm_custom_simple_1block_batch_kernel_02_working_200GFiiPiS_S_dPPKdS_S2_S_dPPdS_iS_,@function
        .size           _Z56dgemm_custom_simple_1block_batch_kernel_02_working_200GFiiPiS_S_dPPKdS_S2_S_dPPdS_iS_,(.L_x_162 - _Z56dgemm_custom_simple_1block_batch_kernel_02_working_200GFiiPiS_S_dPPKdS_S2_S_dPPdS_iS_)
        .other          _Z56dgemm_custom_simple_1block_batch_kernel_02_working_200GFiiPiS_S_dPPKdS_S2_S_dPPdS_iS_,@"STO_CUDA_ENTRY STV_DEFAULT"
_Z56dgemm_custom_simple_1block_batch_kernel_02_working_200GFiiPiS_S_dPPKdS_S2_S_dPPdS_iS_:
.text._Z56dgemm_custom_simple_1block_batch_kernel_02_working_200GFiiPiS_S_dPPKdS_S2_S_dPPdS_iS_:
[----:B------:R-:W-:Y:S01]  /*0000*/  LDC R1, c[0x0][0x37c] ;  /* 0x0000df00ff017b82 */ /* 0x000fe20000000800 */
[----:B------:R-:W0:Y:S01]  /*0010*/  S2R R0, SR_TID.X ;  /* 0x0000000000007919 */ /* 0x000e220000002100 */
[----:B------:R-:W1:Y:S01]  /*0020*/  LDCU.64 UR6, c[0x0][0x358] ;  /* 0x00006b00ff0677ac */ /* 0x000e620008000a00 */
[----:B------:R-:W-:Y:S01]  /*0030*/  BSSY.RECONVERGENT B0, `(.L_x_15) ;  /* 0x0000014000007945 */ /* 0x000fe20003800200 */
[----:B------:R-:W0:Y:S02]  /*0040*/  S2R R3, SR_TID.Y ;  /* 0x0000000000037919 */ /* 0x000e240000002200 */
[----:B0-----:R-:W-:-:S13]  /*0050*/  LOP3.LUT P0, R7, R0, RZ, R3, 0xfa, !PT ;  /* 0x000000ff00077212 */ /* 0x001fda000780fa03 */
        /* <DEDUP_REMOVED lines=17> */
.L_x_16:
[----:B------:R-:W-:Y:S05]  /*0170*/  BSYNC.RECONVERGENT B0 ;  /* 0x0000000000007941 */ /* 0x000fea0003800200 */
.L_x_15:
[----:B------:R-:W1:Y:S08]  /*0180*/  S2UR UR5, SR_CgaCtaId ;  /* 0x00000000000579c3 */ /* 0x000e700000008800 */
[----:B------:R-:W-:Y:S06]  /*0190*/  BAR.SYNC.DEFER_BLOCKING 0x0 ;  /* 0x0000000000007b1d */ /* 0x000fec0000010000 */
[----:B------:R-:W-:-:S02]  /*01a0*/  UMOV UR4, 0x400 ;  /* 0x0000040000047882 */ /* 0x000fc40000000000 */
[----:B-1----:R-:W-:-:S09]  /*01b0*/  ULEA UR4, UR5, UR4, 0x18 ;  /* 0x0000000405047291 */ /* 0x002fd2000f8ec0ff */
[----:B------:R-:W1:Y:S02]  /*01c0*/  LDS R6, [UR4+0x15c8] ;  /* 0x0015c804ff067984 */ /* 0x000e640008000800 */
[----:B------:R-:W1:Y:S02]  /*01d0*/  LDCU UR4, c[0x0][0x3e0] ;  /* 0x00007c00ff0477ac */ /* 0x000e640008000800 */
[----:B-1----:R-:W-:-:S13]  /*01e0*/  ISETP.GE.AND P0, PT, R6, UR4, PT ;  /* 0x0000000406007c0c */ /* 0x002fda000bf06270 */
[----:B------:R-:W-:Y:S05]  /*01f0*/  @P0 EXIT ;  /* 0x000000000000094d */ /* 0x000fea0003800000 */
[----:B------:R-:W1:Y:S02]  /*0200*/  LDC.64 R4, c[0x0][0x398] ;  /* 0x0000e600ff047b82 */ /* 0x000e640000000a00 */
[----:B-1----:R-:W-:-:S05]  /*0210*/  IMAD.WIDE R4, R6, 0x4, R4 ;  /* 0x0000000406047825 */ /* 0x002fca00078e0204 */
[----:B0-----:R-:W2:Y:S01]  /*0220*/  LDG.E R2, desc[UR6][R4.64] ;  /* 0x0000000604027981 */ /* 0x001ea2000c1e1900 */
[----:B------:R-:W-:Y:S01]  /*0230*/  IMAD.MOV.U32 R8, RZ, RZ, R6 ;  /* 0x000000ffff087224 */ /* 0x000fe200078e0006 */
[----:B--2---:R-:W-:-:S13]  /*0240*/  ISETP.GE.AND P0, PT, R2, 0x1, PT ;  /* 0x000000010200780c */ /* 0x004fda0003f06270 */
[----:B------:R-:W-:Y:S05]  /*0250*/  @!P0 BRA `(.L_x_17) ;  /* 0x0000000000b08947 */ /* 0x000fea0003800000 */
[----:B------:R-:W0:Y:S08]  /*0260*/  LDC.64 R4, c[0x0][0x3a8] ;  /* 0x0000ea00ff047b82 */ /* 0x000e300000000a00 */
[----:B------:R-:W1:Y:S08]  /*0270*/  LDC.64 R8, c[0x0][0x388] ;  /* 0x0000e200ff087b82 */ /* 0x000e700000000a00 */
[----:B------:R-:W2:Y:S01]  /*0280*/  LDC.64 R10, c[0x0][0x3b0] ;  /* 0x0000ec00ff0a7b82 */ /* 0x000ea20000000a00 */
[----:B0-----:R-:W-:-:S06]  /*0290*/  IMAD.WIDE R4, R6, 0x8, R4 ;  /* 0x0000000806047825 */ /* 0x001fcc00078e0204 */
[----:B------:R-:W5:Y:S01]  /*02a0*/  LDG.E.64 R4, desc[UR6][R4.64] ;  /* 0x0000000604047981 */ /* 0x000f62000c1e1b00 */
[----:B-1----:R-:W-:-:S05]  /*02b0*/  IMAD.WIDE R8, R6, 0x4, R8 ;  /* 0x0000000406087825 */ /* 0x002fca00078e0208 */
[----:B------:R0:W5:Y:S01]  /*02c0*/  LDG.E R14, desc[UR6][R8.64] ;  /* 0x00000006080e7981 */ /* 0x000162000c1e1900 */
[----:B--2---:R-:W-:-:S05]  /*02d0*/  IMAD.WIDE R10, R6, 0x4, R10 ;  /* 0x00000004060a7825 */ /* 0x004fca00078e020a */
[----:B------:R0:W5:Y:S01]  /*02e0*/  LDG.E R15, desc[UR6][R10.64] ;  /* 0x000000060a0f7981 */ /* 0x000162000c1e1900 */
[----:B------:R-:W-:Y:S01]  /*02f0*/  IMAD.MOV.U32 R12, RZ, RZ, RZ ;  /* 0x000000ffff0c7224 */ /* 0x000fe200078e00ff */
[----:B------:R-:W1:Y:S01]  /*0300*/  LDCU UR8, c[0x0][0x360] ;  /* 0x00006c00ff0877ac */ /* 0x000e620008000800 */
[----:B------:R-:W2:Y:S05]  /*0310*/  LDCU UR9, c[0x0][0x364] ;  /* 0x00006c80ff0977ac */ /* 0x000eaa0008000800 */
.L_x_22:
[----:B-----5:R-:W-:-:S13]  /*0320*/  ISETP.GE.AND P0, PT, R14, 0x1, PT ;  /* 0x000000010e00780c */ /* 0x020fda0003f06270 */
[----:B0-----:R-:W-:Y:S05]  /*0330*/  @!P0 BRA `(.L_x_18) ;  /* 0x00000000005c8947 */ /* 0x001fea0003800000 */
[----:B------:R-:W3:Y:S01]  /*0340*/  S2UR UR5, SR_CgaCtaId ;  /* 0x00000000000579c3 */ /* 0x000ee20000008800 */
[----:B------:R-:W-:Y:S01]  /*0350*/  UMOV UR4, 0x400 ;  /* 0x0000040000047882 */ /* 0x000fe20000000000 */
[----:B--2---:R-:W-:Y:S02]  /*0360*/  IMAD R16, R12, UR9, R3 ;  /* 0x000000090c107c24 */ /* 0x004fe4000f8e0203 */
[----:B0-----:R-:W-:Y:S02]  /*0370*/  IMAD.MOV.U32 R11, RZ, RZ, RZ ;  /* 0x000000ffff0b7224 */ /* 0x001fe400078e00ff */
[----:B------:R-:W-:Y:S01]  /*0380*/  IMAD R17, R15, R16, RZ ;  /* 0x000000100f117224 */ /* 0x000fe200078e02ff */
[----:B---3--:R-:W-:-:S06]  /*0390*/  ULEA UR4, UR5, UR4, 0x18 ;  /* 0x0000000405047291 */ /* 0x008fcc000f8ec0ff */
[----:B------:R-:W-:-:S07]  /*03a0*/  LEA R18, R16, UR4, 0x3 ;  /* 0x0000000410127c11 */ /* 0x000fce000f8e18ff */
.L_x_21:
[C---:B01----:R-:W-:Y:S01]  /*03b0*/  IMAD R13, R11.reuse, UR8, R0 ;  /* 0x000000080b0d7c24 */ /* 0x043fe2000f8e0200 */
[----:B------:R-:W-:Y:S01]  /*03c0*/  BSSY.RECONVERGENT B0, `(.L_x_19) ;  /* 0x000000d000007945 */ /* 0x000fe20003800200 */
[----:B------:R-:W-:-:S03]  /*03d0*/  VIADD R11, R11, UR8 ;  /* 0x000000080b0b7c36 */ /* 0x000fc60008000000 */
[-C--:B------:R-:W-:Y:S02]  /*03e0*/  ISETP.GE.U32.AND P0, PT, R13, R14.reuse, PT ;  /* 0x0000000e0d00720c */ /* 0x080fe40003f06070 */
[----:B------:R-:W-:Y:S02]  /*03f0*/  ISETP.GE.AND P1, PT, R11, R14, PT ;  /* 0x0000000e0b00720c */ /* 0x000fe40003f26270 */
[----:B------:R-:W-:-:S13]  /*0400*/  ISETP.GE.U32.OR P0, PT, R16, R2, P0 ;  /* 0x000000021000720c */ /* 0x000fda0000706470 */
[----:B------:R-:W-:Y:S05]  /*0410*/  @P0 BRA `(.L_x_20) ;  /* 0x00000000001c0947 */ /* 0x000fea0003800000 */
[----:B------:R-:W-:-:S05]  /*0420*/  IADD3 R9, P0, PT, R17, R13, RZ ;  /* 0x0000000d11097210 */ /* 0x000fca0007f1e0ff */
[----:B------:R-:W-:Y:S01]  /*0430*/  IMAD.X R10, RZ, RZ, RZ, P0 ;  /* 0x000000ffff0a7224 */ /* 0x000fe200000e06ff */
[----:B------:R-:W-:-:S04]  /*0440*/  LEA R8, P0, R9, R4, 0x3 ;  /* 0x0000000409087211 */ /* 0x000fc800078018ff */
[----:B------:R-:W-:-:S06]  /*0450*/  LEA.HI.X R9, R9, R5, R10, 0x3, P0 ;  /* 0x0000000509097211 */ /* 0x000fcc00000f1c0a */
[----:B------:R-:W2:Y:S01]  /*0460*/  LDG.E.64.CONSTANT R8, desc[UR6][R8.64] ;  /* 0x0000000608087981 */ /* 0x000ea2000c1e9b00 */
[----:B------:R-:W-:-:S05]  /*0470*/  IMAD R13, R13, 0x88, R18 ;  /* 0x000000880d0d7824 */ /* 0x000fca00078e0212 */
[----:B--2---:R0:W-:Y:S02]  /*0480*/  STS.64 [R13], R8 ;  /* 0x000000080d007388 */ /* 0x0041e40000000a00 */
.L_x_20:
[----:B------:R-:W-:Y:S05]  /*0490*/  BSYNC.RECONVERGENT B0 ;  /* 0x0000000000007941 */ /* 0x000fea0003800200 */
.L_x_19:
[----:B------:R-:W-:Y:S05]  /*04a0*/  @!P1 BRA `(.L_x_21) ;  /* 0xfffffffc00c09947 */ /* 0x000fea000383ffff */
.L_x_18:
[----:B--2---:R-:W-:-:S05]  /*04b0*/  VIADD R12, R12, UR9 ;  /* 0x000000090c0c7c36 */ /* 0x004fca0008000000 */
[----:B------:R-:W-:-:S13]  /*04c0*/  ISETP.GE.AND P0, PT, R12, R2, PT ;  /* 0x000000020c00720c */ /* 0x000fda0003f06270 */
[----:B------:R-:W-:Y:S05]  /*04d0*/  @!P0 BRA `(.L_x_22) ;  /* 0xfffffffc00908947 */ /* 0x000fea000383ffff */
[----:B------:R-:W2:Y:S01]  /*04e0*/  S2UR UR5, SR_CgaCtaId ;  /* 0x00000000000579c3 */ /* 0x000ea20000008800 */
[----:B------:R-:W-:Y:S02]  /*04f0*/  UMOV UR4, 0x400 ;  /* 0x0000040000047882 */ /* 0x000fe40000000000 */
[----:B--2---:R-:W-:-:S09]  /*0500*/  ULEA UR4, UR5, UR4, 0x18 ;  /* 0x0000000405047291 */ /* 0x004fd2000f8ec0ff */
[----:B0-----:R-:W0:Y:S03]  /*0510*/  LDS R8, [UR4+0x15c8] ;  /* 0x0015c804ff087984 */ /* 0x001e260008000800 */
.L_x_17:
[----:B------:R-:W0:Y:S02]  /*0520*/  LDCU UR4, c[0x0][0x3e0] ;  /* 0x00007c00ff0477ac */ /* 0x000e240008000800 */
[----:B0-----:R-:W-:-:S13]  /*0530*/  ISETP.GE.AND P0, PT, R8, UR4, PT ;  /* 0x0000000408007c0c */ /* 0x001fda000bf06270 */
[----:B-1----:R-:W-:Y:S05]  /*0540*/  @P0 EXIT ;  /* 0x000000000000094d */ /* 0x002fea0003800000 */
[----:B------:R-:W-:Y:S01]  /*0550*/  ISETP.NE.AND P1, PT, R7, RZ, PT ;  /* 0x000000ff0700720c */ /* 0x000fe20003f25270 */
[----:B------:R-:W0:Y:S01]  /*0560*/  LDC R3, c[0x0][0x360] ;  /* 0x0000d800ff037b82 */ /* 0x000e220000000800 */
[----:B------:R-:W1:Y:S11]  /*0570*/  LDCU UR8, c[0x0][0x364] ;  /* 0x00006c80ff0877ac */ /* 0x000e760008000800 */
.L_x_39:
[----:B------:R-:W2:Y:S08]  /*0580*/  LDC.64 R10, c[0x0][0x390] ;  /* 0x0000e400ff0a7b82 */ /* 0x000eb00000000a00 */
[----:B------:R-:W3:Y:S08]  /*0590*/  LDC.64 R8, c[0x0][0x388] ;  /* 0x0000e200ff087b82 */ /* 0x000ef00000000a00 */
[----:B0-----:R-:W4:Y:S01]  /*05a0*/  LDC.64 R14, c[0x0][0x398] ;  /* 0x0000e600ff0e7b82 */ /* 0x001f220000000a00 */
[----:B--2---:R-:W-:-:S07]  /*05b0*/  IMAD.WIDE R10, R6, 0x4, R10 ;  /* 0x00000004060a7825 */ /* 0x004fce00078e020a */
[----:B------:R-:W2:Y:S01]  /*05c0*/  LDC.64 R12, c[0x0][0x3d0] ;  /* 0x0000f400ff0c7b82 */ /* 0x000ea20000000a00 */
[----:B-1----:R-:W2:Y:S01]  /*05d0*/  LDG.E R2, desc[UR6][R10.64] ;  /* 0x000000060a027981 */ /* 0x002ea2000c1e1900 */
[----:B---3--:R-:W-:-:S06]  /*05e0*/  IMAD.WIDE R8, R6, 0x4, R8 ;  /* 0x0000000406087825 */ /* 0x008fcc00078e0208 */
[----:B------:R-:W3:Y:S01]  /*05f0*/  LDC.64 R16, c[0x0][0x3c0] ;  /* 0x0000f000ff107b82 */ /* 0x000ee20000000a00 */
[----:B------:R-:W3:Y:S01]  /*0600*/  LDG.E R4, desc[UR6][R8.64] ;  /* 0x0000000608047981 */ /* 0x000ee2000c1e1900 */
[----:B----4-:R-:W-:-:S06]  /*0610*/  IMAD.WIDE R14, R6, 0x4, R14 ;  /* 0x00000004060e7825 */ /* 0x010fcc00078e020e */
[----:B------:R-:W4:Y:S01]  /*0620*/  LDC.64 R18, c[0x0][0x3d8] ;  /* 0x0000f600ff127b82 */ /* 0x000f220000000a00 */
[----:B------:R-:W4:Y:S07]  /*0630*/  LDG.E R5, desc[UR6][R14.64] ;  /* 0x000000060e057981 */ /* 0x000f2e000c1e1900 */
[----:B------:R-:W1:Y:S01]  /*0640*/  LDC.64 R20, c[0x0][0x3b8] ;  /* 0x0000ee00ff147b82 */ /* 0x000e620000000a00 */
[----:B--2---:R-:W-:-:S06]  /*0650*/  IMAD.WIDE R12, R6, 0x8, R12 ;  /* 0x00000008060c7825 */ /* 0x004fcc00078e020c */
[----:B------:R-:W5:Y:S01]  /*0660*/  LDG.E.64 R12, desc[UR6][R12.64] ;  /* 0x000000060c0c7981 */ /* 0x000f62000c1e1b00 */
[----:B---3--:R-:W-:-:S05]  /*0670*/  IMAD.WIDE R16, R6, 0x4, R16 ;  /* 0x0000000406107825 */ /* 0x008fca00078e0210 */
[----:B------:R2:W5:Y:S01]  /*0680*/  LDG.E R7, desc[UR6][R16.64] ;  /* 0x0000000610077981 */ /* 0x000562000c1e1900 */
[----:B----4-:R-:W-:-:S04]  /*0690*/  IMAD.WIDE R18, R6, 0x4, R18 ;  /* 0x0000000406127825 */ /* 0x010fc800078e0212 */
[----:B-1----:R-:W-:Y:S02]  /*06a0*/  IMAD.WIDE R20, R6, 0x8, R20 ;  /* 0x0000000806147825 */ /* 0x002fe400078e0214 */
[----:B------:R2:W5:Y:S04]  /*06b0*/  LDG.E R6, desc[UR6][R18.64] ;  /* 0x0000000612067981 */ /* 0x000568000c1e1900 */
[----:B------:R2:W5:Y:S01]  /*06c0*/  LDG.E.64 R8, desc[UR6][R20.64] ;  /* 0x0000000614087981 */ /* 0x000562000c1e1b00 */
[----:B------:R-:W-:Y:S01]  /*06d0*/  BAR.SYNC.DEFER_BLOCKING 0x0 ;  /* 0x0000000000007b1d */ /* 0x000fe20000010000 */
[----:B------:R-:W-:-:S04]  /*06e0*/  ISETP.NE.AND P0, PT, R2, RZ, PT ;  /* 0x000000ff0200720c */ /* 0x000fc80003f05270 */
[----:B------:R-:W-:-:S04]  /*06f0*/  ISETP.EQ.OR P0, PT, R4, RZ, !P0 ;  /* 0x000000ff0400720c */ /* 0x000fc80004702670 */
[----:B------:R-:W-:-:S13]  /*0700*/  ISETP.EQ.OR P0, PT, R5, RZ, P0 ;  /* 0x000000ff0500720c */ /* 0x000fda0000702670 */
[----:B--2---:R-:W-:Y:S05]  /*0710*/  @P0 EXIT ;  /* 0x000000000000094d */ /* 0x004fea0003800000 */
[----:B------:R-:W-:-:S13]  /*0720*/  ISETP.GE.AND P0, PT, R2, 0x1, PT ;  /* 0x000000010200780c */ /* 0x000fda0003f06270 */
[----:B------:R-:W-:Y:S05]  /*0730*/  @!P0 BRA `(.L_x_23) ;  /* 0x00000000007c8947 */ /* 0x000fea0003800000 */
[----:B------:R-:W-:-:S07]  /*0740*/  IMAD.MOV.U32 R15, RZ, RZ, RZ ;  /* 0x000000ffff0f7224 */ /* 0x000fce00078e00ff */
.L_x_26:
[----:B------:R-:W-:-:S13]  /*0750*/  ISETP.GE.AND P0, PT, R5, 0x1, PT ;  /* 0x000000010500780c */ /* 0x000fda0003f06270 */
[----:B------:R-:W-:Y:S05]  /*0760*/  @!P0 BRA `(.L_x_24) ;  /* 0x0000000000648947 */ /* 0x000fea0003800000 */
[----:B------:R-:W1:Y:S01]  /*0770*/  S2R R14, SR_CgaCtaId ;  /* 0x00000000000e7919 */ /* 0x000e620000008800 */
[----:B------:R-:W-:Y:S01]  /*0780*/  MOV R11, 0x400 ;  /* 0x00000400000b7802 */ /* 0x000fe20000000f00 */
[----:B------:R-:W-:Y:S01]  /*0790*/  IMAD.MOV.U32 R16, RZ, RZ, R0 ;  /* 0x000000ffff107224 */ /* 0x000fe200078e0000 */
[----:B------:R-:W2:Y:S02]  /*07a0*/  S2R R10, SR_TID.Y ;  /* 0x00000000000a7919 */ /* 0x000ea40000002200 */
[----:B------:R-:W-:-:S04]  /*07b0*/  IADD3 R11, PT, PT, R11, 0xd48, RZ ;  /* 0x00000d480b0b7810 */ /* 0x000fc80007ffe0ff */
[----:B-1----:R-:W-:Y:S01]  /*07c0*/  LEA R11, R14, R11, 0x18 ;  /* 0x0000000b0e0b7211 */ /* 0x002fe200078ec0ff */
[----:B------:R-:W-:Y:S02]  /*07d0*/  IMAD.MOV.U32 R14, RZ, RZ, RZ ;  /* 0x000000ffff0e7224 */ /* 0x000fe400078e00ff */
[----:B--2---:R-:W-:Y:S02]  /*07e0*/  IMAD R10, R15, UR8, R10 ;  /* 0x000000080f0a7c24 */ /* 0x004fe4000f8e020a */
[----:B------:R-:W-:Y:S02]  /*07f0*/  IMAD R11, R0, 0x88, R11 ;  /* 0x00000088000b7824 */ /* 0x000fe400078e020b */
[----:B-----5:R-:W-:Y:S01]  /*0800*/  IMAD R19, R7, R10, RZ ;  /* 0x0000000a07137224 */ /* 0x020fe200078e02ff */
[C---:B------:R-:W-:Y:S01]  /*0810*/  ISETP.GE.U32.AND P0, PT, R10.reuse, R2, PT ;  /* 0x000000020a00720c */ /* 0x040fe20003f06070 */
[----:B------:R-:W-:-:S12]  /*0820*/  IMAD R17, R10, 0x8, R11 ;  /* 0x000000080a117824 */ /* 0x000fd800078e020b */
.L_x_25:
[----:B------:R-:W-:-:S13]  /*0830*/  ISETP.GE.U32.OR P2, PT, R16, R5, P0 ;  /* 0x000000051000720c */ /* 0x000fda0000746470 */
[----:B------:R-:W-:-:S05]  /*0840*/  @!P2 IADD3 R11, P3, PT, R19, R16, RZ ;  /* 0x00000010130ba210 */ /* 0x000fca0007f7e0ff */
[----:B------:R-:W-:Y:S01]  /*0850*/  @!P2 IMAD.X R18, RZ, RZ, RZ, P3 ;  /* 0x000000ffff12a224 */ /* 0x000fe200018e06ff */
[----:B------:R-:W-:-:S04]  /*0860*/  @!P2 LEA R10, P3, R11, R8, 0x3 ;  /* 0x000000080b0aa211 */ /* 0x000fc800078618ff */
[----:B------:R-:W-:-:S06]  /*0870*/  @!P2 LEA.HI.X R11, R11, R9, R18, 0x3, P3 ;  /* 0x000000090b0ba211 */ /* 0x000fcc00018f1c12 */
[----:B------:R-:W2:Y:S01]  /*0880*/  @!P2 LDG.E.64.CONSTANT R10, desc[UR6][R10.64] ;  /* 0x000000060a0aa981 */ /* 0x000ea2000c1e9b00 */
[C---:B0-----:R-:W-:Y:S02]  /*0890*/  IMAD.IADD R14, R3.reuse, 0x1, R14 ;  /* 0x00000001030e7824 */ /* 0x041fe400078e020e */
[----:B------:R-:W-:-:S04]  /*08a0*/  IMAD R18, R3, R3, RZ ;  /* 0x0000000303127224 */ /* 0x000fc800078e02ff */
[----:B------:R-:W-:Y:S01]  /*08b0*/  IMAD.IADD R16, R18, 0x1, R16 ;  /* 0x0000000112107824 */ /* 0x000fe200078e0210 */
[----:B--2---:R0:W-:Y:S01]  /*08c0*/  @!P2 STS.64 [R17], R10 ;  /* 0x0000000a1100a388 */ /* 0x0041e20000000a00 */
[----:B------:R-:W-:Y:S01]  /*08d0*/  ISETP.GE.AND P2, PT, R14, R5, PT ;  /* 0x000000050e00720c */ /* 0x000fe20003f46270 */
[----:B0-----:R-:W-:-:S12]  /*08e0*/  IMAD R17, R18, 0x88, R17 ;  /* 0x0000008812117824 */ /* 0x001fd800078e0211 */
[----:B------:R-:W-:Y:S05]  /*08f0*/  @!P2 BRA `(.L_x_25) ;  /* 0xfffffffc00cca947 */ /* 0x000fea000383ffff */
.L_x_24:
[----:B------:R-:W-:-:S04]  /*0900*/  IADD3 R15, PT, PT, R15, UR8, RZ ;  /* 0x000000080f0f7c10 */ /* 0x000fc8000fffe0ff */
[----:B------:R-:W-:-:S13]  /*0910*/  ISETP.GE.AND P0, PT, R15, R2, PT ;  /* 0x000000020f00720c */ /* 0x000fda0003f06270 */
[----:B------:R-:W-:Y:S05]  /*0920*/  @!P0 BRA `(.L_x_26) ;  /* 0xfffffffc00888947 */ /* 0x000fea000383ffff */
.L_x_23:
[----:B-----5:R-:W-:Y:S01]  /*0930*/  VIMNMX R7, PT, PT, R2, R5, PT ;  /* 0x0000000502077248 */ /* 0x020fe20003fe0100 */
[----:B------:R-:W-:Y:S03]  /*0940*/  BAR.SYNC.DEFER_BLOCKING 0x0 ;  /* 0x0000000000007b1d */ /* 0x000fe60000010000 */
[----:B------:R-:W-:-:S13]  /*0950*/  ISETP.GE.AND P0, PT, R7, 0x1, PT ;  /* 0x000000010700780c */ /* 0x000fda0003f06270 */
[----:B------:R-:W-:Y:S05]  /*0960*/  @!P0 BRA `(.L_x_27) ;  /* 0x00000008009c8947 */ /* 0x000fea0003800000 */
[----:B------:R-:W-:Y:S01]  /*0970*/  LOP3.LUT R7, R5, 0xf, RZ, 0xc0, !PT ;  /* 0x0000000f05077812 */ /* 0x000fe200078ec0ff */
[----:B------:R-:W-:-:S04]  /*0980*/  IMAD.MOV.U32 R9, RZ, RZ, RZ ;  /* 0x000000ffff097224 */ /* 0x000fc800078e00ff */
[----:B------:R-:W-:-:S05]  /*0990*/  VIADD R7, R7, 0xffffffff ;  /* 0xffffffff07077836 */ /* 0x000fca0000000000 */
[----:B------:R-:W-:Y:S02]  /*09a0*/  ISETP.GE.U32.AND P3, PT, R7, 0x7, PT ;  /* 0x000000070700780c */ /* 0x000fe40003f66070 */
[----:B------:R-:W-:-:S11]  /*09b0*/  LOP3.LUT R7, R5, 0x7ffffff0, RZ, 0xc0, !PT ;  /* 0x7ffffff005077812 */ /* 0x000fd600078ec0ff */
.L_x_36:
[----:B------:R-:W1:Y:S01]  /*09c0*/  S2R R8, SR_TID.Y ;  /* 0x0000000000087919 */ /* 0x000e620000002200 */
[----:B------:R-:W2:Y:S01]  /*09d0*/  S2UR UR5, SR_CgaCtaId ;  /* 0x00000000000579c3 */ /* 0x000ea20000008800 */
[----:B------:R-:W-:Y:S02]  /*09e0*/  UMOV UR4, 0x400 ;  /* 0x0000040000047882 */ /* 0x000fe40000000000 */
[----:B------:R-:W-:-:S04]  /*09f0*/  UIADD3 UR4, UPT, UPT, UR4, 0xd48, URZ ;  /* 0x00000d4804047890 */ /* 0x000fc8000fffe0ff */
[----:B--2---:R-:W-:Y:S01]  /*0a00*/  ULEA UR4, UR5, UR4, 0x18 ;  /* 0x0000000405047291 */ /* 0x004fe2000f8ec0ff */
[C---:B-1----:R-:W-:Y:S02]  /*0a10*/  IMAD R11, R9.reuse, UR8, R8 ;  /* 0x00000008090b7c24 */ /* 0x042fe4000f8e0208 */
[----:B------:R-:W-:Y:S02]  /*0a20*/  VIADD R9, R9, UR8 ;  /* 0x0000000809097c36 */ /* 0x000fe40008000000 */
[----:B------:R-:W-:Y:S01]  /*0a30*/  IMAD.MOV.U32 R8, RZ, RZ, RZ ;  /* 0x000000ffff087224 */ /* 0x000fe200078e00ff */
[----:B------:R-:W-:Y:S01]  /*0a40*/  LEA R20, R11, UR4, 0x3 ;  /* 0x000000040b147c11 */ /* 0x000fe2000f8e18ff */
[----:B------:R-:W-:Y:S01]  /*0a50*/  IMAD R10, R6, R11, RZ ;  /* 0x0000000b060a7224 */ /* 0x000fe200078e02ff */
[----:B0-----:R-:W-:-:S13]  /*0a60*/  ISETP.GE.AND P2, PT, R9, R2, PT ;  /* 0x000000020900720c */ /* 0x001fda0003f46270 */
.L_x_35:
[----:B0-----:R-:W-:Y:S01]  /*0a70*/  IMAD R21, R3, R8, R0 ;  /* 0x0000000803157224 */ /* 0x001fe200078e0200 */
[----:B------:R-:W-:Y:S01]  /*0a80*/  ISETP.GE.AND P0, PT, R11, R2, PT ;  /* 0x000000020b00720c */ /* 0x000fe20003f06270 */
[----:B------:R-:W-:Y:S01]  /*0a90*/  IMAD.IADD R8, R3, 0x1, R8 ;  /* 0x0000000103087824 */ /* 0x000fe200078e0208 */
[----:B------:R-:W-:Y:S02]  /*0aa0*/  BSSY.RECONVERGENT B0, `(.L_x_28) ;  /* 0x0000091000007945 */ /* 0x000fe40003800200 */
[----:B------:R-:W-:Y:S02]  /*0ab0*/  ISETP.GE.OR P0, PT, R21, R4, P0 ;  /* 0x000000041500720c */ /* 0x000fe40000706670 */
[----:B------:R-:W-:-:S11]  /*0ac0*/  ISETP.GE.AND P4, PT, R8, R5, PT ;  /* 0x000000050800720c */ /* 0x000fd60003f86270 */
[----:B------:R-:W-:Y:S05]  /*0ad0*/  @P0 BRA `(.L_x_29) ;  /* 0x0000000800340947 */ /* 0x000fea0003800000 */
[----:B------:R-:W0:Y:S01]  /*0ae0*/  S2R R15, SR_CgaCtaId ;  /* 0x00000000000f7919 */ /* 0x000e220000008800 */
[----:B------:R-:W-:Y:S01]  /*0af0*/  ISETP.GE.U32.AND P0, PT, R5, 0x10, PT ;  /* 0x000000100500780c */ /* 0x000fe20003f06070 */
[----:B------:R-:W-:Y:S01]  /*0b00*/  IMAD.MOV.U32 R23, RZ, RZ, RZ ;  /* 0x000000ffff177224 */ /* 0x000fe200078e00ff */
[----:B------:R-:W-:Y:S02]  /*0b10*/  MOV R14, 0x400 ;  /* 0x00000400000e7802 */ /* 0x000fe40000000f00 */
[----:B------:R-:W-:Y:S02]  /*0b20*/  CS2R R16, SRZ ;  /* 0x0000000000107805 */ /* 0x000fe4000001ff00 */
[----:B0-----:R-:W-:-:S05]  /*0b30*/  LEA R14, R15, R14, 0x18 ;  /* 0x0000000e0f0e7211 */ /* 0x001fca00078ec0ff */
[----:B------:R-:W-:Y:S02]  /*0b40*/  IMAD R22, R21, 0x88, R14 ;  /* 0x0000008815167824 */ /* 0x000fe400078e020e */
[----:B------:R-:W-:Y:S05]  /*0b50*/  @!P0 BRA `(.L_x_30) ;  /* 0x0000000000e08947 */ /* 0x000fea0003800000 */
[----:B------:R-:W-:Y:S01]  /*0b60*/  HFMA2 R25, -RZ, RZ, 0, 0 ;  /* 0x00000000ff197431 */ /* 0x000fe200000001ff */
[----:B------:R-:W-:-:S07]  /*0b70*/  CS2R R16, SRZ ;  /* 0x0000000000107805 */ /* 0x000fce000001ff00 */
.L_x_31:
[C---:B------:R-:W-:Y:S02]  /*0b80*/  IMAD R23, R25.reuse, 0x8, R22 ;  /* 0x0000000819177824 */ /* 0x040fe400078e0216 */
[C---:B------:R-:W-:Y:S02]  /*0b90*/  IMAD R24, R25.reuse, 0x88, R20 ;  /* 0x0000008819187824 */ /* 0x040fe400078e0214 */
[----:B------:R-:W-:Y:S01]  /*0ba0*/  VIADD R25, R25, 0x10 ;  /* 0x0000001019197836 */ /* 0x000fe20000000000 */
[----:B------:R-:W-:Y:S04]  /*0bb0*/  LDS.64 R18, [R23] ;  /* 0x0000000017127984 */ /* 0x000fe80000000a00 */
[----:B------:R-:W0:Y:S01]  /*0bc0*/  LDS.64 R14, [R24] ;  /* 0x00000000180e7984 */ /* 0x000e220000000a00 */
[----:B------:R-:W-:Y:S01]  /*0bd0*/  ISETP.NE.AND P0, PT, R25, R7, PT ;  /* 0x000000071900720c */ /* 0x000fe20003f05270 */
[----:B0-----:R-:W-:-:S02]  /*0be0*/  DFMA R16, R18, R14, R16 ;  /* 0x0000000e1210722b */ /* 0x001fc40000000010 */
[----:B------:R-:W-:Y:S04]  /*0bf0*/  LDS.64 R14, [R23+0x8] ;  /* 0x00000800170e7984 */ /* 0x000fe80000000a00 */
[----:B------:R-:W0:Y:S02]  /*0c00*/  LDS.64 R18, [R24+0x88] ;  /* 0x0000880018127984 */ /* 0x000e240000000a00 */
[----:B0-----:R-:W-:Y:S02]  /*0c10*/  DFMA R18, R14, R18, R16 ;  /* 0x000000120e12722b */ /* 0x001fe40000000010 */
[----:B------:R-:W-:Y:S04]  /*0c20*/  LDS.64 R14, [R23+0x10] ;  /* 0x00001000170e7984 */ /* 0x000fe80000000a00 */
[----:B------:R-:W0:Y:S02]  /*0c30*/  LDS.64 R16, [R24+0x110] ;  /* 0x0001100018107984 */ /* 0x000e240000000a00 */
        /* <DEDUP_REMOVED lines=39> */
[----:B0-----:R-:W-:Y:S01]  /*0eb0*/  DFMA R16, R14, R18, R16 ;  /* 0x000000120e10722b */ /* 0x001fe20000000010 */
[----:B------:R-:W-:Y:S10]  /*0ec0*/  @P0 BRA `(.L_x_31) ;  /* 0xfffffffc002c0947 */ /* 0x000ff4000383ffff */
[----:B------:R-:W-:-:S07]  /*0ed0*/  IMAD.MOV.U32 R23, RZ, RZ, R7 ;  /* 0x000000ffff177224 */ /* 0x000fce00078e0007 */
.L_x_30:
[----:B------:R-:W-:-:S04]  /*0ee0*/  LOP3.LUT R14, R5, 0xf, RZ, 0xc0, !PT ;  /* 0x0000000f050e7812 */ /* 0x000fc800078ec0ff */
[----:B------:R-:W-:-:S13]  /*0ef0*/  ISETP.NE.AND P0, PT, R14, RZ, PT ;  /* 0x000000ff0e00720c */ /* 0x000fda0003f05270 */
[----:B------:R-:W-:Y:S05]  /*0f00*/  @!P0 BRA `(.L_x_32) ;  /* 0x0000000400088947 */ /* 0x000fea0003800000 */
[----:B------:R-:W-:Y:S05]  /*0f10*/  @!P3 BRA `(.L_x_33) ;  /* 0x00000000006cb947 */ /* 0x000fea0003800000 */
[C---:B------:R-:W-:Y:S02]  /*0f20*/  IMAD R25, R23.reuse, 0x8, R22 ;  /* 0x0000000817197824 */ /* 0x040fe400078e0216 */
[C---:B------:R-:W-:Y:S02]  /*0f30*/  IMAD R24, R23.reuse, 0x88, R20 ;  /* 0x0000008817187824 */ /* 0x040fe400078e0214 */
[----:B------:R-:W-:Y:S01]  /*0f40*/  VIADD R23, R23, 0x8 ;  /* 0x0000000817177836 */ /* 0x000fe20000000000 */
[----:B------:R-:W-:Y:S04]  /*0f50*/  LDS.64 R18, [R25] ;  /* 0x0000000019127984 */ /* 0x000fe80000000a00 */
[----:B------:R-:W0:Y:S02]  /*0f60*/  LDS.64 R14, [R24] ;  /* 0x00000000180e7984 */ /* 0x000e240000000a00 */
        /* <DEDUP_REMOVED lines=21> */
[----:B0-----:R-:W-:-:S11]  /*10c0*/  DFMA R16, R14, R18, R16 ;  /* 0x000000120e10722b */ /* 0x001fd60000000010 */
.L_x_33:
[----:B------:R-:W-:-:S04]  /*10d0*/  LOP3.LUT R14, R5, 0x7, RZ, 0xc0, !PT ;  /* 0x00000007050e7812 */ /* 0x000fc800078ec0ff */
[----:B------:R-:W-:-:S13]  /*10e0*/  ISETP.NE.AND P0, PT, R14, RZ, PT ;  /* 0x000000ff0e00720c */ /* 0x000fda0003f05270 */
[----:B------:R-:W-:Y:S05]  /*10f0*/  @!P0 BRA `(.L_x_32) ;  /* 0x00000000008c8947 */ /* 0x000fea0003800000 */
[----:B------:R-:W-:-:S05]  /*1100*/  VIADD R14, R14, 0xffffffff ;  /* 0xffffffff0e0e7836 */ /* 0x000fca0000000000 */
[----:B------:R-:W-:-:S13]  /*1110*/  ISETP.GE.U32.AND P0, PT, R14, 0x3, PT ;  /* 0x000000030e00780c */ /* 0x000fda0003f06070 */
[----:B------:R-:W-:Y:S05]  /*1120*/  @!P0 BRA `(.L_x_34) ;  /* 0x00000000003c8947 */ /* 0x000fea0003800000 */
[C---:B------:R-:W-:Y:S01]  /*1130*/  LEA R25, R23.reuse, R22, 0x3 ;  /* 0x0000001617197211 */ /* 0x040fe200078e18ff */
[C---:B------:R-:W-:Y:S02]  /*1140*/  IMAD R24, R23.reuse, 0x88, R20 ;  /* 0x0000008817187824 */ /* 0x040fe400078e0214 */
[----:B------:R-:W-:Y:S02]  /*1150*/  VIADD R23, R23, 0x4 ;  /* 0x0000000417177836 */ /* 0x000fe40000000000 */
        /* <DEDUP_REMOVED lines=12> */
.L_x_34:
[----:B------:R-:W-:-:S04]  /*1220*/  LOP3.LUT R24, R5, 0x3, RZ, 0xc0, !PT ;  /* 0x0000000305187812 */ /* 0x000fc800078ec0ff */
[----:B------:R-:W-:-:S13]  /*1230*/  ISETP.NE.AND P0, PT, R24, RZ, PT ;  /* 0x000000ff1800720c */ /* 0x000fda0003f05270 */
[----:B------:R-:W-:Y:S05]  /*1240*/  @!P0 BRA `(.L_x_32) ;  /* 0x0000000000388947 */ /* 0x000fea0003800000 */
[C---:B------:R-:W-:Y:S01]  /*1250*/  IMAD R27, R23.reuse, 0x8, R22 ;  /* 0x00000008171b7824 */ /* 0x040fe200078e0216 */
[----:B------:R-:W-:Y:S01]  /*1260*/  ISETP.NE.AND P0, PT, R24, 0x1, PT ;  /* 0x000000011800780c */ /* 0x000fe20003f05270 */
[----:B------:R-:W-:-:S03]  /*1270*/  IMAD R26, R23, 0x88, R20 ;  /* 0x00000088171a7824 */ /* 0x000fc600078e0214 */
[----:B------:R-:W-:Y:S04]  /*1280*/  LDS.64 R18, [R27] ;  /* 0x000000001b127984 */ /* 0x000fe80000000a00 */
        /* <DEDUP_REMOVED lines=10> */
.L_x_32:
[----:B------:R-:W-:Y:S01]  /*1330*/  IMAD.IADD R19, R10, 0x1, R21 ;  /* 0x000000010a137824 */ /* 0x000fe200078e0215 */
[----:B------:R-:W0:Y:S03]  /*1340*/  LDCU.64 UR4, c[0x0][0x3c8] ;  /* 0x00007900ff0477ac */ /* 0x000e260008000a00 */
[----:B------:R-:W-:Y:S01]  /*1350*/  IMAD.WIDE R18, R19, 0x8, R12 ;  /* 0x0000000813127825 */ /* 0x000fe200078e020c */
[----:B------:R-:W1:Y:S04]  /*1360*/  LDCU.64 UR10, c[0x0][0x3a0] ;  /* 0x00007400ff0a77ac */ /* 0x000e680008000a00 */
[----:B------:R-:W0:Y:S02]  /*1370*/  LD.E.64 R14, desc[UR6][R18.64] ;  /* 0x00000006120e7980 */ /* 0x000e24000c101b00 */
[----:B0-----:R-:W-:-:S08]  /*1380*/  DMUL R14, R14, UR4 ;  /* 0x000000040e0e7c28 */ /* 0x001fd00008000000 */
[----:B-1----:R-:W-:-:S07]  /*1390*/  DFMA R14, R16, UR10, R14 ;  /* 0x0000000a100e7c2b */ /* 0x002fce000800000e */
[----:B------:R0:W-:Y:S04]  /*13a0*/  ST.E.64 desc[UR6][R18.64], R14 ;  /* 0x0000000e12007985 */ /* 0x0001e8000c101b06 */
.L_x_29:
[----:B------:R-:W-:Y:S05]  /*13b0*/  BSYNC.RECONVERGENT B0 ;  /* 0x0000000000007941 */ /* 0x000fea0003800200 */
.L_x_28:
[----:B------:R-:W-:Y:S05]  /*13c0*/  @!P4 BRA `(.L_x_35) ;  /* 0xfffffff400a8c947 */ /* 0x000fea000383ffff */
[----:B------:R-:W-:Y:S05]  /*13d0*/  @!P2 BRA `(.L_x_36) ;  /* 0xfffffff40078a947 */ /* 0x000fea000383ffff */
.L_x_27:
[----:B------:R-:W-:Y:S06]  /*13e0*/  BAR.SYNC.DEFER_BLOCKING 0x0 ;  /* 0x0000000000007b1d */ /* 0x000fec0000010000 */
[----:B------:R-:W-:Y:S04]  /*13f0*/  BSSY.RECONVERGENT B0, `(.L_x_37) ;  /* 0x0000012000007945 */ /* 0x000fe80003800200 */
[----:B------:R-:W-:Y:S05]  /*1400*/  @P1 BRA `(.L_x_38) ;  /* 0x0000000000401947 */ /* 0x000fea0003800000 */
[----:B------:R-:W1:Y:S01]  /*1410*/  S2R R9, SR_LANEID ;  /* 0x0000000000097919 */ /* 0x000e620000000000 */
[----:B------:R-:W-:Y:S01]  /*1420*/  VOTEU.ANY UR4, UPT, PT ;  /* 0x0000000000047886 */ /* 0x000fe200038e0100 */
[----:B------:R-:W2:Y:S01]  /*1430*/  LDC.64 R4, c[0x0][0x3e8] ;  /* 0x0000fa00ff047b82 */ /* 0x000ea20000000a00 */
[----:B------:R-:W1:Y:S08]  /*1440*/  FLO.U32 R6, UR4 ;  /* 0x0000000400067d00 */ /* 0x000e7000080e0000 */
[----:B------:R-:W2:Y:S01]  /*1450*/  POPC R7, UR4 ;  /* 0x0000000400077d09 */ /* 0x000ea20008000000 */
[----:B-1----:R-:W-:-:S13]  /*1460*/  ISETP.EQ.U32.AND P0, PT, R6, R9, PT ;  /* 0x000000090600720c */ /* 0x002fda0003f02070 */
[----:B--2---:R-:W2:Y:S01]  /*1470*/  @P0 ATOMG.E.ADD.STRONG.GPU PT, R5, desc[UR6][R4.64], R7 ;  /* 0x80000007040509a8 */ /* 0x004ea200081ef106 */
[----:B------:R-:W1:Y:S01]  /*1480*/  S2UR UR5, SR_CgaCtaId ;  /* 0x00000000000579c3 */ /* 0x000e620000008800 */
[----:B------:R-:W3:Y:S02]  /*1490*/  S2R R8, SR_LTMASK ;  /* 0x0000000000087919 */ /* 0x000ee40000003900 */
[----:B---3--:R-:W-:Y:S01]  /*14a0*/  LOP3.LUT R8, R8, UR4, RZ, 0xc0, !PT ;  /* 0x0000000408087c12 */ /* 0x008fe2000f8ec0ff */
[----:B------:R-:W-:Y:S02]  /*14b0*/  UMOV UR4, 0x400 ;  /* 0x0000040000047882 */ /* 0x000fe40000000000 */
[----:B-1----:R-:W-:Y:S01]  /*14c0*/  ULEA UR4, UR5, UR4, 0x18 ;  /* 0x0000000405047291 */ /* 0x002fe2000f8ec0ff */
[----:B------:R-:W1:Y:S01]  /*14d0*/  POPC R9, R8 ;  /* 0x0000000800097309 */ /* 0x000e620000000000 */
[----:B--2---:R-:W1:Y:S02]  /*14e0*/  SHFL.IDX PT, R2, R5, R6, 0x1f ;  /* 0x00001f0605027589 */ /* 0x004e6400000e0000 */
[----:B-1----:R-:W-:-:S05]  /*14f0*/  IMAD.IADD R2, R2, 0x1, R9 ;  /* 0x0000000102027824 */ /* 0x002fca00078e0209 */
[----:B------:R1:W-:Y:S03]  /*1500*/  STS [UR4+0x15c8], R2 ;  /* 0x0015c802ff007988 */ /* 0x0003e60008000804 */
.L_x_38:
[----:B------:R-:W-:Y:S05]  /*1510*/  BSYNC.RECONVERGENT B0 ;  /* 0x0000000000007941 */ /* 0x000fea0003800200 */
.L_x_37:
[----:B------:R-:W2:Y:S08]  /*1520*/  S2UR UR5, SR_CgaCtaId ;  /* 0x00000000000579c3 */ /* 0x000eb00000008800 */
[----:B------:R-:W-:Y:S06]  /*1530*/  BAR.SYNC.DEFER_BLOCKING 0x0 ;  /* 0x0000000000007b1d */ /* 0x000fec0000010000 */
[----:B------:R-:W-:-:S02]  /*1540*/  UMOV UR4, 0x400 ;  /* 0x0000040000047882 */ /* 0x000fc40000000000 */
[----:B--2---:R-:W-:-:S09]  /*1550*/  ULEA UR4, UR5, UR4, 0x18 ;  /* 0x0000000405047291 */ /* 0x004fd2000f8ec0ff */
[----:B------:R-:W2:Y:S02]  /*1560*/  LDS R6, [UR4+0x15c8] ;  /* 0x0015c804ff067984 */ /* 0x000ea40008000800 */
[----:B------:R-:W2:Y:S02]  /*1570*/  LDCU UR4, c[0x0][0x3e0] ;  /* 0x00007c00ff0477ac */ /* 0x000ea40008000800 */
[----:B--2---:R-:W-:-:S13]  /*1580*/  ISETP.GE.AND P0, PT, R6, UR4, PT ;  /* 0x0000000406007c0c */ /* 0x004fda000bf06270 */
[----:B------:R-:W-:Y:S05]  /*1590*/  @!P0 BRA `(.L_x_39) ;  /* 0xffffffec00f88947 */ /* 0x000fea000383ffff */
[----:B------:R-:W-:Y:S05]  /*15a0*/  EXIT ;  /* 0x000000000000794d */ /* 0x000fea0003800000 */
.L_x_40:
        /* <DEDUP_REMOVED lines=13> */
.L_x_162:


//--------------------- .text._Z42dgemm_custom_simple_1block_batch_kernel_03iiPiS_S_dPPKdS_S2_S_dPPdS_iS_ --------------------------
	.section	.text._Z42dgemm_custom_simple_1block_batch_kernel_03iiPiS_S_dPPKdS_S2_S_dPPdS_iS_,"ax",@progbits
	.align	128
        .global         _Z42dgemm_custom_simple_1block_batch_kernel_03iiPiS_S_dPPKdS_S2_S_dPPdS_iS_
        .type           _Z42dgemm_custom_simple_1block_batch_kernel_03iiPiS_S_dPPKdS_S2_S_dPPdS_iS_,@function
        .size           _Z42dgemm_custom_simple_1block_batch_kernel_03iiPiS_S_dPPKdS_S2_S_dPPdS_iS_,(.L_x_163 - _Z42dgemm_custom_simple_1block_batch_kernel_03iiPiS_S_dPPKdS_S2_S_dPPdS_iS_)
        .other          _Z42dgemm_custom_simple_1block_batch_kernel_03iiPiS_S_dPPKdS_S2_S_dPPdS_iS_,@"STO_CUDA_ENTRY STV_DEFAULT"
_Z42dgemm_custom_simple_1block_batch_kernel_03iiPiS_S_dPPKdS_S2_S_dPPdS_iS_:
.text._Z42dgemm_custom_simple_1block_batch_kernel_03iiPiS_S_dPPKdS_S2_S_dPPdS_iS_:
[----:B------:R-:W0:Y:S01]  /*0000*/  LDC R1, c[0x0][0x37c] ;  /* 0x0000df00ff017b82 */ /* 0x000e220000000800 */
[----:B------:R-:W1:Y:S01]  /*0010*/  S2R R24, SR_TID.X ;  /* 0x0000000000187919 */ /* 0x000e620000002100 */
[----:B------:R-:W2:Y:S01]  /*0020*/  LDCU UR4, c[0x0][0x2f8] ;  /* 0x00005f00ff0477ac */ /* 0x000ea20008000800 */
[----:B0-----:R-:W-:Y:S01]  /*0030*/  VIADD R1, R1, 0xfffffff8 ;  /* 0xfffffff801017836 */ /* 0x001fe20000000000 */
[----:B------:R-:W-:Y:S01]  /*0040*/  BSSY.RECONVERGENT B6, `(.L_x_41) ;  /* 0x0000020000067945 */ /* 0x000fe20003800200 */
[----:B------:R-:W1:Y:S01]  /*0050*/  S2R R19, SR_TID.Y ;  /* 0x0000000000137919 */ /* 0x000e620000002200 */
[----:B------:R-:W0:Y:S01]  /*0060*/  LDCU UR5, c[0x0][0x2fc] ;  /* 0x00005f80ff0577ac */ /* 0x000e220008000800 */
[----:B------:R-:W3:Y:S01]  /*0070*/  LDCU.64 UR36, c[0x0][0x358] ;  /* 0x00006b00ff2477ac */ /* 0x000ee20008000a00 */
[----:B--2---:R-:W-:-:S05]  /*0080*/  IADD3 R2, P1, PT, R1, UR4, RZ ;  /* 0x0000000401027c10 */ /* 0x004fca000ff3e0ff */
[----:B0-----:R-:W-:Y:S01]  /*0090*/  IMAD.X R16, RZ, RZ, UR5, P1 ;  /* 0x00000005ff107e24 */ /* 0x001fe200088e06ff */
[----:B-1----:R-:W-:-:S13]  /*00a0*/  LOP3.LUT P0, R30, R24, RZ, R19, 0xfa, !PT ;  /* 0x000000ff181e7212 */ /* 0x002fda000780fa13 */
[----:B---3--:R-:W-:Y:S05]  /*00b0*/  @P0 BRA `(.L_x_42) ;  /* 0x0000000000600947 */ /* 0x008fea0003800000 */
[----:B------:R-:W-:Y:S01]  /*00c0*/  MOV R0, 0x20 ;  /* 0x0000002000007802 */ /* 0x000fe20000000f00 */
[----:B------:R-:W0:Y:S01]  /*00d0*/  LDCU.64 UR4, c[0x4][URZ] ;  /* 0x01000000ff0477ac */ /* 0x000e220008000a00 */
[----:B------:R-:W-:Y:S02]  /*00e0*/  CS2R R6, SRZ ;  /* 0x0000000000067805 */ /* 0x000fe4000001ff00 */
[----:B------:R1:W2:Y:S01]  /*00f0*/  LDC.64 R8, c[0x4][R0] ;  /* 0x0100000000087b82 */ /* 0x0002a20000000a00 */
[----:B0-----:R-:W-:Y:S02]  /*0100*/  IMAD.U32 R4, RZ, RZ, UR4 ;  /* 0x00000004ff047e24 */ /* 0x001fe4000f8e00ff */
[----:B-1----:R-:W-:-:S07]  /*0110*/  IMAD.U32 R5, RZ, RZ, UR5 ;  /* 0x00000005ff057e24 */ /* 0x002fce000f8e00ff */
[----:B------:R-:W-:-:S07]  /*0120*/  LEPC R20, `(.L_x_43) ;  /* 0x000000001014794e */ /* 0x000fce0000000000 */
[----:B--2---:R-:W-:Y:S05]  /*0130*/  CALL.ABS.NOINC R8 ;  /* 0x0000000008007343 */ /* 0x004fea0003c00000 */
.L_x_43:
        /* <DEDUP_REMOVED lines=11> */
[----:B0-----:R-:W-:-:S03]  /*01f0*/  ULEA UR4, UR5, UR4, 0x18 ;  /* 0x0000000405047291 */ /* 0x001fc6000f8ec0ff */
[----:B------:R-:W0:Y:S01]  /*0200*/  POPC R7, R7 ;  /* 0x0000000700077309 */ /* 0x000e220000000000 */
[----:B--2---:R-:W0:Y:S02]  /*0210*/  SHFL.IDX PT, R0, R3, R6, 0x1f ;  /* 0x00001f0603007589 */ /* 0x004e2400000e0000 */
[----:B0-----:R-:W-:-:S05]  /*0220*/  IMAD.IADD R0, R0, 0x1, R7 ;  /* 0x0000000100007824 */ /* 0x001fca00078e0207 */
[----:B------:R0:W-:Y:S02]  /*0230*/  STS [UR4+0x2f48], R0 ;  /* 0x002f4800ff007988 */ /* 0x0001e40008000804 */
.L_x_42:
[----:B------:R-:W-:Y:S05]  /*0240*/  BSYNC.RECONVERGENT B6 ;  /* 0x0000000000067941 */ /* 0x000fea0003800200 */
.L_x_41:
[C---:B------:R-:W-:Y:S01]  /*0250*/  ISETP.NE.AND P0, PT, R19.reuse, RZ, PT ;  /* 0x000000ff1300720c */ /* 0x040fe20003f05270 */
[----:B------:R-:W-:Y:S01]  /*0260*/  BSSY.RECONVERGENT B0, `(.L_x_44) ;  /* 0x0000017000007945 */ /* 0x000fe20003800200 */
[----:B------:R-:W-:Y:S02]  /*0270*/  ISETP.NE.AND P1, PT, R19, 0x8, PT ;  /* 0x000000081300780c */ /* 0x000fe40003f25270 */
[C---:B------:R-:W-:Y:S02]  /*0280*/  ISETP.NE.OR P0, PT, R24.reuse, 0x8, P0 ;  /* 0x000000081800780c */ /* 0x040fe40000705670 */
[C---:B------:R-:W-:Y:S02]  /*0290*/  ISETP.EQ.AND P3, PT, R24.reuse, 0x8, PT ;  /* 0x000000081800780c */ /* 0x040fe40003f62270 */
[----:B------:R-:W-:Y:S02]  /*02a0*/  ISETP.NE.OR P2, PT, R24, RZ, P1 ;  /* 0x000000ff1800720c */ /* 0x000fe40000f45670 */
[----:B------:R-:W-:-:S07]  /*02b0*/  P2R R25, PR, RZ, 0x8 ;  /* 0x00000008ff197803 */ /* 0x000fce0000000000 */
[----:B------:R-:W-:Y:S05]  /*02c0*/  @P0 BRA `(.L_x_45) ;  /* 0x0000000000400947 */ /* 0x000fea0003800000 */
[----:B------:R-:W1:Y:S01]  /*02d0*/  S2R R7, SR_LANEID ;  /* 0x0000000000077919 */ /* 0x000e620000000000 */
[----:B------:R-:W-:Y:S01]  /*02e0*/  VOTEU.ANY UR4, UPT, PT ;  /* 0x0000000000047886 */ /* 0x000fe200038e0100 */
[----:B------:R-:W2:Y:S01]  /*02f0*/  LDC.64 R4, c[0x0][0x3e8] ;  /* 0x0000fa00ff047b82 */ /* 0x000ea20000000a00 */
[----:B------:R-:W1:Y:S08]  /*0300*/  FLO.U32 R6, UR4 ;  /* 0x0000000400067d00 */ /* 0x000e7000080e0000 */
[----:B------:R-:W2:Y:S01]  /*0310*/  POPC R3, UR4 ;  /* 0x0000000400037d09 */ /* 0x000ea20008000000 */
[----:B-1----:R-:W-:-:S13]  /*0320*/  ISETP.EQ.U32.AND P0, PT, R6, R7, PT ;  /* 0x000000070600720c */ /* 0x002fda0003f02070 */
[----:B--2---:R-:W0:Y:S01]  /*0330*/  @P0 ATOMG.E.ADD.STRONG.GPU PT, R3, desc[UR36][R4.64], R3 ;  /* 0x80000003040309a8 */ /* 0x004e2200081ef124 */
[----:B------:R-:W1:Y:S01]  /*0340*/  S2UR UR5, SR_CgaCtaId ;  /* 0x00000000000579c3 */ /* 0x000e620000008800 */
[----:B------:R-:W2:Y:S02]  /*0350*/  S2R R7, SR_LTMASK ;  /* 0x0000000000077919 */ /* 0x000ea40000003900 */
[----:B--2---:R-:W-:Y:S01]  /*0360*/  LOP3.LUT R7, R7, UR4, RZ, 0xc0, !PT ;  /* 0x0000000407077c12 */ /* 0x004fe2000f8ec0ff */
[----:B------:R-:W-:Y:S02]  /*0370*/  UMOV UR4, 0x400 ;  /* 0x0000040000047882 */ /* 0x000fe40000000000 */
[----:B-1----:R-:W-:-:S03]  /*0380*/  ULEA UR4, UR5, UR4, 0x18 ;  /* 0x0000000405047291 */ /* 0x002fc6000f8ec0ff */
[----:B------:R-:W1:Y:S01]  /*0390*/  POPC R7, R7 ;  /* 0x0000000700077309 */ /* 0x000e620000000000 */
[----:B0-----:R-:W1:Y:S02]  /*03a0*/  SHFL.IDX PT, R0, R3, R6, 0x1f ;  /* 0x00001f0603007589 */ /* 0x001e6400000e0000 */
[----:B-1----:R-:W-:-:S05]  /*03b0*/  IMAD.IADD R0, R0, 0x1, R7 ;  /* 0x0000000100007824 */ /* 0x002fca00078e0207 */
[----:B------:R1:W-:Y:S02]  /*03c0*/  STS [UR4+0x2f4c], R0 ;  /* 0x002f4c00ff007988 */ /* 0x0003e40008000804 */
.L_x_45:
[----:B------:R-:W-:Y:S05]  /*03d0*/  BSYNC.RECONVERGENT B0 ;  /* 0x0000000000007941 */ /* 0x000fea0003800200 */
.L_x_44:
[----:B------:R-:W-:Y:S05]  /*03e0*/  @P2 BRA `(.L_x_46) ;  /* 0x0000000000442947 */ /* 0x000fea0003800000 */
[----:B------:R-:W2:Y:S01]  /*03f0*/  S2R R7, SR_LANEID ;  /* 0x0000000000077919 */ /* 0x000ea20000000000 */
[----:B------:R-:W-:Y:S01]  /*0400*/  VOTEU.ANY UR4, UPT, PT ;  /* 0x0000000000047886 */ /* 0x000fe200038e0100 */
[----:B------:R-:W3:Y:S01]  /*0410*/  LDC.64 R4, c[0x0][0x3e8] ;  /* 0x0000fa00ff047b82 */ /* 0x000ee20000000a00 */
[----:B------:R-:W2:Y:S08]  /*0420*/  FLO.U32 R6, UR4 ;  /* 0x0000000400067d00 */ /* 0x000eb000080e0000 */
[----:B------:R-:W3:Y:S01]  /*0430*/  POPC R3, UR4 ;  /* 0x0000000400037d09 */ /* 0x000ee20008000000 */
[----:B--2---:R-:W-:-:S13]  /*0440*/  ISETP.EQ.U32.AND P0, PT, R6, R7, PT ;  /* 0x000000070600720c */ /* 0x004fda0003f02070 */
[----:B---3--:R-:W0:Y:S01]  /*0450*/  @P0 ATOMG.E.ADD.STRONG.GPU PT, R3, desc[UR36][R4.64], R3 ;  /* 0x80000003040309a8 */ /* 0x008e2200081ef124 */
[----:B------:R-:W2:Y:S01]  /*0460*/  S2UR UR5, SR_CgaCtaId ;  /* 0x00000000000579c3 */ /* 0x000ea20000008800 */
[----:B------:R-:W3:Y:S02]  /*0470*/  S2R R7, SR_LTMASK ;  /* 0x0000000000077919 */ /* 0x000ee40000003900 */
[----:B---3--:R-:W-:Y:S01]  /*0480*/  LOP3.LUT R7, R7, UR4, RZ, 0xc0, !PT ;  /* 0x0000000407077c12 */ /* 0x008fe2000f8ec0ff */
[----:B------:R-:W-:Y:S02]  /*0490*/  UMOV UR4, 0x400 ;  /* 0x0000040000047882 */ /* 0x000fe40000000000 */
[----:B--2---:R-:W-:-:S03]  /*04a0*/  ULEA UR4, UR5, UR4, 0x18 ;  /* 0x0000000405047291 */ /* 0x004fc6000f8ec0ff */
[----:B------:R-:W2:Y:S01]  /*04b0*/  POPC R7, R7 ;  /* 0x0000000700077309 */ /* 0x000ea20000000000 */
[----:B01----:R-:W2:Y:S02]  /*04c0*/  SHFL.IDX PT, R0, R3, R6, 0x1f ;  /* 0x00001f0603007589 */ /* 0x003ea400000e0000 */
[----:B--2---:R-:W-:-:S05]  /*04d0*/  IMAD.IADD R0, R0, 0x1, R7 ;  /* 0x0000000100007824 */ /* 0x004fca00078e0207 */
[----:B------:R0:W-:Y:S01]  /*04e0*/  STS [UR4+0x2f50], R0 ;  /* 0x002f5000ff007988 */ /* 0x0001e20008000804 */
[----:B------:R-:W-:Y:S05]  /*04f0*/  BRA `(.L_x_47) ;  /* 0x0000000000587947 */ /* 0x000fea0003800000 */
.L_x_46:
[----:B------:R-:W-:Y:S02]  /*0500*/  ISETP.NE.OR P1, PT, R24, 0x8, P1 ;  /* 0x000000081800780c */ /* 0x000fe40000f25670 */
[----:B------:R-:W-:-:S04]  /*0510*/  PLOP3.LUT P0, PT, PT, PT, PT, 0x8, 0x80 ;  /* 0x000000000080781c */ /* 0x000fc80003f0e170 */
[----:B------:R-:W-:-:S07]  /*0520*/  P2R R25, PR, RZ, 0x1 ;  /* 0x00000001ff197803 */ /* 0x000fce0000000000 */
        /* <DEDUP_REMOVED lines=9> */
[----:B------:R-:W-:Y:S01]  /*05c0*/  PLOP3.LUT P0, PT, PT, PT, PT, 0x80, 0x8 ;  /* 0x000000000008781c */ /* 0x000fe20003f0f070 */
[----:B------:R-:W3:Y:S03]  /*05d0*/  S2R R7, SR_LTMASK ;  /* 0x0000000000077919 */ /* 0x000ee60000003900 */
[----:B------:R-:W-:Y:S02]  /*05e0*/  P2R R25, PR, RZ, 0x1 ;  /* 0x00000001ff197803 */ /* 0x000fe40000000000 */
[----:B---3--:R-:W-:Y:S01]  /*05f0*/  LOP3.LUT R7, R7, UR4, RZ, 0xc0, !PT ;  /* 0x0000000407077c12 */ /* 0x008fe2000f8ec0ff */
[----:B------:R-:W-:Y:S02]  /*0600*/  UMOV UR4, 0x400 ;  /* 0x0000040000047882 */ /* 0x000fe40000000000 */
[----:B--2---:R-:W-:-:S03]  /*0610*/  ULEA UR4, UR5, UR4, 0x18 ;  /* 0x0000000405047291 */ /* 0x004fc6000f8ec0ff */
[----:B------:R-:W2:Y:S01]  /*0620*/  POPC R7, R7 ;  /* 0x0000000700077309 */ /* 0x000ea20000000000 */
[----:B01----:R-:W2:Y:S02]  /*0630*/  SHFL.IDX PT, R0, R3, R6, 0x1f ;  /* 0x00001f0603007589 */ /* 0x003ea400000e0000 */
[----:B--2---:R-:W-:-:S05]  /*0640*/  IMAD.IADD R0, R0, 0x1, R7 ;  /* 0x0000000100007824 */ /* 0x004fca00078e0207 */
[----:B------:R2:W-:Y:S02]  /*0650*/  STS [UR4+0x2f54], R0 ;  /* 0x002f5400ff007988 */ /* 0x0005e40008000804 */
.L_x_47:
[----:B------:R-:W3:Y:S01]  /*0660*/  S2R R9, SR_CgaCtaId ;  /* 0x0000000000097919 */ /* 0x000ee20000008800 */
[----:B------:R-:W-:Y:S05]  /*0670*/  WARPSYNC.ALL ;  /* 0x0000000000007948 */ /* 0x000fea0003800000 */
[----:B------:R-:W-:Y:S01]  /*0680*/  BAR.SYNC.DEFER_BLOCKING 0x0 ;  /* 0x0000000000007b1d */ /* 0x000fe20000010000 */
[----:B------:R-:W-:Y:S02]  /*0690*/  MOV R8, 0x400 ;  /* 0x0000040000087802 */ /* 0x000fe40000000f00 */
[----:B------:R-:W-:Y:S02]  /*06a0*/  LOP3.LUT R3, R19, 0x3f8, RZ, 0xc0, !PT ;  /* 0x000003f813037812 */ /* 0x000fe400078ec0ff */
[----:B012---:R-:W-:Y:S01]  /*06b0*/  LOP3.LUT R0, R24, 0x3f8, RZ, 0xc0, !PT ;  /* 0x000003f818007812 */ /* 0x007fe200078ec0ff */
[C---:B------:R-:W-:Y:S01]  /*06c0*/  VIADD R17, R8.reuse, 0xd48 ;  /* 0x00000d4808117836 */ /* 0x040fe20000000000 */
[----:B------:R-:W-:Y:S01]  /*06d0*/  ISETP.NE.AND P1, PT, R3, 0x8, PT ;  /* 0x000000080300780c */ /* 0x000fe20003f25270 */
[----:B------:R-:W-:Y:S01]  /*06e0*/  VIADD R3, R8, 0x15c8 ;  /* 0x000015c808037836 */ /* 0x000fe20000000000 */
[----:B------:R-:W-:Y:S01]  /*06f0*/  ISETP.NE.AND P0, PT, R0, 0x8, PT ;  /* 0x000000080000780c */ /* 0x000fe20003f05270 */
[----:B------:R-:W-:Y:S01]  /*0700*/  BSSY.RECONVERGENT B6, `(.L_x_48) ;  /* 0x000001a000067945 */ /* 0x000fe20003800200 */
[----:B------:R-:W-:-:S02]  /*0710*/  ISETP.LT.U32.AND P2, PT, R24, 0x8, !P1 ;  /* 0x000000081800780c */ /* 0x000fc40004f41070 */
[----:B------:R-:W-:Y:S01]  /*0720*/  ISETP.EQ.AND P3, PT, R0, 0x8, !P1 ;  /* 0x000000080000780c */ /* 0x000fe20004f62270 */
[----:B------:R-:W-:Y:S01]  /*0730*/  VIADD R0, R8, 0x1e48 ;  /* 0x00001e4808007836 */ /* 0x000fe20000000000 */
[----:B------:R-:W-:Y:S02]  /*0740*/  ISETP.NE.AND P1, PT, R30, RZ, PT ;  /* 0x000000ff1e00720c */ /* 0x000fe40003f25270 */
[----:B------:R-:W-:Y:S02]  /*0750*/  ISETP.LT.U32.AND P0, PT, R19, 0x8, !P0 ;  /* 0x000000081300780c */ /* 0x000fe40004701070 */
[----:B------:R-:W-:Y:S02]  /*0760*/  P2R R31, PR, RZ, 0x8 ;  /* 0x00000008ff1f7803 */ /* 0x000fe40000000000 */
[C---:B---3--:R-:W-:Y:S02]  /*0770*/  LEA R10, R9.reuse, R8, 0x18 ;  /* 0x00000008090a7211 */ /* 0x048fe400078ec0ff */
[----:B------:R-:W-:-:S07]  /*0780*/  LEA R17, R9, R17, 0x18 ;  /* 0x0000001109117211 */ /* 0x000fce00078ec0ff */
[C---:B------:R-:W-:Y:S01]  /*0790*/  @P0 LEA R17, R9.reuse, R3, 0x18 ;  /* 0x0000000309110211 */ /* 0x040fe200078ec0ff */
[----:B------:R-:W-:Y:S01]  /*07a0*/  LDS.64 R4, [R10+0x2f48] ;  /* 0x002f48000a047984 */ /* 0x000fe20000000a00 */
[----:B------:R-:W-:-:S03]  /*07b0*/  @P2 LEA R17, R9, R0, 0x18 ;  /* 0x0000000009112211 */ /* 0x000fc600078ec0ff */
[----:B------:R-:W0:Y:S02]  /*07c0*/  LDS.64 R6, [R10+0x2f50] ;  /* 0x002f50000a067984 */ /* 0x000e240000000a00 */
[----:B0-----:R-:W-:-:S04]  /*07d0*/  @!P2 SEL R6, R5, R4, P0 ;  /* 0x000000040506a207 */ /* 0x001fc80000000000 */
[----:B------:R-:W-:Y:S01]  /*07e0*/  SEL R18, R7, R6, P3 ;  /* 0x0000000607127207 */ /* 0x000fe20001800000 */
[----:B------:R-:W-:Y:S06]  /*07f0*/  @P1 BRA `(.L_x_49) ;  /* 0x0000000000281947 */ /* 0x000fec0003800000 */
[----:B------:R-:W-:Y:S01]  /*0800*/  MOV R0, 0x20 ;  /* 0x0000002000007802 */ /* 0x000fe20000000f00 */
[----:B------:R0:W-:Y:S01]  /*0810*/  STL [R1], R18 ;  /* 0x0000001201007387 */ /* 0x0001e20000100800 */
[----:B------:R-:W1:Y:S01]  /*0820*/  LDCU.64 UR4, c[0x4][0x8] ;  /* 0x01000100ff0477ac */ /* 0x000e620008000a00 */
[----:B------:R-:W-:Y:S01]  /*0830*/  IMAD.MOV.U32 R6, RZ, RZ, R2 ;  /* 0x000000ffff067224 */ /* 0x000fe200078e0002 */
[----:B------:R0:W2:Y:S01]  /*0840*/  LDC.64 R8, c[0x4][R0] ;  /* 0x0100000000087b82 */ /* 0x0000a20000000a00 */
[----:B------:R-:W-:Y:S02]  /*0850*/  IMAD.MOV.U32 R7, RZ, RZ, R16 ;  /* 0x000000ffff077224 */ /* 0x000fe400078e0010 */
[----:B-1----:R-:W-:Y:S02]  /*0860*/  IMAD.U32 R4, RZ, RZ, UR4 ;  /* 0x00000004ff047e24 */ /* 0x002fe4000f8e00ff */
[----:B0-----:R-:W-:-:S07]  /*0870*/  IMAD.U32 R5, RZ, RZ, UR5 ;  /* 0x00000005ff057e24 */ /* 0x001fce000f8e00ff */
[----:B------:R-:W-:-:S07]  /*0880*/  LEPC R20, `(.L_x_49) ;  /* 0x000000001014794e */ /* 0x000fce0000000000 */
[----:B--2---:R-:W-:Y:S05]  /*0890*/  CALL.ABS.NOINC R8 ;  /* 0x0000000008007343 */ /* 0x004fea0003c00000 */
.L_x_49:
[----:B------:R-:W-:Y:S05]  /*08a0*/  BSYNC.RECONVERGENT B6 ;  /* 0x0000000000067941 */ /* 0x000fea0003800200 */
.L_x_48:
[----:B------:R-:W0:Y:S02]  /*08b0*/  LDCU UR4, c[0x0][0x3e0] ;  /* 0x00007c00ff0477ac */ /* 0x000e240008000800 */
[----:B0-----:R-:W-:-:S13]  /*08c0*/  ISETP.GE.AND P0, PT, R18, UR4, PT ;  /* 0x0000000412007c0c */ /* 0x001fda000bf06270 */
[----:B------:R-:W-:Y:S05]  /*08d0*/  @P0 EXIT ;  /* 0x000000000000094d */ /* 0x000fea0003800000 */
[----:B------:R-:W0:Y:S08]  /*08e0*/  LDC.64 R26, c[0x0][0x398] ;  /* 0x0000e600ff1a7b82 */ /* 0x000e300000000a00 */
[----:B------:R-:W1:Y:S08]  /*08f0*/  LDC.64 R28, c[0x0][0x388] ;  /* 0x0000e200ff1c7b82 */ /* 0x000e700000000a00 */
[----:B------:R-:W2:Y:S01]  /*0900*/  LDC.64 R22, c[0x0][0x3b0] ;  /* 0x0000ec00ff167b82 */ /* 0x000ea20000000a00 */
[----:B0-----:R-:W-:-:S05]  /*0910*/  IMAD.WIDE R26, R18, 0x4, R26 ;  /* 0x00000004121a7825 */ /* 0x001fca00078e021a */
[----:B------:R-:W3:Y:S01]  /*0920*/  LDG.E R3, desc[UR36][R26.64] ;  /* 0x000000241a037981 */ /* 0x000ee2000c1e1900 */
[----:B------:R-:W-:Y:S01]  /*0930*/  BSSY.RECONVERGENT B0, `(.L_x_50) ;  /* 0x000002c000007945 */ /* 0x000fe20003800200 */
[----:B-1----:R-:W-:-:S04]  /*0940*/  IMAD.WIDE R28, R18, 0x4, R28 ;  /* 0x00000004121c7825 */ /* 0x002fc800078e021c */
[----:B--2---:R-:W-:Y:S01]  /*0950*/  IMAD.WIDE R22, R18, 0x4, R22 ;  /* 0x0000000412167825 */ /* 0x004fe200078e0216 */
[----:B---3--:R-:W-:-:S13]  /*0960*/  ISETP.GE.AND P0, PT, R3, 0x1, PT ;  /* 0x000000010300780c */ /* 0x008fda0003f06270 */
[----:B------:R-:W-:Y:S05]  /*0970*/  @!P0 BRA `(.L_x_51) ;  /* 0x00000000009c8947 */ /* 0x000fea0003800000 */
[----:B------:R-:W0:Y:S01]  /*0980*/  LDC.64 R4, c[0x0][0x3a8] ;  /* 0x0000ea00ff047b82 */ /* 0x000e220000000a00 */
[----:B------:R1:W5:Y:S04]  /*0990*/  LDG.E R0, desc[UR36][R28.64] ;  /* 0x000000241c007981 */ /* 0x000368000c1e1900 */
[----:B------:R1:W5:Y:S01]  /*09a0*/  LDG.E R8, desc[UR36][R22.64] ;  /* 0x0000002416087981 */ /* 0x000362000c1e1900 */
[----:B0-----:R-:W-:-:S06]  /*09b0*/  IMAD.WIDE R4, R18, 0x8, R4 ;  /* 0x0000000812047825 */ /* 0x001fcc00078e0204 */
[----:B------:R-:W5:Y:S01]  /*09c0*/  LDG.E.64 R4, desc[UR36][R4.64] ;  /* 0x0000002404047981 */ /* 0x000f62000c1e1b00 */
[----:B------:R-:W0:Y:S08]  /*09d0*/  LDC R12, c[0x0][0x360] ;  /* 0x0000d800ff0c7b82 */ /* 0x000e300000000800 */
[----:B------:R-:W2:Y:S01]  /*09e0*/  LDC R13, c[0x0][0x364] ;  /* 0x0000d900ff0d7b82 */ /* 0x000ea20000000800 */
[----:B-1----:R-:W-:-:S07]  /*09f0*/  IMAD.MOV.U32 R10, RZ, RZ, RZ ;  /* 0x000000ffff0a7224 */ /* 0x002fce00078e00ff */
.L_x_57:
[----:B-----5:R-:W-:Y:S01]  /*0a00*/  ISETP.GE.AND P0, PT, R0, 0x1, PT ;  /* 0x000000010000780c */ /* 0x020fe20003f06270 */
[----:B------:R-:W-:-:S12]  /*0a10*/  BSSY.RECONVERGENT B1, `(.L_x_52) ;  /* 0x000001a000017945 */ /* 0x000fd80003800200 */
[----:B0-----:R-:W-:Y:S05]  /*0a20*/  @!P0 BRA `(.L_x_53) ;  /* 0x0000000000608947 */ /* 0x001fea0003800000 */
[----:B------:R-:W-:Y:S02]  /*0a30*/  IMAD.IADD R6, R19, 0x1, R10 ;  /* 0x0000000113067824 */ /* 0x000fe400078e020a */
[----:B------:R-:W-:Y:S02]  /*0a40*/  IMAD.MOV.U32 R9, RZ, RZ, RZ ;  /* 0x000000ffff097224 */ /* 0x000fe400078e00ff */
[----:B------:R-:W-:Y:S01]  /*0a50*/  IMAD R14, R8, R6, RZ ;  /* 0x00000006080e7224 */ /* 0x000fe200078e02ff */
[----:B------:R-:W-:-:S04]  /*0a60*/  ISETP.GE.AND P1, PT, R6, R3, PT ;  /* 0x000000030600720c */ /* 0x000fc80003f26270 */
[----:B------:R-:W-:-:S09]  /*0a70*/  SHF.R.S32.HI R15, RZ, 0x1f, R14 ;  /* 0x0000001fff0f7819 */ /* 0x000fd2000001140e */
.L_x_56:
[--C-:B------:R-:W-:Y:S01]  /*0a80*/  IMAD.IADD R21, R24, 0x1, R9.reuse ;  /* 0x0000000118157824 */ /* 0x100fe200078e0209 */
[----:B------:R-:W-:Y:S01]  /*0a90*/  BSSY.RECONVERGENT B2, `(.L_x_54) ;  /* 0x0000010000027945 */ /* 0x000fe20003800200 */
[----:B0-----:R-:W-:-:S03]  /*0aa0*/  IMAD.IADD R9, R12, 0x1, R9 ;  /* 0x000000010c097824 */ /* 0x001fc600078e0209 */
[-C--:B------:R-:W-:Y:S02]  /*0ab0*/  ISETP.GE.OR P0, PT, R21, R0.reuse, P1 ;  /* 0x000000001500720c */ /* 0x080fe40000f06670 */
[----:B------:R-:W-:-:S11]  /*0ac0*/  ISETP.GE.AND P2, PT, R9, R0, PT ;  /* 0x000000000900720c */ /* 0x000fd60003f46270 */
[----:B------:R-:W-:Y:S05]  /*0ad0*/  @P0 BRA `(.L_x_55) ;  /* 0x00000000002c0947 */ /* 0x000fea0003800000 */
[----:B------:R-:W-:-:S04]  /*0ae0*/  IADD3 R7, P0, PT, R14, R21, RZ ;  /* 0x000000150e077210 */ /* 0x000fc80007f1e0ff */
[----:B------:R-:W-:Y:S02]  /*0af0*/  LEA.HI.X.SX32 R11, R21, R15, 0x1, P0 ;  /* 0x0000000f150b7211 */ /* 0x000fe400000f0eff */
[----:B------:R-:W-:-:S04]  /*0b00*/  LEA R6, P0, R7, R4, 0x3 ;  /* 0x0000000407067211 */ /* 0x000fc800078018ff */
[----:B------:R-:W-:-:S06]  /*0b10*/  LEA.HI.X R7, R7, R5, R11, 0x3, P0 ;  /* 0x0000000507077211 */ /* 0x000fcc00000f1c0b */
[----:B------:R-:W3:Y:S01]  /*0b20*/  LDG.E.64.CONSTANT R6, desc[UR36][R6.64] ;  /* 0x0000002406067981 */ /* 0x000ee2000c1e9b00 */
[----:B------:R-:W0:Y:S01]  /*0b30*/  S2UR UR5, SR_CgaCtaId ;  /* 0x00000000000579c3 */ /* 0x000e220000008800 */
[----:B------:R-:W-:Y:S01]  /*0b40*/  UMOV UR4, 0x400 ;  /* 0x0000040000047882 */ /* 0x000fe20000000000 */
[----:B------:R-:W-:Y:S01]  /*0b50*/  IMAD.IADD R11, R14, 0x1, R21 ;  /* 0x000000010e0b7824 */ /* 0x000fe200078e0215 */
[----:B0-----:R-:W-:-:S06]  /*0b60*/  ULEA UR4, UR5, UR4, 0x18 ;  /* 0x0000000405047291 */ /* 0x001fcc000f8ec0ff */
[----:B------:R-:W-:-:S05]  /*0b70*/  LEA R11, R11, UR4, 0x3 ;  /* 0x000000040b0b7c11 */ /* 0x000fca000f8e18ff */
[----:B---3--:R0:W-:Y:S02]  /*0b80*/  STS.64 [R11], R6 ;  /* 0x000000060b007388 */ /* 0x0081e40000000a00 */
.L_x_55:
[----:B------:R-:W-:Y:S05]  /*0b90*/  BSYNC.RECONVERGENT B2 ;  /* 0x0000000000027941 */ /* 0x000fea0003800200 */
.L_x_54:
[----:B------:R-:W-:Y:S05]  /*0ba0*/  @!P2 BRA `(.L_x_56) ;  /* 0xfffffffc00b4a947 */ /* 0x000fea000383ffff */
.L_x_53:
[----:B------:R-:W-:Y:S05]  /*0bb0*/  BSYNC.RECONVERGENT B1 ;  /* 0x0000000000017941 */ /* 0x000fea0003800200 */
.L_x_52:
[----:B--2---:R-:W-:-:S05]  /*0bc0*/  IMAD.IADD R10, R13, 0x1, R10 ;  /* 0x000000010d0a7824 */ /* 0x004fca00078e020a */
[----:B------:R-:W-:-:S13]  /*0bd0*/  ISETP.GE.AND P0, PT, R10, R3, PT ;  /* 0x000000030a00720c */ /* 0x000fda0003f06270 */
[----:B------:R-:W-:Y:S05]  /*0be0*/  @!P0 BRA `(.L_x_57) ;  /* 0xfffffffc00848947 */ /* 0x000fea000383ffff */
.L_x_51:
[----:B------:R-:W-:Y:S05]  /*0bf0*/  BSYNC.RECONVERGENT B0 ;  /* 0x0000000000007941 */ /* 0x000fea0003800200 */
.L_x_50:
[----:B------:R-:W-:Y:S01]  /*0c00*/  ISETP.NE.AND P0, PT, R30, RZ, PT ;  /* 0x000000ff1e00720c */ /* 0x000fe20003f05270 */
[----:B------:R-:W-:-:S12]  /*0c10*/  BSSY.RECONVERGENT B6, `(.L_x_58) ;  /* 0x000000a000067945 */ /* 0x000fd80003800200 */
[----:B------:R-:W-:Y:S05]  /*0c20*/  @P0 BRA `(.L_x_59) ;  /* 0x0000000000200947 */ /* 0x000fea0003800000 */
[----:B------:R-:W-:Y:S01]  /*0c30*/  MOV R0, 0x20 ;  /* 0x0000002000007802 */ /* 0x000fe20000000f00 */
[----:B------:R-:W1:Y:S01]  /*0c40*/  LDCU.64 UR4, c[0x4][0x10] ;  /* 0x01000200ff0477ac */ /* 0x000e620008000a00 */
[----:B0-----:R-:W-:Y:S02]  /*0c50*/  CS2R R6, SRZ ;  /* 0x0000000000067805 */ /* 0x001fe4000001ff00 */
[----:B------:R0:W2:Y:S01]  /*0c60*/  LDC.64 R8, c[0x4][R0] ;  /* 0x0100000000087b82 */ /* 0x0000a20000000a00 */
[----:B-1----:R-:W-:Y:S02]  /*0c70*/  IMAD.U32 R4, RZ, RZ, UR4 ;  /* 0x00000004ff047e24 */ /* 0x002fe4000f8e00ff */
[----:B0-----:R-:W-:-:S07]  /*0c80*/  IMAD.U32 R5, RZ, RZ, UR5 ;  /* 0x00000005ff057e24 */ /* 0x001fce000f8e00ff */
[----:B------:R-:W-:-:S07]  /*0c90*/  LEPC R20, `(.L_x_59) ;  /* 0x000000001014794e */ /* 0x000fce0000000000 */
[----:B--2---:R-:W-:Y:S05]  /*0ca0*/  CALL.ABS.NOINC R8 ;  /* 0x0000000008007343 */ /* 0x004fea0003c00000 */
.L_x_59:
[----:B------:R-:W-:Y:S05]  /*0cb0*/  BSYNC.RECONVERGENT B6 ;  /* 0x0000000000067941 */ /* 0x000fea0003800200 */
.L_x_58:
[----:B------:R-:W1:Y:S01]  /*0cc0*/  LDC.64 R4, c[0x0][0x390] ;  /* 0x0000e400ff047b82 */ /* 0x000e620000000a00 */
[----:B------:R-:W2:Y:S01]  /*0cd0*/  LDG.E R28, desc[UR36][R28.64] ;  /* 0x000000241c1c7981 */ /* 0x000ea2000c1e1900 */
[----:B------:R-:W-:-:S06]  /*0ce0*/  ISETP.NE.AND P6, PT, R31, RZ, PT ;  /* 0x000000ff1f00720c */ /* 0x000fcc0003fc5270 */
[----:B0-----:R-:W0:Y:S08]  /*0cf0*/  LDC.64 R6, c[0x0][0x3c0] ;  /* 0x0000f000ff067b82 */ /* 0x001e300000000a00 */
[----:B------:R-:W3:Y:S01]  /*0d00*/  LDC.64 R8, c[0x0][0x3d8] ;  /* 0x0000f600ff087b82 */ /* 0x000ee20000000a00 */
[----:B-1----:R-:W-:-:S07]  /*0d10*/  IMAD.WIDE R4, R18, 0x4, R4 ;  /* 0x0000000412047825 */ /* 0x002fce00078e0204 */
[----:B------:R-:W1:Y:S01]  /*0d20*/  LDC.64 R10, c[0x0][0x3b8] ;  /* 0x0000ee00ff0a7b82 */ /* 0x000e620000000a00 */
[----:B------:R-:W4:Y:S07]  /*0d30*/  LDG.E R3, desc[UR36][R4.64] ;  /* 0x0000002404037981 */ /* 0x000f2e000c1e1900 */
[----:B------:R-:W1:Y:S01]  /*0d40*/  LDC.64 R12, c[0x0][0x3d0] ;  /* 0x0000f400ff0c7b82 */ /* 0x000e620000000a00 */
[----:B------:R-:W2:Y:S01]  /*0d50*/  LDG.E R4, desc[UR36][R26.64] ;  /* 0x000000241a047981 */ /* 0x000ea2000c1e1900 */
[----:B------:R-:W1:Y:S01]  /*0d60*/  S2R R15, SR_CgaCtaId ;  /* 0x00000000000f7919 */ /* 0x000e620000008800 */
[----:B------:R-:W-:Y:S01]  /*0d70*/  MOV R0, 0x400 ;  /* 0x0000040000007802 */ /* 0x000fe20000000f00 */
[C---:B0-----:R-:W-:Y:S01]  /*0d80*/  IMAD.WIDE R6, R18.reuse, 0x4, R6 ;  /* 0x0000000412067825 */ /* 0x041fe200078e0206 */
[----:B------:R-:W-:Y:S05]  /*0d90*/  WARPSYNC.ALL ;  /* 0x0000000000007948 */ /* 0x000fea0003800000 */
[C---:B---3--:R-:W-:Y:S01]  /*0da0*/  IMAD.WIDE R8, R18.reuse, 0x4, R8 ;  /* 0x0000000412087825 */ /* 0x048fe200078e0208 */
[----:B------:R0:W5:Y:S03]  /*0db0*/  LDG.E R5, desc[UR36][R22.64] ;  /* 0x0000002416057981 */ /* 0x000166000c1e1900 */
[C---:B-1----:R-:W-:Y:S01]  /*0dc0*/  IMAD.WIDE R10, R18.reuse, 0x8, R10 ;  /* 0x00000008120a7825 */ /* 0x042fe200078e020a */
[----:B------:R1:W5:Y:S03]  /*0dd0*/  LDG.E R6, desc[UR36][R6.64] ;  /* 0x0000002406067981 */ /* 0x000366000c1e1900 */
[----:B------:R-:W-:Y:S01]  /*0de0*/  IMAD.WIDE R12, R18, 0x8, R12 ;  /* 0x00000008120c7825 */ /* 0x000fe200078e020c */
[----:B------:R1:W5:Y:S03]  /*0df0*/  LDG.E R8, desc[UR36][R8.64] ;  /* 0x0000002408087981 */ /* 0x000366000c1e1900 */
[----:B------:R-:W-:Y:S01]  /*0e00*/  VIADD R0, R0, 0x26c8 ;  /* 0x000026c800007836 */ /* 0x000fe20000000000 */
[----:B------:R-:W5:Y:S04]  /*0e10*/  LDG.E.64 R10, desc[UR36][R10.64] ;  /* 0x000000240a0a7981 */ /* 0x000f68000c1e1b00 */
[----:B------:R1:W5:Y:S01]  /*0e20*/  LDG.E.64 R20, desc[UR36][R12.64] ;  /* 0x000000240c147981 */ /* 0x000362000c1e1b00 */
[----:B------:R-:W-:-:S04]  /*0e30*/  LEA R0, R15, R0, 0x18 ;  /* 0x000000000f007211 */ /* 0x000fc800078ec0ff */
[----:B0-----:R-:W-:Y:S02]  /*0e40*/  SEL R23, R0, R17, P6 ;  /* 0x0000001100177207 */ /* 0x001fe40003000000 */
[----:B------:R-:W0:Y:S08]  /*0e50*/  LDC R17, c[0x0][0x360] ;  /* 0x0000d800ff117b82 */ /* 0x000e300000000800 */
[----:B------:R-:W3:Y:S08]  /*0e60*/  LDC R19, c[0x0][0x364] ;  /* 0x0000d900ff137b82 */ /* 0x000ef00000000800 */
[----:B------:R-:W-:Y:S01]  /*0e70*/  BAR.SYNC.DEFER_BLOCKING 0x0 ;  /* 0x0000000000007b1d */ /* 0x000fe20000010000 */
[----:B----4-:R-:W-:-:S04]  /*0e80*/  ISETP.NE.AND P0, PT, R3, RZ, PT ;  /* 0x000000ff0300720c */ /* 0x010fc80003f05270 */
[----:B--2---:R-:W-:-:S04]  /*0e90*/  ISETP.EQ.OR P0, PT, R28, RZ, !P0 ;  /* 0x000000ff1c00720c */ /* 0x004fc80004702670 */
[----:B------:R-:W-:-:S13]  /*0ea0*/  ISETP.EQ.OR P0, PT, R4, RZ, P0 ;  /* 0x000000ff0400720c */ /* 0x000fda0000702670 */
[----:B01-3--:R-:W-:Y:S05]  /*0eb0*/  @P0 EXIT ;  /* 0x000000000000094d */ /* 0x00bfea0003800000 */
[----:B------:R-:W-:Y:S01]  /*0ec0*/  LOP3.LUT R22, R24, 0x7, RZ, 0xc0, !PT ;  /* 0x0000000718167812 */ /* 0x000fe200078ec0ff */
[----:B-----5:R-:W-:Y:S01]  /*0ed0*/  IMAD.MOV.U32 R7, RZ, RZ, R8 ;  /* 0x000000ffff077224 */ /* 0x020fe200078e0008 */
[----:B------:R-:W-:Y:S01]  /*0ee0*/  SHF.R.U32.HI R24, RZ, 0x1, R17 ;  /* 0x00000001ff187819 */ /* 0x000fe20000011611 */
[----:B------:R-:W-:Y:S02]  /*0ef0*/  IMAD.MOV.U32 R0, RZ, RZ, R28 ;  /* 0x000000ffff007224 */ /* 0x000fe400078e001c */
[----:B------:R-:W-:Y:S02]  /*0f00*/  IMAD.MOV.U32 R8, RZ, RZ, R10 ;  /* 0x000000ffff087224 */ /* 0x000fe400078e000a */
[----:B------:R-:W-:-:S07]  /*0f10*/  IMAD.MOV.U32 R9, RZ, RZ, R11 ;  /* 0x000000ffff097224 */ /* 0x000fce00078e000b */
.L_x_86:
[----:B------:R-:W-:Y:S01]  /*0f20*/  ISETP.GE.AND P0, PT, R3, 0x1, PT ;  /* 0x000000010300780c */ /* 0x000fe20003f06270 */
[----:B------:R-:W-:-:S12]  /*0f30*/  YIELD ;  /* 0x0000000000007946 */ /* 0x000fd80003800000 */
[----:B-----5:R-:W-:Y:S05]  /*0f40*/  @!P0 BRA `(.L_x_60) ;  /* 0x0000000000788947 */ /* 0x020fea0003800000 */
[----:B------:R-:W-:-:S07]  /*0f50*/  IMAD.MOV.U32 R12, RZ, RZ, RZ ;  /* 0x000000ffff0c7224 */ /* 0x000fce00078e00ff */
.L_x_64:
[----:B------:R-:W-:Y:S01]  /*0f60*/  ISETP.GE.AND P0, PT, R4, 0x1, PT ;  /* 0x000000010400780c */ /* 0x000fe20003f06270 */
[----:B------:R-:W-:-:S12]  /*0f70*/  BSSY.RECONVERGENT B0, `(.L_x_61) ;  /* 0x0000018000007945 */ /* 0x000fd80003800200 */
[----:B------:R-:W-:Y:S05]  /*0f80*/  @!P0 BRA `(.L_x_62) ;  /* 0x0000000000588947 */ /* 0x000fea0003800000 */
[----:B------:R-:W0:Y:S01]  /*0f90*/  S2R R11, SR_TID.Y ;  /* 0x00000000000b7919 */ /* 0x000e220000002200 */
[----:B------:R-:W-:Y:S02]  /*0fa0*/  IMAD.MOV.U32 R15, RZ, RZ, RZ ;  /* 0x000000ffff0f7224 */ /* 0x000fe400078e00ff */
[----:B------:R-:W-:Y:S01]  /*0fb0*/  IMAD.MOV.U32 R35, RZ, RZ, R22 ;  /* 0x000000ffff237224 */ /* 0x000fe200078e0016 */
[----:B0-----:R-:W-:-:S05]  /*0fc0*/  LOP3.LUT R11, R11, 0x7, RZ, 0xc0, !PT ;  /* 0x000000070b0b7812 */ /* 0x001fca00078ec0ff */
[----:B------:R-:W-:-:S04]  /*0fd0*/  IMAD.IADD R11, R11, 0x1, R12 ;  /* 0x000000010b0b7824 */ /* 0x000fc800078e020c */
[C---:B------:R-:W-:Y:S01]  /*0fe0*/  IMAD R34, R11.reuse, R6, RZ ;  /* 0x000000060b227224 */ /* 0x040fe200078e02ff */
[----:B------:R-:W-:-:S03]  /*0ff0*/  ISETP.GE.AND P2, PT, R11, R3, PT ;  /* 0x000000030b00720c */ /* 0x000fc60003f46270 */
[--C-:B------:R-:W-:Y:S01]  /*1000*/  IMAD.IADD R10, R22, 0x1, R34.reuse ;  /* 0x00000001160a7824 */ /* 0x100fe200078e0222 */
[----:B------:R-:W-:-:S03]  /*1010*/  SHF.R.S32.HI R36, RZ, 0x1f, R34 ;  /* 0x0000001fff247819 */ /* 0x000fc60000011422 */
[----:B------:R-:W-:-:S07]  /*1020*/  IMAD R13, R10, 0x8, R23 ;  /* 0x000000080a0d7824 */ /* 0x000fce00078e0217 */
.L_x_63:
[----:B------:R-:W-:-:S13]  /*1030*/  ISETP.GE.OR P0, PT, R35, R4, P2 ;  /* 0x000000042300720c */ /* 0x000fda0001706670 */
[----:B------:R-:W-:-:S04]  /*1040*/  @!P0 IADD3 R11, P1, PT, R34, R35, RZ ;  /* 0x00000023220b8210 */ /* 0x000fc80007f3e0ff */
[----:B------:R-:W-:Y:S02]  /*1050*/  @!P0 LEA.HI.X.SX32 R14, R35, R36, 0x1, P1 ;  /* 0x00000024230e8211 */ /* 0x000fe400008f0eff */
[----:B------:R-:W-:-:S04]  /*1060*/  @!P0 LEA R10, P1, R11, R8, 0x3 ;  /* 0x000000080b0a8211 */ /* 0x000fc800078218ff */
[----:B------:R-:W-:-:S06]  /*1070*/  @!P0 LEA.HI.X R11, R11, R9, R14, 0x3, P1 ;  /* 0x000000090b0b8211 */ /* 0x000fcc00008f1c0e */
[----:B------:R-:W2:Y:S01]  /*1080*/  @!P0 LDG.E.64.CONSTANT R10, desc[UR36][R10.64] ;  /* 0x000000240a0a8981 */ /* 0x000ea2000c1e9b00 */
[C---:B------:R-:W-:Y:S02]  /*1090*/  IMAD.IADD R15, R24.reuse, 0x1, R15 ;  /* 0x00000001180f7824 */ /* 0x040fe400078e020f */
[C---:B------:R-:W-:Y:S01]  /*10a0*/  IMAD.IADD R35, R24.reuse, 0x1, R35 ;  /* 0x0000000118237824 */ /* 0x040fe200078e0223 */
[----:B--2---:R0:W-:Y:S02]  /*10b0*/  @!P0 STS.64 [R13], R10 ;  /* 0x0000000a0d008388 */ /* 0x0041e40000000a00 */
[----:B------:R-:W-:Y:S01]  /*10c0*/  ISETP.GE.AND P0, PT, R15, R4, PT ;  /* 0x000000040f00720c */ /* 0x000fe20003f06270 */
[----:B0-----:R-:W-:-:S12]  /*10d0*/  IMAD R13, R24, 0x8, R13 ;  /* 0x00000008180d7824 */ /* 0x001fd800078e020d */
[----:B------:R-:W-:Y:S05]  /*10e0*/  @!P0 BRA `(.L_x_63) ;  /* 0xfffffffc00d08947 */ /* 0x000fea000383ffff */
.L_x_62:
[----:B------:R-:W-:Y:S05]  /*10f0*/  BSYNC.RECONVERGENT B0 ;  /* 0x0000000000007941 */ /* 0x000fea0003800200 */
.L_x_61:
[----:B------:R-:W-:-:S04]  /*1100*/  LEA.HI R12, R19, R12, RZ, 0x1f ;  /* 0x0000000c130c7211 */ /* 0x000fc800078ff8ff */
[----:B------:R-:W-:-:S13]  /*1110*/  ISETP.GE.AND P0, PT, R12, R3, PT ;  /* 0x000000030c00720c */ /* 0x000fda0003f06270 */
[----:B------:R-:W-:Y:S05]  /*1120*/  @!P0 BRA `(.L_x_64) ;  /* 0xfffffffc008c8947 */ /* 0x000fea000383ffff */
.L_x_60:
[----:B------:R-:W-:Y:S01]  /*1130*/  ISETP.GE.AND P0, PT, R3, 0x1, PT ;  /* 0x000000010300780c */ /* 0x000fe20003f06270 */
[----:B------:R-:W-:Y:S05]  /*1140*/  WARPSYNC.ALL ;  /* 0x0000000000007948 */ /* 0x000fea0003800000 */
[----:B------:R-:W-:Y:S06]  /*1150*/  BAR.SYNC.DEFER_BLOCKING 0x0 ;  /* 0x0000000000007b1d */ /* 0x000fec0000010000 */
[----:B------:R-:W-:Y:S04]  /*1160*/  BSSY.RECONVERGENT B1, `(.L_x_65) ;  /* 0x000011f000017945 */ /* 0x000fe80003800200 */
[----:B------:R-:W-:Y:S05]  /*1170*/  @!P0 BRA `(.L_x_66) ;  /* 0x0000001000748947 */ /* 0x000fea0003800000 */
[C---:B------:R-:W-:Y:S01]  /*1180*/  LOP3.LUT R8, R4.reuse, 0x3, RZ, 0xc0, !PT ;  /* 0x0000000304087812 */ /* 0x040fe200078ec0ff */
[----:B------:R-:W-:Y:S01]  /*1190*/  IMAD.MOV.U32 R10, RZ, RZ, RZ ;  /* 0x000000ffff0a7224 */ /* 0x000fe200078e00ff */
[----:B------:R-:W-:-:S07]  /*11a0*/  LOP3.LUT R9, R4, 0x7ffffffc, RZ, 0xc0, !PT ;  /* 0x7ffffffc04097812 */ /* 0x000fce00078ec0ff */
.L_x_78:
[----:B------:R-:W-:Y:S01]  /*11b0*/  ISETP.GE.AND P0, PT, R4, 0x1, PT ;  /* 0x000000010400780c */ /* 0x000fe20003f06270 */
[----:B------:R-:W-:-:S12]  /*11c0*/  BSSY.RECONVERGENT B0, `(.L_x_67) ;  /* 0x0000115000007945 */ /* 0x000fd80003800200 */
[----:B--2---:R-:W-:Y:S05]  /*11d0*/  @!P0 BRA `(.L_x_68) ;  /* 0x00000010004c8947 */ /* 0x004fea0003800000 */
[----:B------:R-:W0:Y:S02]  /*11e0*/  S2R R11, SR_TID.Y ;  /* 0x00000000000b7919 */ /* 0x000e240000002200 */
[----:B0-----:R-:W-:-:S05]  /*11f0*/  LOP3.LUT R11, R11, 0x7, RZ, 0xc0, !PT ;  /* 0x000000070b0b7812 */ /* 0x001fca00078ec0ff */
[----:B------:R-:W-:Y:S02]  /*1200*/  IMAD.IADD R12, R11, 0x1, R10 ;  /* 0x000000010b0c7824 */ /* 0x000fe400078e020a */
[----:B------:R-:W-:Y:S02]  /*1210*/  IMAD.MOV.U32 R11, RZ, RZ, RZ ;  /* 0x000000ffff0b7224 */ /* 0x000fe400078e00ff */
[----:B------:R-:W-:Y:S01]  /*1220*/  IMAD R13, R12, R6, RZ ;  /* 0x000000060c0d7224 */ /* 0x000fe200078e02ff */
[----:B------:R-:W-:-:S05]  /*1230*/  LEA.HI R14, R19, R12, RZ, 0x1f ;  /* 0x0000000c130e7211 */ /* 0x000fca00078ff8ff */
[C---:B------:R-:W-:Y:S02]  /*1240*/  IMAD R15, R14.reuse, R6, RZ ;  /* 0x000000060e0f7224 */ /* 0x040fe400078e02ff */
[----:B------:R-:W-:-:S07]  /*1250*/  IMAD R50, R14, R7, RZ ;  /* 0x000000070e327224 */ /* 0x000fce00078e02ff */
.L_x_77:
[--C-:B------:R-:W-:Y:S01]  /*1260*/  IMAD.IADD R51, R22, 0x1, R11.reuse ;  /* 0x0000000116337824 */ /* 0x100fe200078e020b */
[----:B------:R-:W-:Y:S01]  /*1270*/  ISETP.GE.U32.AND P2, PT, R4, 0x4, PT ;  /* 0x000000040400780c */ /* 0x000fe20003f46070 */
[----:B------:R-:W-:Y:S01]  /*1280*/  IMAD.IADD R11, R17, 0x1, R11 ;  /* 0x00000001110b7824 */ /* 0x000fe200078e020b */
[----:B------:R-:W-:Y:S01]  /*1290*/  BSSY.RECONVERGENT B2, `(.L_x_69) ;  /* 0x0000078000027945 */ /* 0x000fe20003800200 */
[----:B------:R-:W-:Y:S01]  /*12a0*/  IMAD.IADD R53, R24, 0x1, R51 ;  /* 0x0000000118357824 */ /* 0x000fe200078e0233 */
[----:B------:R-:W-:Y:S01]  /*12b0*/  ISETP.GE.AND P0, PT, R51, R0, PT ;  /* 0x000000003300720c */ /* 0x000fe20003f06270 */
[----:B------:R-:W-:Y:S01]  /*12c0*/  IMAD.MOV.U32 R52, RZ, RZ, RZ ;  /* 0x000000ffff347224 */ /* 0x000fe200078e00ff */
[----:B------:R-:W-:Y:S02]  /*12d0*/  ISETP.GE.AND P4, PT, R11, R4, PT ;  /* 0x000000040b00720c */ /* 0x000fe40003f86270 */
[----:B------:R-:W-:Y:S02]  /*12e0*/  CS2R R36, SRZ ;  /* 0x0000000000247805 */ /* 0x000fe4000001ff00 */
[----:B------:R-:W-:-:S02]  /*12f0*/  ISETP.LT.AND P3, PT, R12, R3, !P0 ;  /* 0x000000030c00720c */ /* 0x000fc40004761270 */
[----:B--2---:R-:W-:Y:S02]  /*1300*/  CS2R R40, SRZ ;  /* 0x0000000000287805 */ /* 0x004fe4000001ff00 */
[----:B------:R-:W-:Y:S02]  /*1310*/  ISETP.GE.AND P1, PT, R53, R0, PT ;  /* 0x000000003500720c */ /* 0x000fe40003f26270 */
[----:B------:R-:W-:Y:S02]  /*1320*/  CS2R R38, SRZ ;  /* 0x0000000000267805 */ /* 0x000fe4000001ff00 */
[----:B------:R-:W-:Y:S02]  /*1330*/  P2R R56, PR, RZ, 0x8 ;  /* 0x00000008ff387803 */ /* 0x000fe40000000000 */
[----:B------:R-:W-:Y:S02]  /*1340*/  CS2R R42, SRZ ;  /* 0x00000000002a7805 */ /* 0x000fe4000001ff00 */
[----:B------:R-:W-:-:S02]  /*1350*/  ISETP.LT.AND P3, PT, R12, R3, !P1 ;  /* 0x000000030c00720c */ /* 0x000fc40004f61270 */
[CC--:B------:R-:W-:Y:S02]  /*1360*/  ISETP.LT.AND P0, PT, R14.reuse, R3.reuse, !P0 ;  /* 0x000000030e00720c */ /* 0x0c0fe40004701270 */
[----:B------:R-:W-:Y:S02]  /*1370*/  ISETP.LT.AND P1, PT, R14, R3, !P1 ;  /* 0x000000030e00720c */ /* 0x000fe40004f21270 */
[----:B------:R-:W-:Y:S02]  /*1380*/  P2R R57, PR, RZ, 0x10 ;  /* 0x00000010ff397803 */ /* 0x000fe40000000000 */
[----:B------:R-:W-:Y:S01]  /*1390*/  P2R R55, PR, RZ, 0x8 ;  /* 0x00000008ff377803 */ /* 0x000fe20000000000 */
[----:B------:R-:W-:Y:S08]  /*13a0*/  @!P2 BRA `(.L_x_70) ;  /* 0x000000040098a947 */ /* 0x000ff00003800000 */
[----:B------:R-:W-:Y:S01]  /*13b0*/  BSSY.RECONVERGENT B3, `(.L_x_71) ;  /* 0x0000064000037945 */ /* 0x000fe20003800200 */
[----:B------:R-:W-:Y:S01]  /*13c0*/  ISETP.GE.AND P2, PT, R51, R0, PT ;  /* 0x000000003300720c */ /* 0x000fe20003f46270 */
[----:B------:R-:W-:Y:S01]  /*13d0*/  IMAD.MOV.U32 R54, RZ, RZ, RZ ;  /* 0x000000ffff367224 */ /* 0x000fe200078e00ff */
[----:B------:R-:W-:-:S11]  /*13e0*/  CS2R R36, SRZ ;  /* 0x0000000000247805 */ /* 0x000fd6000001ff00 */
.L_x_72:
[-C--:B------:R-:W-:Y:S01]  /*13f0*/  ISETP.GE.AND P3, PT, R53, R0.reuse, PT ;  /* 0x000000003500720c */ /* 0x080fe20003f66270 */
[----:B------:R-:W0:Y:S01]  /*1400*/  @!P2 S2R R44, SR_CgaCtaId ;  /* 0x00000000002ca919 */ /* 0x000e220000008800 */
[----:B------:R-:W-:Y:S01]  /*1410*/  @!P2 MOV R35, 0x400 ;  /* 0x000004000023a802 */ /* 0x000fe20000000f00 */
[----:B------:R-:W-:Y:S01]  /*1420*/  @!P2 IMAD R34, R54, R5, R51 ;  /* 0x000000053622a224 */ /* 0x000fe200078e0233 */
[-C--:B------:R-:W-:Y:S01]  /*1430*/  ISETP.GE.AND P4, PT, R12, R3.reuse, PT ;  /* 0x000000030c00720c */ /* 0x080fe20003f86270 */
[--C-:B------:R-:W-:Y:S01]  /*1440*/  IMAD.IADD R52, R13, 0x1, R54.reuse ;  /* 0x000000010d347824 */ /* 0x100fe200078e0236 */
[----:B------:R-:W-:Y:S01]  /*1450*/  ISETP.GE.AND P5, PT, R14, R3, PT ;  /* 0x000000030e00720c */ /* 0x000fe20003fa6270 */
[----:B------:R-:W-:Y:S01]  /*1460*/  IMAD.IADD R58, R15, 0x1, R54 ;  /* 0x000000010f3a7824 */ /* 0x000fe200078e0236 */
[----:B------:R-:W-:Y:S01]  /*1470*/  ISETP.GE.AND P6, PT, R51, R0, PT ;  /* 0x000000003300720c */ /* 0x000fe20003fc6270 */
[--C-:B------:R-:W-:Y:S01]  /*1480*/  IMAD R52, R52, 0x8, R23.reuse ;  /* 0x0000000834347824 */ /* 0x100fe200078e0217 */
[----:B------:R-:W1:Y:S01]  /*1490*/  @!P2 S2R R48, SR_CgaCtaId ;  /* 0x000000000030a919 */ /* 0x000e620000008800 */
[----:B------:R-:W-:-:S02]  /*14a0*/  IMAD R58, R58, 0x8, R23 ;  /* 0x000000083a3a7824 */ /* 0x000fc400078e0217 */
[----:B------:R-:W-:Y:S01]  /*14b0*/  @!P3 MOV R46, 0x400 ;  /* 0x00000400002eb802 */ /* 0x000fe20000000f00 */
[----:B------:R-:W2:Y:S01]  /*14c0*/  @!P3 S2R R47, SR_CgaCtaId ;  /* 0x00000000002fb919 */ /* 0x000ea20000008800 */
[----:B------:R-:W-:Y:S01]  /*14d0*/  VIADD R62, R54, 0x2 ;  /* 0x00000002363e7836 */ /* 0x000fe20000000000 */
[----:B------:R-:W-:Y:S01]  /*14e0*/  @!P3 MOV R49, 0x400 ;  /* 0x000004000031b802 */ /* 0x000fe20000000f00 */
[----:B------:R-:W3:Y:S01]  /*14f0*/  @!P3 S2R R60, SR_CgaCtaId ;  /* 0x00000000003cb919 */ /* 0x000ee20000008800 */
[----:B------:R-:W-:Y:S04]  /*1500*/  @!P4 LDS.64 R30, [R52] ;  /* 0x00000000341ec984 */ /* 0x000fe80000000a00 */
[----:B------:R-:W-:Y:S01]  /*1510*/  @!P5 LDS.64 R32, [R58] ;  /* 0x000000003a20d984 */ /* 0x000fe20000000a00 */
[----:B------:R-:W4:Y:S01]  /*1520*/  @!P6 S2R R64, SR_CgaCtaId ;  /* 0x000000000040e919 */ /* 0x000f220000008800 */
[----:B0-----:R-:W-:Y:S01]  /*1530*/  @!P2 LEA R45, R44, R35, 0x18 ;  /* 0x000000232c2da211 */ /* 0x001fe200078ec0ff */
[----:B------:R-:W-:Y:S01]  /*1540*/  @!P3 IMAD R35, R54, R5, R53 ;  /* 0x000000053623b224 */ /* 0x000fe200078e0235 */
[----:B------:R-:W0:Y:S03]  /*1550*/  @!P3 S2R R44, SR_CgaCtaId ;  /* 0x00000000002cb919 */ /* 0x000e260000008800 */
[----:B------:R-:W-:Y:S01]  /*1560*/  @!P2 IMAD R34, R34, 0x8, R45 ;  /* 0x000000082222a824 */ /* 0x000fe200078e022d */
[----:B------:R-:W-:Y:S01]  /*1570*/  @!P3 MOV R45, 0x400 ;  /* 0x00000400002db802 */ /* 0x000fe20000000f00 */
[----:B------:R-:W5:Y:S03]  /*1580*/  @!P6 S2R R63, SR_CgaCtaId ;  /* 0x00000000003fe919 */ /* 0x000f660000008800 */
[----:B------:R1:W5:Y:S01]  /*1590*/  @!P2 LDS.64 R26, [R34] ;  /* 0x00000000221aa984 */ /* 0x0003620000000a00 */
[----:B--2---:R-:W-:-:S02]  /*15a0*/  @!P3 LEA R46, R47, R46, 0x18 ;  /* 0x0000002e2f2eb211 */ /* 0x004fc400078ec0ff */
[----:B---3--:R-:W-:-:S03]  /*15b0*/  @!P3 LEA R60, R60, R45, 0x18 ;  /* 0x0000002d3c3cb211 */ /* 0x008fc600078ec0ff */
[----:B------:R-:W-:Y:S01]  /*15c0*/  @!P3 IMAD R35, R35, 0x8, R46 ;  /* 0x000000082323b824 */ /* 0x000fe200078e022e */
[----:B------:R-:W-:Y:S01]  /*15d0*/  @!P6 MOV R45, 0x400 ;  /* 0x00000400002de802 */ /* 0x000fe20000000f00 */
[----:B------:R-:W-:-:S03]  /*15e0*/  VIADD R46, R54, 0x1 ;  /* 0x00000001362e7836 */ /* 0x000fc60000000000 */
[----:B------:R2:W3:Y:S01]  /*15f0*/  @!P3 LDS.64 R28, [R35] ;  /* 0x00000000231cb984 */ /* 0x0004e20000000a00 */
[--C-:B-1----:R-:W-:Y:S01]  /*1600*/  @!P2 IMAD R34, R46, R5, R51.reuse ;  /* 0x000000052e22a224 */ /* 0x102fe200078e0233 */
[----:B----4-:R-:W-:Y:S01]  /*1610*/  @!P6 LEA R64, R64, R45, 0x18 ;  /* 0x0000002d4040e211 */ /* 0x010fe200078ec0ff */
[----:B------:R-:W-:Y:S01]  /*1620*/  @!P6 IMAD R45, R62, R5, R51 ;  /* 0x000000053e2de224 */ /* 0x000fe200078e0233 */
[----:B--2---:R-:W-:Y:S02]  /*1630*/  @!P2 MOV R35, 0x400 ;  /* 0x000004000023a802 */ /* 0x004fe40000000f00 */
[----:B0-----:R-:W-:Y:S01]  /*1640*/  @!P3 LEA R66, R44, R49, 0x18 ;  /* 0x000000312c42b211 */ /* 0x001fe200078ec0ff */
[----:B------:R-:W-:Y:S01]  /*1650*/  @!P6 IMAD R61, R45, 0x8, R64 ;  /* 0x000000082d3de824 */ /* 0x000fe200078e0240 */
[----:B------:R-:W-:Y:S01]  /*1660*/  @!P2 LEA R59, R48, R35, 0x18 ;  /* 0x00000023303ba211 */ /* 0x000fe200078ec0ff */
[----:B------:R-:W-:-:S04]  /*1670*/  @!P3 IMAD R35, R46, R5, R53 ;  /* 0x000000052e23b224 */ /* 0x000fc800078e0235 */
[----:B------:R-:W-:Y:S02]  /*1680*/  @!P2 IMAD R59, R34, 0x8, R59 ;  /* 0x00000008223ba824 */ /* 0x000fe400078e023b */
[----:B------:R-:W-:Y:S01]  /*1690*/  @!P3 IMAD R60, R35, 0x8, R60 ;  /* 0x00000008233cb824 */ /* 0x000fe200078e023c */
[C---:B-----5:R-:W-:Y:S02]  /*16a0*/  DFMA R46, R26.reuse, R30, R42 ;  /* 0x0000001e1a2e722b */ /* 0x060fe4000000002a */
[----:B------:R-:W-:Y:S01]  /*16b0*/  DFMA R34, R26, R32, R38 ;  /* 0x000000201a22722b */ /* 0x000fe20000000026 */
[----:B------:R0:W-:Y:S01]  /*16c0*/  @!P2 LDS.64 R26, [R59] ;  /* 0x000000003b1aa984 */ /* 0x0001e20000000a00 */
[C---:B---3--:R-:W-:Y:S01]  /*16d0*/  DFMA R44, R28.reuse, R30, R40 ;  /* 0x0000001e1c2c722b */ /* 0x048fe20000000028 */
[----:B0-----:R-:W-:Y:S01]  /*16e0*/  @!P3 IMAD R59, R62, R5, R53 ;  /* 0x000000053e3bb224 */ /* 0x001fe200078e0235 */
[----:B------:R-:W-:Y:S01]  /*16f0*/  DFMA R48, R28, R32, R36 ;  /* 0x000000201c30722b */ /* 0x000fe20000000024 */
[----:B------:R-:W0:Y:S01]  /*1700*/  @!P4 LDS.64 R30, [R52+0x8] ;  /* 0x00000800341ec984 */ /* 0x000e220000000a00 */
[----:B------:R-:W-:-:S02]  /*1710*/  VIADD R62, R54, 0x3 ;  /* 0x00000003363e7836 */ /* 0x000fc40000000000 */
[----:B------:R-:W-:Y:S01]  /*1720*/  @!P3 IMAD R59, R59, 0x8, R66 ;  /* 0x000000083b3bb824 */ /* 0x000fe200078e0242 */
[----:B------:R1:W2:Y:S01]  /*1730*/  @!P3 LDS.64 R28, [R60] ;  /* 0x000000003c1cb984 */ /* 0x0002a20000000a00 */
[----:B------:R-:W-:-:S03]  /*1740*/  VIADD R54, R54, 0x4 ;  /* 0x0000000436367836 */ /* 0x000fc60000000000 */
[----:B------:R-:W3:Y:S01]  /*1750*/  @!P5 LDS.64 R32, [R58+0x8] ;  /* 0x000008003a20d984 */ /* 0x000ee20000000a00 */
[----:B-1----:R-:W-:-:S04]  /*1760*/  @!P6 MOV R60, 0x400 ;  /* 0x00000400003ce802 */ /* 0x002fc80000000f00 */
[----:B------:R-:W-:Y:S01]  /*1770*/  @!P6 LEA R63, R63, R60, 0x18 ;  /* 0x0000003c3f3fe211 */ /* 0x000fe200078ec0ff */
[----:B------:R-:W-:-:S04]  /*1780*/  @!P6 IMAD R60, R62, R5, R51 ;  /* 0x000000053e3ce224 */ /* 0x000fc800078e0233 */
[----:B------:R-:W-:Y:S01]  /*1790*/  @!P6 IMAD R60, R60, 0x8, R63 ;  /* 0x000000083c3ce824 */ /* 0x000fe200078e023f */
[-C--:B0-----:R-:W-:Y:S02]  /*17a0*/  DFMA R46, R26, R30.reuse, R46 ;  /* 0x0000001e1a2e722b */ /* 0x081fe4000000002e */
[----:B--2---:R-:W-:Y:S01]  /*17b0*/  DFMA R44, R28, R30, R44 ;  /* 0x0000001e1c2c722b */ /* 0x004fe2000000002c */
[----:B------:R-:W-:Y:S01]  /*17c0*/  @!P4 LDS.64 R30, [R52+0x10] ;  /* 0x00001000341ec984 */ /* 0x000fe20000000a00 */
[-C--:B---3--:R-:W-:Y:S02]  /*17d0*/  DFMA R34, R26, R32.reuse, R34 ;  /* 0x000000201a22722b */ /* 0x088fe40000000022 */
[----:B------:R-:W-:Y:S01]  /*17e0*/  DFMA R48, R28, R32, R48 ;  /* 0x000000201c30722b */ /* 0x000fe20000000030 */
[----:B------:R-:W0:Y:S04]  /*17f0*/  @!P6 LDS.64 R26, [R61] ;  /* 0x000000003d1ae984 */ /* 0x000e280000000a00 */
[----:B------:R1:W2:Y:S04]  /*1800*/  @!P3 LDS.64 R28, [R59] ;  /* 0x000000003b1cb984 */ /* 0x0002a80000000a00 */
[----:B------:R-:W3:Y:S01]  /*1810*/  @!P5 LDS.64 R32, [R58+0x10] ;  /* 0x000010003a20d984 */ /* 0x000ee20000000a00 */
[----:B-1----:R-:W1:Y:S01]  /*1820*/  @!P3 S2R R59, SR_CgaCtaId ;  /* 0x00000000003bb919 */ /* 0x002e620000008800 */
[----:B0-----:R-:W-:-:S02]  /*1830*/  DFMA R46, R26, R30, R46 ;  /* 0x0000001e1a2e722b */ /* 0x001fc4000000002e */
[----:B--2---:R-:W-:Y:S01]  /*1840*/  DFMA R44, R28, R30, R44 ;  /* 0x0000001e1c2c722b */ /* 0x004fe2000000002c */
[----:B------:R0:W-:Y:S01]  /*1850*/  @!P4 LDS.64 R30, [R52+0x18] ;  /* 0x00001800341ec984 */ /* 0x0001e20000000a00 */
[----:B------:R-:W-:Y:S01]  /*1860*/  ISETP.NE.AND P4, PT, R55, RZ, PT ;  /* 0x000000ff3700720c */ /* 0x000fe20003f85270 */
[-C--:B---3--:R-:W-:Y:S02]  /*1870*/  DFMA R34, R26, R32.reuse, R34 ;  /* 0x000000201a22722b */ /* 0x088fe40000000022 */
[----:B------:R-:W-:Y:S01]  /*1880*/  DFMA R48, R28, R32, R48 ;  /* 0x000000201c30722b */ /* 0x000fe20000000030 */
[----:B------:R-:W2:Y:S01]  /*1890*/  @!P6 LDS.64 R26, [R60] ;  /* 0x000000003c1ae984 */ /* 0x000ea20000000a00 */
[----:B------:R-:W-:Y:S02]  /*18a0*/  ISETP.NE.AND P6, PT, R56, RZ, PT ;  /* 0x000000ff3800720c */ /* 0x000fe40003fc5270 */
[----:B0-----:R-:W-:Y:S01]  /*18b0*/  @!P3 MOV R52, 0x400 ;  /* 0x000004000034b802 */ /* 0x001fe20000000f00 */
[----:B------:R-:W0:Y:S03]  /*18c0*/  @!P5 LDS.64 R32, [R58+0x18] ;  /* 0x000018003a20d984 */ /* 0x000e260000000a00 */
[----:B-1----:R-:W-:Y:S01]  /*18d0*/  @!P3 LEA R59, R59, R52, 0x18 ;  /* 0x000000343b3bb211 */ /* 0x002fe200078ec0ff */
[----:B------:R-:W-:-:S04]  /*18e0*/  @!P3 IMAD R52, R62, R5, R53 ;  /* 0x000000053e34b224 */ /* 0x000fc800078e0235 */
[----:B------:R-:W-:-:S05]  /*18f0*/  @!P3 IMAD R52, R52, 0x8, R59 ;  /* 0x000000083434b824 */ /* 0x000fca00078e023b */
[----:B------:R-:W1:Y:S01]  /*1900*/  @!P3 LDS.64 R28, [R52] ;  /* 0x00000000341cb984 */ /* 0x000e620000000a00 */
[----:B------:R-:W-:Y:S01]  /*1910*/  ISETP.NE.AND P3, PT, R54, R9, PT ;  /* 0x000000093600720c */ /* 0x000fe20003f65270 */
[C---:B--2---:R-:W-:Y:S02]  /*1920*/  DFMA R46, R26.reuse, R30, R46 ;  /* 0x0000001e1a2e722b */ /* 0x044fe4000000002e */
[----:B0-----:R-:W-:-:S08]  /*1930*/  DFMA R34, R26, R32, R34 ;  /* 0x000000201a22722b */ /* 0x001fd00000000022 */
[----:B------:R-:W-:Y:S02]  /*1940*/  FSEL R42, R46, R42, P6 ;  /* 0x0000002a2e2a7208 */ /* 0x000fe40003000000 */
[----:B------:R-:W-:Y:S02]  /*1950*/  FSEL R43, R47, R43, P6 ;  /* 0x0000002b2f2b7208 */ /* 0x000fe40003000000 */
[----:B------:R-:W-:Y:S02]  /*1960*/  FSEL R38, R34, R38, P0 ;  /* 0x0000002622267208 */ /* 0x000fe40000000000 */
[----:B------:R-:W-:Y:S01]  /*1970*/  FSEL R39, R35, R39, P0 ;  /* 0x0000002723277208 */ /* 0x000fe20000000000 */
[C---:B-1----:R-:W-:Y:S02]  /*1980*/  DFMA R44, R28.reuse, R30, R44 ;  /* 0x0000001e1c2c722b */ /* 0x042fe4000000002c */
[----:B------:R-:W-:-:S08]  /*1990*/  DFMA R48, R28, R32, R48 ;  /* 0x000000201c30722b */ /* 0x000fd00000000030 */
[----:B------:R-:W-:Y:S02]  /*19a0*/  FSEL R40, R44, R40, P4 ;  /* 0x000000282c287208 */ /* 0x000fe40002000000 */
[----:B------:R-:W-:Y:S02]  /*19b0*/  FSEL R41, R45, R41, P4 ;  /* 0x000000292d297208 */ /* 0x000fe40002000000 */
[----:B------:R-:W-:Y:S02]  /*19c0*/  FSEL R36, R48, R36, P1 ;  /* 0x0000002430247208 */ /* 0x000fe40000800000 */
[----:B------:R-:W-:Y:S01]  /*19d0*/  FSEL R37, R49, R37, P1 ;  /* 0x0000002531257208 */ /* 0x000fe20000800000 */
[----:B------:R-:W-:Y:S06]  /*19e0*/  @P3 BRA `(.L_x_72) ;  /* 0xfffffff800803947 */ /* 0x000fec000383ffff */
[----:B------:R-:W-:Y:S05]  /*19f0*/  BSYNC.RECONVERGENT B3 ;  /* 0x0000000000037941 */ /* 0x000fea0003800200 */
.L_x_71:
[----:B------:R-:W-:-:S07]  /*1a00*/  IMAD.MOV.U32 R52, RZ, RZ, R9 ;  /* 0x000000ffff347224 */ /* 0x000fce00078e0009 */
.L_x_70:
[----:B------:R-:W-:Y:S05]  /*1a10*/  BSYNC.RECONVERGENT B2 ;  /* 0x0000000000027941 */ /* 0x000fea0003800200 */
.L_x_69:
[----:B------:R-:W-:Y:S01]  /*1a20*/  ISETP.NE.AND P2, PT, R8, RZ, PT ;  /* 0x000000ff0800720c */ /* 0x000fe20003f45270 */
[----:B------:R-:W-:-:S12]  /*1a30*/  BSSY.RECONVERGENT B2, `(.L_x_73) ;  /* 0x0000064000027945 */ /* 0x000fd80003800200 */
[----:B------:R-:W-:Y:S05]  /*1a40*/  @!P2 BRA `(.L_x_74) ;  /* 0x000000040088a947 */ /* 0x000fea0003800000 */
[----:B------:R-:W-:Y:S01]  /*1a50*/  ISETP.NE.AND P2, PT, R8, 0x1, PT ;  /* 0x000000010800780c */ /* 0x000fe20003f45270 */
[----:B------:R-:W-:Y:S01]  /*1a60*/  BSSY.RECONVERGENT B3, `(.L_x_75) ;  /* 0x000003b000037945 */ /* 0x000fe20003800200 */
[----:B------:R-:W-:Y:S02]  /*1a70*/  ISETP.NE.AND P6, PT, R56, RZ, PT ;  /* 0x000000ff3800720c */ /* 0x000fe40003fc5270 */
[----:B------:R-:W-:-:S09]  /*1a80*/  ISETP.NE.AND P5, PT, R55, RZ, PT ;  /* 0x000000ff3700720c */ /* 0x000fd20003fa5270 */
[----:B------:R-:W-:Y:S05]  /*1a90*/  @!P2 BRA `(.L_x_76) ;  /* 0x0000000000dca947 */ /* 0x000fea0003800000 */
[-C--:B------:R-:W-:Y:S01]  /*1aa0*/  ISETP.GE.AND P3, PT, R51, R0.reuse, PT ;  /* 0x000000003300720c */ /* 0x080fe20003f66270 */
[----:B------:R-:W-:Y:S01]  /*1ab0*/  IMAD.IADD R44, R13, 0x1, R52 ;  /* 0x000000010d2c7824 */ /* 0x000fe200078e0234 */
[----:B------:R-:W-:Y:S02]  /*1ac0*/  ISETP.GE.AND P2, PT, R53, R0, PT ;  /* 0x000000003500720c */ /* 0x000fe40003f46270 */
[----:B------:R-:W-:-:S09]  /*1ad0*/  ISETP.GE.AND P4, PT, R12, R3, PT ;  /* 0x000000030c00720c */ /* 0x000fd20003f86270 */
[----:B------:R-:W0:Y:S01]  /*1ae0*/  @!P3 S2R R35, SR_CgaCtaId ;  /* 0x000000000023b919 */ /* 0x000e220000008800 */
[----:B------:R-:W-:Y:S02]  /*1af0*/  @!P3 MOV R34, 0x400 ;  /* 0x000004000022b802 */ /* 0x000fe40000000f00 */
[----:B------:R-:W-:Y:S01]  /*1b00*/  @!P2 MOV R46, 0x400 ;  /* 0x00000400002ea802 */ /* 0x000fe20000000f00 */
[----:B------:R-:W1:Y:S01]  /*1b10*/  @!P2 S2R R47, SR_CgaCtaId ;  /* 0x00000000002fa919 */ /* 0x000e620000008800 */
[----:B------:R-:W2:Y:S01]  /*1b20*/  @!P3 S2R R55, SR_CgaCtaId ;  /* 0x000000000037b919 */ /* 0x000ea20000008800 */
[----:B------:R-:W3:Y:S01]  /*1b30*/  @!P2 S2R R58, SR_CgaCtaId ;  /* 0x00000000003aa919 */ /* 0x000ee20000008800 */
[----:B0-----:R-:W-:Y:S01]  /*1b40*/  @!P3 LEA R45, R35, R34, 0x18 ;  /* 0x00000022232db211 */ /* 0x001fe200078ec0ff */
[CC--:B------:R-:W-:Y:S02]  /*1b50*/  @!P3 IMAD R34, R52.reuse, R5.reuse, R51 ;  /* 0x000000053422b224 */ /* 0x0c0fe400078e0233 */
[----:B------:R-:W-:Y:S01]  /*1b60*/  @!P2 IMAD R35, R52, R5, R53 ;  /* 0x000000053423a224 */ /* 0x000fe200078e0235 */
[----:B-1----:R-:W-:Y:S01]  /*1b70*/  @!P2 LEA R46, R47, R46, 0x18 ;  /* 0x0000002e2f2ea211 */ /* 0x002fe200078ec0ff */
[----:B------:R-:W-:-:S02]  /*1b80*/  @!P3 IMAD R34, R34, 0x8, R45 ;  /* 0x000000082222b824 */ /* 0x000fc400078e022d */
[----:B------:R-:W-:Y:S02]  /*1b90*/  IMAD R45, R44, 0x8, R23 ;  /* 0x000000082c2d7824 */ /* 0x000fe400078e0217 */
[----:B------:R-:W-:Y:S01]  /*1ba0*/  @!P2 IMAD R35, R35, 0x8, R46 ;  /* 0x000000082323a824 */ /* 0x000fe200078e022e */
[----:B------:R0:W-:Y:S01]  /*1bb0*/  @!P3 LDS.64 R26, [R34] ;  /* 0x00000000221ab984 */ /* 0x0001e20000000a00 */
[----:B------:R-:W-:-:S03]  /*1bc0*/  IMAD.IADD R44, R15, 0x1, R52 ;  /* 0x000000010f2c7824 */ /* 0x000fc600078e0234 */
[----:B------:R-:W1:Y:S01]  /*1bd0*/  @!P4 LDS.64 R30, [R45] ;  /* 0x000000002d1ec984 */ /* 0x000e620000000a00 */
[----:B------:R-:W-:Y:S01]  /*1be0*/  IMAD R56, R44, 0x8, R23 ;  /* 0x000000082c387824 */ /* 0x000fe200078e0217 */
[----:B------:R-:W-:Y:S02]  /*1bf0*/  @!P3 MOV R44, 0x400 ;  /* 0x00000400002cb802 */ /* 0x000fe40000000f00 */
[----:B------:R4:W5:Y:S01]  /*1c00*/  @!P2 LDS.64 R28, [R35] ;  /* 0x00000000231ca984 */ /* 0x0009620000000a00 */
[----:B0-----:R-:W-:Y:S01]  /*1c10*/  @!P3 IMAD R34, R52, R5, R5 ;  /* 0x000000053422b224 */ /* 0x001fe200078e0205 */
[----:B--2---:R-:W-:-:S03]  /*1c20*/  @!P3 LEA R55, R55, R44, 0x18 ;  /* 0x0000002c3737b211 */ /* 0x004fc600078ec0ff */
[----:B------:R-:W-:Y:S01]  /*1c30*/  @!P3 IMAD.IADD R34, R51, 0x1, R34 ;  /* 0x000000013322b824 */ /* 0x000fe200078e0222 */
[----:B----4-:R-:W-:-:S03]  /*1c40*/  @!P2 MOV R35, 0x400 ;  /* 0x000004000023a802 */ /* 0x010fc60000000f00 */
[----:B------:R-:W-:Y:S02]  /*1c50*/  @!P3 IMAD R54, R34, 0x8, R55 ;  /* 0x000000082236b824 */ /* 0x000fe400078e0237 */
[----:B------:R-:W-:Y:S01]  /*1c60*/  @!P2 IMAD R34, R52, R5, R5 ;  /* 0x000000053422a224 */ /* 0x000fe200078e0205 */
[----:B---3--:R-:W-:Y:S01]  /*1c70*/  @!P2 LEA R35, R58, R35, 0x18 ;  /* 0x000000233a23a211 */ /* 0x008fe200078ec0ff */
[----:B------:R-:W-:Y:S02]  /*1c80*/  VIADD R52, R52, 0x2 ;  /* 0x0000000234347836 */ /* 0x000fe40000000000 */
[----:B------:R-:W-:-:S04]  /*1c90*/  @!P2 IMAD.IADD R34, R53, 0x1, R34 ;  /* 0x000000013522a824 */ /* 0x000fc800078e0222 */
[----:B------:R-:W-:Y:S01]  /*1ca0*/  @!P2 IMAD R55, R34, 0x8, R35 ;  /* 0x000000082237a824 */ /* 0x000fe200078e0223 */
[-C--:B-1----:R-:W-:Y:S02]  /*1cb0*/  DFMA R48, R26, R30.reuse, R42 ;  /* 0x0000001e1a30722b */ /* 0x082fe4000000002a */
[----:B-----5:R-:W-:Y:S01]  /*1cc0*/  DFMA R46, R28, R30, R40 ;  /* 0x0000001e1c2e722b */ /* 0x020fe20000000028 */
[----:B------:R-:W-:Y:S01]  /*1cd0*/  @!P4 LDS.64 R30, [R45+0x8] ;  /* 0x000008002d1ec984 */ /* 0x000fe20000000a00 */
[----:B------:R-:W-:-:S13]  /*1ce0*/  ISETP.GE.AND P4, PT, R14, R3, PT ;  /* 0x000000030e00720c */ /* 0x000fda0003f86270 */
[----:B------:R-:W0:Y:S02]  /*1cf0*/  @!P4 LDS.64 R32, [R56] ;  /* 0x000000003820c984 */ /* 0x000e240000000a00 */
[-C--:B0-----:R-:W-:Y:S02]  /*1d00*/  DFMA R44, R26, R32.reuse, R38 ;  /* 0x000000201a2c722b */ /* 0x081fe40000000026 */
[----:B------:R-:W-:Y:S01]  /*1d10*/  DFMA R34, R28, R32, R36 ;  /* 0x000000201c22722b */ /* 0x000fe20000000024 */
[----:B------:R-:W0:Y:S04]  /*1d20*/  @!P3 LDS.64 R26, [R54] ;  /* 0x00000000361ab984 */ /* 0x000e280000000a00 */
[----:B------:R-:W1:Y:S04]  /*1d30*/  @!P2 LDS.64 R28, [R55] ;  /* 0x00000000371ca984 */ /* 0x000e680000000a00 */
[----:B------:R-:W2:Y:S01]  /*1d40*/  @!P4 LDS.64 R32, [R56+0x8] ;  /* 0x000008003820c984 */ /* 0x000ea20000000a00 */
[----:B0-----:R-:W-:-:S02]  /*1d50*/  DFMA R48, R26, R30, R48 ;  /* 0x0000001e1a30722b */ /* 0x001fc40000000030 */
[----:B-1----:R-:W-:Y:S02]  /*1d60*/  DFMA R46, R28, R30, R46 ;  /* 0x0000001e1c2e722b */ /* 0x002fe4000000002e */
[-C--:B--2---:R-:W-:Y:S02]  /*1d70*/  DFMA R44, R26, R32.reuse, R44 ;  /* 0x000000201a2c722b */ /* 0x084fe4000000002c */
[----:B------:R-:W-:-:S04]  /*1d80*/  DFMA R34, R28, R32, R34 ;  /* 0x000000201c22722b */ /* 0x000fc80000000022 */
[----:B------:R-:W-:Y:S02]  /*1d90*/  FSEL R42, R48, R42, P6 ;  /* 0x0000002a302a7208 */ /* 0x000fe40003000000 */
[----:B------:R-:W-:Y:S02]  /*1da0*/  FSEL R43, R49, R43, P6 ;  /* 0x0000002b312b7208 */ /* 0x000fe40003000000 */
[----:B------:R-:W-:Y:S02]  /*1db0*/  FSEL R40, R46, R40, P5 ;  /* 0x000000282e287208 */ /* 0x000fe40002800000 */
[----:B------:R-:W-:Y:S02]  /*1dc0*/  FSEL R41, R47, R41, P5 ;  /* 0x000000292f297208 */ /* 0x000fe40002800000 */
[----:B------:R-:W-:Y:S02]  /*1dd0*/  FSEL R38, R44, R38, P0 ;  /* 0x000000262c267208 */ /* 0x000fe40000000000 */
[----:B------:R-:W-:-:S02]  /*1de0*/  FSEL R39, R45, R39, P0 ;  /* 0x000000272d277208 */ /* 0x000fc40000000000 */
[----:B------:R-:W-:Y:S02]  /*1df0*/  FSEL R36, R34, R36, P1 ;  /* 0x0000002422247208 */ /* 0x000fe40000800000 */
[----:B------:R-:W-:-:S07]  /*1e00*/  FSEL R37, R35, R37, P1 ;  /* 0x0000002523257208 */ /* 0x000fce0000800000 */
.L_x_76:
[----:B------:R-:W-:Y:S05]  /*1e10*/  BSYNC.RECONVERGENT B3 ;  /* 0x0000000000037941 */ /* 0x000fea0003800200 */
.L_x_75:
[----:B------:R-:W-:-:S04]  /*1e20*/  LOP3.LUT R34, R4, 0x1, RZ, 0xc0, !PT ;  /* 0x0000000104227812 */ /* 0x000fc800078ec0ff */
[----:B------:R-:W-:-:S13]  /*1e30*/  ISETP.NE.U32.AND P2, PT, R34, 0x1, PT ;  /* 0x000000012200780c */ /* 0x000fda0003f45070 */
[----:B------:R-:W-:Y:S05]  /*1e40*/  @P2 BRA `(.L_x_74) ;  /* 0x0000000000882947 */ /* 0x000fea0003800000 */
[----:B------:R-:W-:-:S13]  /*1e50*/  ISETP.GE.AND P2, PT, R51, R0, PT ;  /* 0x000000003300720c */ /* 0x000fda0003f46270 */
[----:B------:R-:W0:Y:S01]  /*1e60*/  @!P2 S2R R44, SR_CgaCtaId ;  /* 0x00000000002ca919 */ /* 0x000e220000008800 */
[----:B------:R-:W-:Y:S01]  /*1e70*/  @!P2 MOV R35, 0x400 ;  /* 0x000004000023a802 */ /* 0x000fe20000000f00 */
[----:B------:R-:W-:-:S03]  /*1e80*/  @!P2 IMAD R34, R52, R5, R51 ;  /* 0x000000053422a224 */ /* 0x000fc600078e0233 */
[----:B0-----:R-:W-:-:S05]  /*1e90*/  @!P2 LEA R35, R44, R35, 0x18 ;  /* 0x000000232c23a211 */ /* 0x001fca00078ec0ff */
[----:B------:R-:W-:-:S05]  /*1ea0*/  @!P2 IMAD R34, R34, 0x8, R35 ;  /* 0x000000082222a824 */ /* 0x000fca00078e0223 */
[----:B------:R0:W-:Y:S01]  /*1eb0*/  @!P2 LDS.64 R26, [R34] ;  /* 0x00000000221aa984 */ /* 0x0001e20000000a00 */
[----:B------:R-:W-:-:S13]  /*1ec0*/  ISETP.GE.AND P2, PT, R53, R0, PT ;  /* 0x000000003500720c */ /* 0x000fda0003f46270 */
[----:B------:R-:W1:Y:S01]  /*1ed0*/  @!P2 S2R R45, SR_CgaCtaId ;  /* 0x00000000002da919 */ /* 0x000e620000008800 */
[----:B------:R-:W-:Y:S01]  /*1ee0*/  @!P2 MOV R44, 0x400 ;  /* 0x00000400002ca802 */ /* 0x000fe20000000f00 */
[----:B------:R-:W-:-:S03]  /*1ef0*/  @!P2 IMAD R35, R52, R5, R53 ;  /* 0x000000053423a224 */ /* 0x000fc600078e0235 */
[----:B-1----:R-:W-:-:S05]  /*1f00*/  @!P2 LEA R44, R45, R44, 0x18 ;  /* 0x0000002c2d2ca211 */ /* 0x002fca00078ec0ff */
[----:B------:R-:W-:-:S05]  /*1f10*/  @!P2 IMAD R35, R35, 0x8, R44 ;  /* 0x000000082323a824 */ /* 0x000fca00078e022c */
[----:B------:R-:W-:Y:S01]  /*1f20*/  @!P2 LDS.64 R28, [R35] ;  /* 0x00000000231ca984 */ /* 0x000fe20000000a00 */
[----:B------:R-:W-:-:S13]  /*1f30*/  ISETP.GE.AND P2, PT, R12, R3, PT ;  /* 0x000000030c00720c */ /* 0x000fda0003f46270 */
[----:B------:R-:W-:-:S04]  /*1f40*/  @!P2 IMAD.IADD R44, R13, 0x1, R52 ;  /* 0x000000010d2ca824 */ /* 0x000fc800078e0234 */
[----:B------:R-:W-:-:S05]  /*1f50*/  @!P2 IMAD R54, R44, 0x8, R23 ;  /* 0x000000082c36a824 */ /* 0x000fca00078e0217 */
[----:B------:R-:W1:Y:S01]  /*1f60*/  @!P2 LDS.64 R30, [R54] ;  /* 0x00000000361ea984 */ /* 0x000e620000000a00 */
[----:B------:R-:W-:-:S13]  /*1f70*/  ISETP.GE.AND P2, PT, R14, R3, PT ;  /* 0x000000030e00720c */ /* 0x000fda0003f46270 */
[----:B0-----:R-:W-:-:S04]  /*1f80*/  @!P2 IMAD.IADD R34, R15, 0x1, R52 ;  /* 0x000000010f22a824 */ /* 0x001fc800078e0234 */
[----:B------:R-:W-:-:S05]  /*1f90*/  @!P2 IMAD R52, R34, 0x8, R23 ;  /* 0x000000082234a824 */ /* 0x000fca00078e0217 */
[----:B------:R-:W0:Y:S01]  /*1fa0*/  @!P2 LDS.64 R32, [R52] ;  /* 0x000000003420a984 */ /* 0x000e220000000a00 */
[-C--:B-1----:R-:W-:Y:S02]  /*1fb0*/  DFMA R48, R26, R30.reuse, R42 ;  /* 0x0000001e1a30722b */ /* 0x082fe4000000002a */
[----:B------:R-:W-:-:S08]  /*1fc0*/  DFMA R46, R28, R30, R40 ;  /* 0x0000001e1c2e722b */ /* 0x000fd00000000028 */
[----:B------:R-:W-:Y:S02]  /*1fd0*/  FSEL R42, R48, R42, P6 ;  /* 0x0000002a302a7208 */ /* 0x000fe40003000000 */
[----:B------:R-:W-:Y:S02]  /*1fe0*/  FSEL R43, R49, R43, P6 ;  /* 0x0000002b312b7208 */ /* 0x000fe40003000000 */
[----:B------:R-:W-:Y:S02]  /*1ff0*/  FSEL R40, R46, R40, P5 ;  /* 0x000000282e287208 */ /* 0x000fe40002800000 */
[----:B------:R-:W-:Y:S01]  /*2000*/  FSEL R41, R47, R41, P5 ;  /* 0x000000292f297208 */ /* 0x000fe20002800000 */
[-C--:B0-----:R-:W-:Y:S02]  /*2010*/  DFMA R44, R26, R32.reuse, R38 ;  /* 0x000000201a2c722b */ /* 0x081fe40000000026 */
[----:B------:R-:W-:-:S08]  /*2020*/  DFMA R34, R28, R32, R36 ;  /* 0x000000201c22722b */ /* 0x000fd00000000024 */
[----:B------:R-:W-:Y:S02]  /*2030*/  FSEL R38, R44, R38, P0 ;  /* 0x000000262c267208 */ /* 0x000fe40000000000 */
[----:B------:R-:W-:Y:S02]  /*2040*/  FSEL R39, R45, R39, P0 ;  /* 0x000000272d277208 */ /* 0x000fe40000000000 */
[----:B------:R-:W-:Y:S02]  /*2050*/  FSEL R36, R34, R36, P1 ;  /* 0x0000002422247208 */ /* 0x000fe40000800000 */
[----:B------:R-:W-:-:S07]  /*2060*/  FSEL R37, R35, R37, P1 ;  /* 0x0000002523257208 */ /* 0x000fce0000800000 */
.L_x_74:
[----:B------:R-:W-:Y:S05]  /*2070*/  BSYNC.RECONVERGENT B2 ;  /* 0x0000000000027941 */ /* 0x000fea0003800200 */
.L_x_73:
[C---:B------:R-:W-:Y:S01]  /*2080*/  ISETP.GE.AND P0, PT, R12.reuse, R3, PT ;  /* 0x000000030c00720c */ /* 0x040fe20003f06270 */
[----:B------:R-:W-:Y:S01]  /*2090*/  IMAD R52, R12, R7, RZ ;  /* 0x000000070c347224 */ /* 0x000fe200078e02ff */
[----:B------:R-:W-:Y:S02]  /*20a0*/  ISETP.NE.AND P3, PT, R57, RZ, PT ;  /* 0x000000ff3900720c */ /* 0x000fe40003f65270 */
[----:B------:R-:W-:-:S13]  /*20b0*/  ISETP.GE.OR P1, PT, R51, R0, P0 ;  /* 0x000000003300720c */ /* 0x000fda0000726670 */
[----:B------:R-:W-:Y:S01]  /*20c0*/  @!P1 IMAD.IADD R49, R52, 0x1, R51 ;  /* 0x0000000134319824 */ /* 0x000fe200078e0233 */
[----:B------:R-:W0:Y:S03]  /*20d0*/  @!P1 LDC.64 R44, c[0x0][0x3c8] ;  /* 0x0000f200ff2c9b82 */ /* 0x000e260000000a00 */
[----:B------:R-:W-:-:S05]  /*20e0*/  @!P1 IMAD.WIDE R48, R49, 0x8, R20 ;  /* 0x0000000831309825 */ /* 0x000fca00078e0214 */
[----:B------:R-:W0:Y:S01]  /*20f0*/  @!P1 LD.E.64 R46, desc[UR36][R48.64] ;  /* 0x00000024302e9980 */ /* 0x000e22000c101b00 */
[----:B------:R-:W1:Y:S01]  /*2100*/  @!P1 LDC.64 R34, c[0x0][0x3a0] ;  /* 0x0000e800ff229b82 */ /* 0x000e620000000a00 */
[----:B------:R-:W-:Y:S01]  /*2110*/  ISETP.GE.OR P0, PT, R53, R0, P0 ;  /* 0x000000003500720c */ /* 0x000fe20000706670 */
[----:B0-----:R-:W-:-:S12]  /*2120*/  @!P1 DMUL R44, R46, R44 ;  /* 0x0000002c2e2c9228 */ /* 0x001fd80000000000 */
[----:B------:R-:W-:Y:S01]  /*2130*/  @!P0 IMAD.IADD R47, R52, 0x1, R53 ;  /* 0x00000001342f8824 */ /* 0x000fe200078e0235 */
[----:B-1----:R-:W-:-:S03]  /*2140*/  @!P1 DFMA R54, R42, R34, R44 ;  /* 0x000000222a36922b */ /* 0x002fc6000000002c */
[----:B------:R-:W-:Y:S01]  /*2150*/  @!P0 IMAD.WIDE R34, R47, 0x8, R20 ;  /* 0x000000082f228825 */ /* 0x000fe200078e0214 */
[----:B------:R-:W0:Y:S03]  /*2160*/  @!P0 LDC.64 R44, c[0x0][0x3c8] ;  /* 0x0000f200ff2c8b82 */ /* 0x000e260000000a00 */
[----:B------:R-:W-:Y:S04]  /*2170*/  @!P1 ST.E.64 desc[UR36][R48.64], R54 ;  /* 0x0000003630009985 */ /* 0x000fe8000c101b24 */
[----:B------:R-:W0:Y:S01]  /*2180*/  @!P0 LD.E.64 R46, desc[UR36][R34.64] ;  /* 0x00000024222e8980 */ /* 0x000e22000c101b00 */
[----:B------:R-:W1:Y:S01]  /*2190*/  @!P0 LDC.64 R42, c[0x0][0x3a0] ;  /* 0x0000e800ff2a8b82 */ /* 0x000e620000000a00 */
[----:B------:R-:W-:-:S04]  /*21a0*/  ISETP.GE.AND P1, PT, R14, R3, PT ;  /* 0x000000030e00720c */ /* 0x000fc80003f26270 */
[----:B------:R-:W-:-:S13]  /*21b0*/  ISETP.GE.OR P2, PT, R51, R0, P1 ;  /* 0x000000003300720c */ /* 0x000fda0000f46670 */
[----:B------:R-:W-:Y:S01]  /*21c0*/  @!P2 IMAD.IADD R51, R50, 0x1, R51 ;  /* 0x000000013233a824 */ /* 0x000fe200078e0233 */
[----:B0-----:R-:W-:-:S08]  /*21d0*/  @!P0 DMUL R44, R46, R44 ;  /* 0x0000002c2e2c8228 */ /* 0x001fd00000000000 */
[----:B-1----:R-:W-:Y:S01]  /*21e0*/  @!P0 DFMA R56, R40, R42, R44 ;  /* 0x0000002a2838822b */ /* 0x002fe2000000002c */
[----:B------:R-:W-:Y:S01]  /*21f0*/  @!P2 IMAD.WIDE R40, R51, 0x8, R20 ;  /* 0x000000083328a825 */ /* 0x000fe200078e0214 */
[----:B------:R-:W0:Y:S05]  /*2200*/  @!P2 LDC.64 R44, c[0x0][0x3c8] ;  /* 0x0000f200ff2cab82 */ /* 0x000e2a0000000a00 */
[----:B------:R1:W-:Y:S04]  /*2210*/  @!P0 ST.E.64 desc[UR36][R34.64], R56 ;  /* 0x0000003822008985 */ /* 0x0003e8000c101b24 */
[----:B------:R-:W0:Y:S01]  /*2220*/  @!P2 LD.E.64 R46, desc[UR36][R40.64] ;  /* 0x00000024282ea980 */ /* 0x000e22000c101b00 */
[----:B------:R-:W2:Y:S01]  /*2230*/  @!P2 LDC.64 R42, c[0x0][0x3a0] ;  /* 0x0000e800ff2aab82 */ /* 0x000ea20000000a00 */
[----:B------:R-:W-:-:S13]  /*2240*/  ISETP.GE.OR P0, PT, R53, R0, P1 ;  /* 0x000000003500720c */ /* 0x000fda0000f06670 */
[----:B------:R-:W-:Y:S01]  /*2250*/  @!P0 IMAD.IADD R53, R50, 0x1, R53 ;  /* 0x0000000132358824 */ /* 0x000fe200078e0235 */
[----:B-1----:R-:W1:Y:S01]  /*2260*/  @!P0 LDC.64 R34, c[0x0][0x3a0] ;  /* 0x0000e800ff228b82 */ /* 0x002e620000000a00 */
[----:B0-----:R-:W-:-:S07]  /*2270*/  @!P2 DMUL R44, R46, R44 ;  /* 0x0000002c2e2ca228 */ /* 0x001fce0000000000 */
[----:B------:R-:W0:Y:S01]  /*2280*/  @!P0 LDC.64 R46, c[0x0][0x3c8] ;  /* 0x0000f200ff2e8b82 */ /* 0x000e220000000a00 */
[----:B--2---:R-:W-:Y:S01]  /*2290*/  @!P2 DFMA R42, R38, R42, R44 ;  /* 0x0000002a262aa22b */ /* 0x004fe2000000002c */
[----:B------:R-:W-:-:S06]  /*22a0*/  @!P0 IMAD.WIDE R38, R53, 0x8, R20 ;  /* 0x0000000835268825 */ /* 0x000fcc00078e0214 */
[----:B------:R2:W-:Y:S04]  /*22b0*/  @!P2 ST.E.64 desc[UR36][R40.64], R42 ;  /* 0x0000002a2800a985 */ /* 0x0005e8000c101b24 */
[----:B------:R-:W0:Y:S02]  /*22c0*/  @!P0 LD.E.64 R44, desc[UR36][R38.64] ;  /* 0x00000024262c8980 */ /* 0x000e24000c101b00 */
[----:B0-----:R-:W-:-:S08]  /*22d0*/  @!P0 DMUL R44, R44, R46 ;  /* 0x0000002e2c2c8228 */ /* 0x001fd00000000000 */
[----:B-1----:R-:W-:-:S07]  /*22e0*/  @!P0 DFMA R34, R36, R34, R44 ;  /* 0x000000222422822b */ /* 0x002fce000000002c */
[----:B------:R2:W-:Y:S01]  /*22f0*/  @!P0 ST.E.64 desc[UR36][R38.64], R34 ;  /* 0x0000002226008985 */ /* 0x0005e2000c101b24 */
[----:B------:R-:W-:Y:S05]  /*2300*/  @!P3 BRA `(.L_x_77) ;  /* 0xffffffec00d4b947 */ /* 0x000fea000383ffff */
.L_x_68:
[----:B------:R-:W-:Y:S05]  /*2310*/  BSYNC.RECONVERGENT B0 ;  /* 0x0000000000007941 */ /* 0x000fea0003800200 */
.L_x_67:
[----:B------:R-:W-:-:S05]  /*2320*/  IMAD.IADD R10, R19, 0x1, R10 ;  /* 0x00000001130a7824 */ /* 0x000fca00078e020a */
[----:B------:R-:W-:-:S13]  /*2330*/  ISETP.GE.AND P0, PT, R10, R3, PT ;  /* 0x000000030a00720c */ /* 0x000fda0003f06270 */
[----:B------:R-:W-:Y:S05]  /*2340*/  @!P0 BRA `(.L_x_78) ;  /* 0xffffffec00988947 */ /* 0x000fea000383ffff */
.L_x_66:
[----:B------:R-:W-:Y:S05]  /*2350*/  BSYNC.RECONVERGENT B1 ;  /* 0x0000000000017941 */ /* 0x000fea0003800200 */
.L_x_65:
[----:B--2---:R-:W0:Y:S01]  /*2360*/  S2R R34, SR_TID.X ;  /* 0x0000000000227919 */ /* 0x004e220000002100 */
[----:B------:R-:W-:Y:S01]  /*2370*/  BSSY.RECONVERGENT B6, `(.L_x_79) ;  /* 0x0000020000067945 */ /* 0x000fe20003800200 */
[----:B------:R-:W0:Y:S01]  /*2380*/  S2R R35, SR_TID.Y ;  /* 0x0000000000237919 */ /* 0x000e220000002200 */
[----:B------:R-:W-:Y:S01]  /*2390*/  BAR.SYNC.DEFER_BLOCKING 0x0 ;  /* 0x0000000000007b1d */ /* 0x000fe20000010000 */
[----:B0-----:R-:W-:-:S13]  /*23a0*/  LOP3.LUT P0, R36, R34, RZ, R35, 0xfa, !PT ;  /* 0x000000ff22247212 */ /* 0x001fda000780fa23 */
[----:B------:R-:W-:Y:S05]  /*23b0*/  @P0 BRA `(.L_x_80) ;  /* 0x00000000006c0947 */ /* 0x000fea0003800000 */
[----:B------:R-:W0:Y:S01]  /*23c0*/  S2R R3, SR_LANEID ;  /* 0x0000000000037919 */ /* 0x000e220000000000 */
[----:B------:R-:W-:Y:S01]  /*23d0*/  VOTEU.ANY UR4, UPT, PT ;  /* 0x0000000000047886 */ /* 0x000fe200038e0100 */
[----:B------:R-:W1:Y:S01]  /*23e0*/  LDC.64 R4, c[0x0][0x3e8] ;  /* 0x0000fa00ff047b82 */ /* 0x000e620000000a00 */
[----:B------:R-:W0:Y:S01]  /*23f0*/  FLO.U32 R6, UR4 ;  /* 0x0000000400067d00 */ /* 0x000e2200080e0000 */
[----:B------:R-:W2:Y:S01]  /*2400*/  S2R R0, SR_LTMASK ;  /* 0x0000000000007919 */ /* 0x000ea20000003900 */
[----:B------:R-:W3:Y:S05]  /*2410*/  LDCU.64 UR6, c[0x4][0x18] ;  /* 0x01000300ff0677ac */ /* 0x000eea0008000a00 */
[----:B------:R-:W4:Y:S01]  /*2420*/  S2UR UR5, SR_CgaCtaId ;  /* 0x00000000000579c3 */ /* 0x000f220000008800 */
[----:B------:R-:W1:Y:S07]  /*2430*/  POPC R7, UR4 ;  /* 0x0000000400077d09 */ /* 0x000e6e0008000000 */
[----:B------:R-:W5:Y:S01]  /*2440*/  LDC R9, c[0x0][0x3e0] ;  /* 0x0000f800ff097b82 */ /* 0x000f620000000800 */
[----:B0-----:R-:W-:-:S13]  /*2450*/  ISETP.EQ.U32.AND P0, PT, R6, R3, PT ;  /* 0x000000030600720c */ /* 0x001fda0003f02070 */
[----:B-1----:R3:W5:Y:S01]  /*2460*/  @P0 ATOMG.E.ADD.STRONG.GPU PT, R5, desc[UR36][R4.64], R7 ;  /* 0x80000007040509a8 */ /* 0x00276200081ef124 */
[----:B--2---:R-:W-:Y:S01]  /*2470*/  LOP3.LUT R0, R0, UR4, RZ, 0xc0, !PT ;  /* 0x0000000400007c12 */ /* 0x004fe2000f8ec0ff */
[----:B------:R-:W-:Y:S02]  /*2480*/  UMOV UR4, 0x400 ;  /* 0x0000040000047882 */ /* 0x000fe40000000000 */
[----:B----4-:R-:W-:Y:S01]  /*2490*/  ULEA UR4, UR5, UR4, 0x18 ;  /* 0x0000000405047291 */ /* 0x010fe2000f8ec0ff */
[----:B------:R-:W0:Y:S01]  /*24a0*/  POPC R3, R0 ;  /* 0x0000000000037309 */ /* 0x000e220000000000 */
[----:B---3--:R-:W-:Y:S02]  /*24b0*/  IMAD.U32 R4, RZ, RZ, UR6 ;  /* 0x00000006ff047e24 */ /* 0x008fe4000f8e00ff */
[----:B------:R-:W-:Y:S01]  /*24c0*/  IMAD.MOV.U32 R7, RZ, RZ, R16 ;  /* 0x000000ffff077224 */ /* 0x000fe200078e0010 */
[----:B-----5:R1:W0:Y:S02]  /*24d0*/  SHFL.IDX PT, R8, R5, R6, 0x1f ;  /* 0x00001f0605087589 */ /* 0x02022400000e0000 */
[----:B-1----:R-:W-:-:S02]  /*24e0*/  IMAD.U32 R5, RZ, RZ, UR7 ;  /* 0x00000007ff057e24 */ /* 0x002fc4000f8e00ff */
[----:B------:R-:W-:Y:S02]  /*24f0*/  IMAD.MOV.U32 R6, RZ, RZ, R2 ;  /* 0x000000ffff067224 */ /* 0x000fe400078e0002 */
[----:B0-----:R-:W-:Y:S01]  /*2500*/  IMAD.IADD R8, R8, 0x1, R3 ;  /* 0x0000000108087824 */ /* 0x001fe200078e0203 */
[----:B------:R-:W-:-:S04]  /*2510*/  MOV R3, 0x20 ;  /* 0x0000002000037802 */ /* 0x000fc80000000f00 */
[----:B------:R0:W-:Y:S01]  /*2520*/  STS [UR4+0x2f48], R8 ;  /* 0x002f4808ff007988 */ /* 0x0001e20008000804 */
[----:B------:R0:W1:Y:S03]  /*2530*/  LDC.64 R10, c[0x4][R3] ;  /* 0x01000000030a7b82 */ /* 0x0000660000000a00 */
[----:B------:R0:W-:Y:S02]  /*2540*/  STL.64 [R1], R8 ;  /* 0x0000000801007387 */ /* 0x0001e40000100a00 */
[----:B------:R-:W-:-:S07]  /*2550*/  LEPC R20, `(.L_x_80) ;  /* 0x000000001014794e */ /* 0x000fce0000000000 */
[----:B01----:R-:W-:Y:S05]  /*2560*/  CALL.ABS.NOINC R10 ;  /* 0x000000000a007343 */ /* 0x003fea0003c00000 */
.L_x_80:
[----:B------:R-:W-:Y:S05]  /*2570*/  BSYNC.RECONVERGENT B6 ;  /* 0x0000000000067941 */ /* 0x000fea0003800200 */
.L_x_79:
[C---:B------:R-:W-:Y:S01]  /*2580*/  ISETP.NE.AND P0, PT, R35.reuse, RZ, PT ;  /* 0x000000ff2300720c */ /* 0x040fe20003f05270 */
[----:B------:R-:W-:Y:S01]  /*2590*/  BSSY.RECONVERGENT B0, `(.L_x_81) ;  /* 0x0000015000007945 */ /* 0x000fe20003800200 */
[----:B------:R-:W-:Y:S02]  /*25a0*/  ISETP.NE.AND P1, PT, R35, 0x8, PT ;  /* 0x000000082300780c */ /* 0x000fe40003f25270 */
[C---:B------:R-:W-:Y:S02]  /*25b0*/  ISETP.NE.OR P0, PT, R34.reuse, 0x8, P0 ;  /* 0x000000082200780c */ /* 0x040fe40000705670 */
[----:B------:R-:W-:-:S11]  /*25c0*/  ISETP.NE.OR P1, PT, R34, RZ, P1 ;  /* 0x000000ff2200720c */ /* 0x000fd60000f25670 */
[----:B------:R-:W-:Y:S05]  /*25d0*/  @P0 BRA `(.L_x_82) ;  /* 0x0000000000400947 */ /* 0x000fea0003800000 */
        /* <DEDUP_REMOVED lines=16> */
.L_x_82:
[----:B------:R-:W-:Y:S05]  /*26e0*/  BSYNC.RECONVERGENT B0 ;  /* 0x0000000000007941 */ /* 0x000fea0003800200 */
.L_x_81:
        /* <DEDUP_REMOVED lines=18> */
.L_x_84:
[----:B------:R-:W-:Y:S05]  /*2810*/  BSYNC.RECONVERGENT B0 ;  /* 0x0000000000007941 */ /* 0x000fea0003800200 */
.L_x_83:
[----:B------:R-:W-:-:S13]  /*2820*/  ISETP.NE.AND P0, PT, R25, RZ, PT ;  /* 0x000000ff1900720c */ /* 0x000fda0003f05270 */
[----:B------:R-:W-:Y:S05]  /*2830*/  @!P0 BRA `(.L_x_85) ;  /* 0x0000000000408947 */ /* 0x000fea0003800000 */
        /* <DEDUP_REMOVED lines=15> */
[----:B------:R2:W-:Y:S02]  /*2930*/  STS [UR4+0x2f54], R0 ;  /* 0x002f5400ff007988 */ /* 0x0005e40008000804 */
.L_x_85:
[----:B------:R-:W3:Y:S01]  /*2940*/  LDC.64 R8, c[0x0][0x390] ;  /* 0x0000e400ff087b82 */ /* 0x000ee20000000a00 */
[----:B------:R-:W-:Y:S07]  /*2950*/  WARPSYNC.ALL ;  /* 0x0000000000007948 */ /* 0x000fee0003800000 */
[----:B------:R-:W4:Y:S08]  /*2960*/  LDC.64 R10, c[0x0][0x388] ;  /* 0x0000e200ff0a7b82 */ /* 0x000f300000000a00 */
[----:B------:R-:W0:Y:S01]  /*2970*/  LDC.64 R4, c[0x0][0x398] ;  /* 0x0000e600ff047b82 */ /* 0x000e220000000a00 */
[----:B---3--:R-:W-:-:S07]  /*2980*/  IMAD.WIDE R8, R18, 0x4, R8 ;  /* 0x0000000412087825 */ /* 0x008fce00078e0208 */
[----:B------:R-:W-:Y:S08]  /*2990*/  BAR.SYNC.DEFER_BLOCKING 0x0 ;  /* 0x0000000000007b1d */ /* 0x000ff00000010000 */
[----:B------:R-:W3:Y:S01]  /*29a0*/  LDC.64 R6, c[0x0][0x3b0] ;  /* 0x0000ec00ff067b82 */ /* 0x000ee20000000a00 */
[----:B----4-:R-:W-:-:S07]  /*29b0*/  IMAD.WIDE R44, R18, 0x4, R10 ;  /* 0x00000004122c7825 */ /* 0x010fce00078e020a */
[----:B------:R-:W4:Y:S01]  /*29c0*/  LDC.64 R14, c[0x0][0x3c0] ;  /* 0x0000f000ff0e7b82 */ /* 0x000f220000000a00 */
[----:B0-----:R-:W-:-:S07]  /*29d0*/  IMAD.WIDE R10, R18, 0x4, R4 ;  /* 0x00000004120a7825 */ /* 0x001fce00078e0204 */
[----:B------:R-:W0:Y:S01]  /*29e0*/  LDC.64 R20, c[0x0][0x3d8] ;  /* 0x0000f600ff147b82 */ /* 0x000e220000000a00 */
[----:B------:R-:W4:Y:S04]  /*29f0*/  LDG.E R3, desc[UR36][R8.64] ;  /* 0x0000002408037981 */ /* 0x000f28000c1e1900 */
[----:B-12---:R1:W2:Y:S03]  /*2a00*/  LDG.E R0, desc[UR36][R44.64] ;  /* 0x000000242c007981 */ /* 0x0062a6000c1e1900 */
[----:B------:R-:W0:Y:S01]  /*2a10*/  LDC.64 R42, c[0x0][0x3b8] ;  /* 0x0000ee00ff2a7b82 */ /* 0x000e220000000a00 */
[----:B------:R1:W2:Y:S02]  /*2a20*/  LDG.E R4, desc[UR36][R10.64] ;  /* 0x000000240a047981 */ /* 0x0002a4000c1e1900 */
[----:B-1----:R-:W1:Y:S05]  /*2a30*/  S2R R44, SR_CgaCtaId ;  /* 0x00000000002c7919 */ /* 0x002e6a0000008800 */
[----:B------:R-:W0:Y:S01]  /*2a40*/  LDC.64 R38, c[0x0][0x3d0] ;  /* 0x0000f400ff267b82 */ /* 0x000e220000000a00 */
[----:B------:R-:W-:-:S02]  /*2a50*/  LOP3.LUT R11, R34, 0x3f8, RZ, 0xc0, !PT ;  /* 0x000003f8220b7812 */ /* 0x000fc400078ec0ff */
[----:B------:R-:W-:Y:S01]  /*2a60*/  MOV R10, 0x400 ;  /* 0x00000400000a7802 */ /* 0x000fe20000000f00 */
[----:B---3--:R-:W-:Y:S01]  /*2a70*/  IMAD.WIDE R12, R18, 0x4, R6 ;  /* 0x00000004120c7825 */ /* 0x008fe200078e0206 */
[----:B------:R-:W-:-:S03]  /*2a80*/  ISETP.NE.AND P1, PT, R11, 0x8, PT ;  /* 0x000000080b00780c */ /* 0x000fc60003f25270 */
[----:B------:R-:W-:Y:S01]  /*2a90*/  VIADD R11, R10, 0xd48 ;  /* 0x00000d480a0b7836 */ /* 0x000fe20000000000 */
[----:B------:R1:W5:Y:S01]  /*2aa0*/  LDG.E R5, desc[UR36][R12.64] ;  /* 0x000000240c057981 */ /* 0x000362000c1e1900 */
[----:B------:R-:W-:Y:S02]  /*2ab0*/  LOP3.LUT P0, RZ, R36, 0x3f8, RZ, 0xc0, !PT ;  /* 0x000003f824ff7812 */ /* 0x000fe4000780c0ff */
[----:B------:R-:W-:Y:S02]  /*2ac0*/  ISETP.GE.U32.AND P2, PT, R34, 0x8, PT ;  /* 0x000000082200780c */ /* 0x000fe40003f46070 */
[----:B-1----:R-:W-:-:S04]  /*2ad0*/  LEA R12, R44, R11, 0x18 ;  /* 0x0000000b2c0c7211 */ /* 0x002fc800078ec0ff */
[----:B------:R-:W-:Y:S01]  /*2ae0*/  SEL R23, R12, R23, !P0 ;  /* 0x000000170c177207 */ /* 0x000fe20004000000 */
[----:B------:R-:W-:Y:S01]  /*2af0*/  VIADD R11, R10, 0x15c8 ;  /* 0x000015c80a0b7836 */ /* 0x000fe20000000000 */
[C---:B------:R-:W-:Y:S02]  /*2b00*/  LOP3.LUT R13, R35.reuse, 0x3f8, RZ, 0xc0, !PT ;  /* 0x000003f8230d7812 */ /* 0x040fe400078ec0ff */
[----:B------:R-:W-:Y:S02]  /*2b10*/  ISETP.GE.U32.AND P4, PT, R35, 0x8, PT ;  /* 0x000000082300780c */ /* 0x000fe40003f86070 */
[----:B------:R-:W-:Y:S01]  /*2b20*/  LEA R12, R44, R11, 0x18 ;  /* 0x0000000b2c0c7211 */ /* 0x000fe200078ec0ff */
[----:B------:R-:W-:Y:S01]  /*2b30*/  VIADD R11, R10, 0x1e48 ;  /* 0x00001e480a0b7836 */ /* 0x000fe20000000000 */
[----:B------:R-:W-:Y:S01]  /*2b40*/  ISETP.NE.AND P3, PT, R13, 0x8, PT ;  /* 0x000000080d00780c */ /* 0x000fe20003f65270 */
[----:B----4-:R-:W-:Y:S01]  /*2b50*/  IMAD.WIDE R14, R18, 0x4, R14 ;  /* 0x00000004120e7825 */ /* 0x010fe200078e020e */
[----:B------:R-:W-:-:S03]  /*2b60*/  @!P1 SEL R23, R12, R23, !P4 ;  /* 0x000000170c179207 */ /* 0x000fc60006000000 */
[C---:B0-----:R-:W-:Y:S01]  /*2b70*/  IMAD.WIDE R40, R18.reuse, 0x4, R20 ;  /* 0x0000000412287825 */ /* 0x041fe200078e0214 */
[----:B------:R0:W5:Y:S03]  /*2b80*/  LDG.E R6, desc[UR36][R14.64] ;  /* 0x000000240e067981 */ /* 0x000166000c1e1900 */
[C---:B------:R-:W-:Y:S01]  /*2b90*/  IMAD.WIDE R42, R18.reuse, 0x8, R42 ;  /* 0x00000008122a7825 */ /* 0x040fe200078e022a */
[----:B------:R0:W5:Y:S03]  /*2ba0*/  LDG.E R7, desc[UR36][R40.64] ;  /* 0x0000002428077981 */ /* 0x000166000c1e1900 */
[----:B------:R-:W-:Y:S01]  /*2bb0*/  IMAD.WIDE R38, R18, 0x8, R38 ;  /* 0x0000000812267825 */ /* 0x000fe200078e0226 */
[----:B------:R0:W5:Y:S03]  /*2bc0*/  LDG.E.64 R8, desc[UR36][R42.64] ;  /* 0x000000242a087981 */ /* 0x000166000c1e1b00 */
[----:B------:R-:W-:Y:S01]  /*2bd0*/  VIADD R13, R10, 0x26c8 ;  /* 0x000026c80a0d7836 */ /* 0x000fe20000000000 */
[C---:B------:R-:W-:Y:S01]  /*2be0*/  LEA R10, R44.reuse, R11, 0x18 ;  /* 0x0000000b2c0a7211 */ /* 0x040fe200078ec0ff */
[----:B------:R0:W5:Y:S03]  /*2bf0*/  LDG.E.64 R20, desc[UR36][R38.64] ;  /* 0x0000002426147981 */ /* 0x000166000c1e1b00 */
[----:B------:R-:W-:-:S02]  /*2c00*/  LEA R44, R44, R13, 0x18 ;  /* 0x0000000d2c2c7211 */ /* 0x000fc400078ec0ff */
[----:B------:R-:W-:-:S04]  /*2c10*/  @!P2 SEL R23, R10, R23, !P3 ;  /* 0x000000170a17a207 */ /* 0x000fc80005800000 */
[----:B------:R-:W-:Y:S01]  /*2c20*/  @!P1 SEL R23, R44, R23, !P3 ;  /* 0x000000172c179207 */ /* 0x000fe20005800000 */
[----:B------:R-:W-:Y:S01]  /*2c30*/  BAR.SYNC.DEFER_BLOCKING 0x0 ;  /* 0x0000000000007b1d */ /* 0x000fe20000010000 */
[----:B------:R-:W-:-:S04]  /*2c40*/  ISETP.NE.AND P0, PT, R3, RZ, PT ;  /* 0x000000ff0300720c */ /* 0x000fc80003f05270 */
[----:B--2---:R-:W-:-:S04]  /*2c50*/  ISETP.EQ.OR P0, PT, R0, RZ, !P0 ;  /* 0x000000ff0000720c */ /* 0x004fc80004702670 */
[----:B------:R-:W-:-:S13]  /*2c60*/  ISETP.EQ.OR P0, PT, R4, RZ, P0 ;  /* 0x000000ff0400720c */ /* 0x000fda0000702670 */
[----:B0-----:R-:W-:Y:S05]  /*2c70*/  @!P0 BRA `(.L_x_86) ;  /* 0xffffffe000a88947 */ /* 0x001fea000383ffff */
[----:B------:R-:W-:Y:S05]  /*2c80*/  EXIT ;  /* 0x000000000000794d */ /* 0x000fea0003800000 */
.L_x_87:
        /* <DEDUP_REMOVED lines=15> */
.L_x_163:


//--------------------- .text._Z42dgemm_custom_simple_1block_batch_kernel_05iiPiS_S_dPPKdS_S2_S_dPPdS_iS_ --------------------------
	.section	.text._Z42dgemm_custom_simple_1block_batch_kernel_05iiPiS_S_dPPKdS_S2_S_dPPdS_iS_,"ax",@progbits
	.align	128
        .global         _Z42dgemm_custom_simple_1block_batch_kernel_05iiPiS_S_dPPKdS_S2_S_dPPdS_iS_
        .type           _Z42dgemm_custom_simple_1block_batch_kernel_05iiPiS_S_dPPKdS_S2_S_dPPdS_iS_,@function
        .size           _Z42dgemm_custom_simple_1block_batch_kernel_05iiPiS_S_dPPKdS_S2_S_dPPdS_iS_,(.L_x_164 - _Z42dgemm_custom_simple_1block_batch_kernel_05iiPiS_S_dPPKdS_S2_S_dPPdS_iS_)
        .other          _Z42dgemm_custom_simple_1block_batch_kernel_05iiPiS_S_dPPKdS_S2_S_dPPdS_iS_,@"STO_CUDA_ENTRY STV_DEFAULT"
_Z42dgemm_custom_simple_1block_batch_kernel_05iiPiS_S_dPPKdS_S2_S_dPPdS_iS_:
.text._Z42dgemm_custom_simple_1block_batch_kernel_05iiPiS_S_dPPKdS_S2_S_dPPdS_iS_:
[----:B------:R-:W-:Y:S01]  /*0000*/  LDC R1, c[0x0][0x37c] ;  /* 0x0000df00ff017b82 */ /* 0x000fe20000000800 */
[----:B------:R-:W0:Y:S07]  /*0010*/  S2R R0, SR_TID.X ;  /* 0x0000000000007919 */ /* 0x000e2e0000002100 */
[----:B------:R-:W1:Y:S01]  /*0020*/  S2UR UR8, SR_CgaCtaId ;  /* 0x00000000000879c3 */ /* 0x000e620000008800 */
[----:B------:R-:W2:Y:S01]  /*0030*/  LDCU.64 UR10, c[0x0][0x358] ;  /* 0x00006b00ff0a77ac */ /* 0x000ea20008000a00 */
[----:B------:R-:W-:Y:S01]  /*0040*/  BSSY.RECONVERGENT B0, `(.L_x_88) ;  /* 0x0000015000007945 */ /* 0x000fe20003800200 */
[----:B------:R-:W0:Y:S01]  /*0050*/  S2R R3, SR_TID.Y ;  /* 0x0000000000037919 */ /* 0x000e220000002200 */
[----:B------:R-:W-:Y:S01]  /*0060*/  UMOV UR7, 0x400 ;  /* 0x0000040000077882 */ /* 0x000fe20000000000 */
[----:B0-----:R-:W-:-:S13]  /*0070*/  LOP3.LUT P0, R2, R0, RZ, R3, 0xfa, !PT ;  /* 0x000000ff00027212 */ /* 0x001fda000780fa03 */
[----:B-12---:R-:W-:Y:S05]  /*0080*/  @P0 BRA `(.L_x_89) ;  /* 0x0000000000400947 */ /* 0x006fea0003800000 */
        /* <DEDUP_REMOVED lines=16> */
.L_x_89:
[----:B------:R-:W-:Y:S05]  /*0190*/  BSYNC.RECONVERGENT B0 ;  /* 0x0000000000007941 */ /* 0x000fea0003800200 */
.L_x_88:
[----:B------:R-:W-:Y:S01]  /*01a0*/  BAR.SYNC.DEFER_BLOCKING 0x0 ;  /* 0x0000000000007b1d */ /* 0x000fe20000010000 */
[----:B------:R-:W-:-:S09]  /*01b0*/  ULEA UR4, UR8, UR7, 0x18 ;  /* 0x0000000708047291 */ /* 0x000fd2000f8ec0ff */
[----:B0-----:R-:W0:Y:S02]  /*01c0*/  LDS R6, [UR4+0x2f00] ;  /* 0x002f0004ff067984 */ /* 0x001e240008000800 */
[----:B------:R-:W0:Y:S02]  /*01d0*/  LDCU UR4, c[0x0][0x3e0] ;  /* 0x00007c00ff0477ac */ /* 0x000e240008000800 */
[----:B0-----:R-:W-:-:S13]  /*01e0*/  ISETP.GE.AND P0, PT, R6, UR4, PT ;  /* 0x0000000406007c0c */ /* 0x001fda000bf06270 */
[----:B------:R-:W-:Y:S05]  /*01f0*/  @P0 EXIT ;  /* 0x000000000000094d */ /* 0x000fea0003800000 */
[----:B------:R-:W0:Y:S02]  /*0200*/  LDC.64 R4, c[0x0][0x398] ;  /* 0x0000e600ff047b82 */ /* 0x000e240000000a00 */
[----:B0-----:R-:W-:-:S06]  /*0210*/  IMAD.WIDE R4, R6, 0x4, R4 ;  /* 0x0000000406047825 */ /* 0x001fcc00078e0204 */
[----:B------:R-:W2:Y:S01]  /*0220*/  LDG.E R4, desc[UR10][R4.64] ;  /* 0x0000000a04047981 */ /* 0x000ea2000c1e1900 */
[----:B------:R-:W0:Y:S01]  /*0230*/  LDCU UR14, c[0x0][0x364] ;  /* 0x00006c80ff0e77ac */ /* 0x000e220008000800 */
[----:B------:R-:W-:Y:S01]  /*0240*/  IMAD.MOV.U32 R7, RZ, RZ, R6 ;  /* 0x000000ffff077224 */ /* 0x000fe200078e0006 */
[----:B------:R-:W1:Y:S01]  /*0250*/  LDCU UR15, c[0x0][0x360] ;  /* 0x00006c00ff0f77ac */ /* 0x000e620008000800 */
[----:B--2---:R-:W-:-:S13]  /*0260*/  ISETP.GE.AND P0, PT, R4, 0x1, PT ;  /* 0x000000010400780c */ /* 0x004fda0003f06270 */
[----:B01----:R-:W-:Y:S05]  /*0270*/  @!P0 BRA `(.L_x_90) ;  /* 0x0000000800848947 */ /* 0x003fea0003800000 */
[----:B------:R-:W0:Y:S08]  /*0280*/  LDC.64 R8, c[0x0][0x388] ;  /* 0x0000e200ff087b82 */ /* 0x000e300000000a00 */
[----:B------:R-:W1:Y:S08]  /*0290*/  LDC.64 R12, c[0x0][0x3a8] ;  /* 0x0000ea00ff0c7b82 */ /* 0x000e700000000a00 */
[----:B------:R-:W2:Y:S01]  /*02a0*/  LDC.64 R10, c[0x0][0x3b0] ;  /* 0x0000ec00ff0a7b82 */ /* 0x000ea20000000a00 */
[----:B0-----:R-:W-:-:S05]  /*02b0*/  IMAD.WIDE R8, R6, 0x4, R8 ;  /* 0x0000000406087825 */ /* 0x001fca00078e0208 */
[----:B------:R0:W3:Y:S01]  /*02c0*/  LDG.E R5, desc[UR10][R8.64] ;  /* 0x0000000a08057981 */ /* 0x0000e2000c1e1900 */
[----:B-1----:R-:W-:-:S06]  /*02d0*/  IMAD.WIDE R12, R6, 0x8, R12 ;  /* 0x00000008060c7825 */ /* 0x002fcc00078e020c */
[----:B------:R-:W5:Y:S01]  /*02e0*/  LDG.E.64 R12, desc[UR10][R12.64] ;  /* 0x0000000a0c0c7981 */ /* 0x000f62000c1e1b00 */
[----:B------:R-:W1:Y:S01]  /*02f0*/  I2F.U32.RP R16, UR15 ;  /* 0x0000000f00107d06 */ /* 0x000e620008209000 */
[----:B--2---:R-:W-:-:S05]  /*0300*/  IMAD.WIDE R10, R6, 0x4, R10 ;  /* 0x00000004060a7825 */ /* 0x004fca00078e020a */
[----:B------:R2:W5:Y:S02]  /*0310*/  LDG.E R7, desc[UR10][R10.64] ;  /* 0x0000000a0a077981 */ /* 0x000564000c1e1900 */
[----:B-1----:R-:W1:Y:S02]  /*0320*/  MUFU.RCP R16, R16 ;  /* 0x0000001000107308 */ /* 0x002e640000001000 */
[----:B-1----:R-:W-:-:S06]  /*0330*/  VIADD R14, R16, 0xffffffe ;  /* 0x0ffffffe100e7836 */ /* 0x002fcc0000000000 */
[----:B------:R1:W0:Y:S02]  /*0340*/  F2I.FTZ.U32.TRUNC.NTZ R15, R14 ;  /* 0x0000000e000f7305 */ /* 0x000224000021f000 */
[----:B-1----:R-:W-:Y:S02]  /*0350*/  IMAD.MOV.U32 R14, RZ, RZ, RZ ;  /* 0x000000ffff0e7224 */ /* 0x002fe400078e00ff */
[----:B0-----:R-:W-:-:S04]  /*0360*/  IMAD.MOV R9, RZ, RZ, -R15 ;  /* 0x000000ffff097224 */ /* 0x001fc800078e0a0f */
[----:B------:R-:W-:-:S04]  /*0370*/  IMAD R9, R9, UR15, RZ ;  /* 0x0000000f09097c24 */ /* 0x000fc8000f8e02ff */
[----:B------:R-:W-:Y:S01]  /*0380*/  IMAD.HI.U32 R8, R15, R9, R14 ;  /* 0x000000090f087227 */ /* 0x000fe200078e000e */
[----:B------:R-:W-:Y:S01]  /*0390*/  ISETP.NE.U32.AND P2, PT, RZ, UR15, PT ;  /* 0x0000000fff007c0c */ /* 0x000fe2000bf45070 */
[----:B------:R-:W-:Y:S02]  /*03a0*/  UMOV UR4, URZ ;  /* 0x000000ff00047c82 */ /* 0x000fe40008000000 */
[----:B---3--:R-:W-:-:S04]  /*03b0*/  VIADD R9, R5, 0xffffffff ;  /* 0xffffffff05097836 */ /* 0x008fc80000000000 */
[----:B------:R-:W-:-:S04]  /*03c0*/  IMAD.HI.U32 R8, R8, R9, RZ ;  /* 0x0000000908087227 */ /* 0x000fc800078e00ff */
[----:B--2---:R-:W-:-:S04]  /*03d0*/  IMAD.MOV R10, RZ, RZ, -R8 ;  /* 0x000000ffff0a7224 */ /* 0x004fc800078e0a08 */
[----:B------:R-:W-:-:S05]  /*03e0*/  IMAD R9, R10, UR15, R9 ;  /* 0x0000000f0a097c24 */ /* 0x000fca000f8e0209 */
[----:B------:R-:W-:-:S13]  /*03f0*/  ISETP.GE.U32.AND P0, PT, R9, UR15, PT ;  /* 0x0000000f09007c0c */ /* 0x000fda000bf06070 */
[----:B------:R-:W-:-:S05]  /*0400*/  @P0 VIADD R9, R9, -UR15 ;  /* 0x8000000f09090c36 */ /* 0x000fca0008000000 */
[----:B------:R-:W-:Y:S01]  /*0410*/  ISETP.GE.U32.AND P1, PT, R9, UR15, PT ;  /* 0x0000000f09007c0c */ /* 0x000fe2000bf26070 */
[----:B------:R-:W-:-:S12]  /*0420*/  @P0 VIADD R8, R8, 0x1 ;  /* 0x0000000108080836 */ /* 0x000fd80000000000 */
[----:B------:R-:W-:Y:S01]  /*0430*/  @P1 VIADD R8, R8, 0x1 ;  /* 0x0000000108081836 */ /* 0x000fe20000000000 */
[----:B------:R-:W-:-:S05]  /*0440*/  @!P2 LOP3.LUT R8, RZ, UR15, RZ, 0x33, !PT ;  /* 0x0000000fff08ac12 */ /* 0x000fca000f8e33ff */
[----:B------:R-:W-:-:S05]  /*0450*/  VIADD R10, R8, 0x1 ;  /* 0x00000001080a7836 */ /* 0x000fca0000000000 */
[C---:B------:R-:W-:Y:S02]  /*0460*/  LOP3.LUT R9, R10.reuse, 0x3, RZ, 0xc0, !PT ;  /* 0x000000030a097812 */ /* 0x040fe400078ec0ff */
[----:B------:R-:W-:-:S07]  /*0470*/  LOP3.LUT R10, R10, 0xfffffffc, RZ, 0xc0, !PT ;  /* 0xfffffffc0a0a7812 */ /* 0x000fce00078ec0ff */
.L_x_99:
[----:B------:R-:W-:-:S13]  /*0480*/  ISETP.GE.AND P0, PT, R5, 0x1, PT ;  /* 0x000000010500780c */ /* 0x000fda0003f06270 */
[----:B012---:R-:W-:Y:S05]  /*0490*/  @!P0 BRA `(.L_x_91) ;  /* 0x0000000400e08947 */ /* 0x007fea0003800000 */
[----:B------:R-:W-:Y:S01]  /*04a0*/  ISETP.GE.U32.AND P1, PT, R8, 0x3, PT ;  /* 0x000000030800780c */ /* 0x000fe20003f26070 */
[----:B------:R-:W-:Y:S01]  /*04b0*/  VIADD R11, R3, UR4 ;  /* 0x00000004030b7c36 */ /* 0x000fe20008000000 */
[----:B------:R-:W-:Y:S01]  /*04c0*/  UMOV UR5, URZ ;  /* 0x000000ff00057c82 */ /* 0x000fe20008000000 */
[----:B------:R-:W-:Y:S02]  /*04d0*/  ISETP.NE.AND P0, PT, R9, RZ, PT ;  /* 0x000000ff0900720c */ /* 0x000fe40003f05270 */
[----:B-----5:R-:W-:-:S05]  /*04e0*/  IMAD R20, R7, R11, RZ ;  /* 0x0000000b07147224 */ /* 0x020fca00078e02ff */
[----:B------:R-:W-:-:S03]  /*04f0*/  SHF.R.S32.HI R21, RZ, 0x1f, R20 ;  /* 0x0000001fff157819 */ /* 0x000fc60000011414 */
[----:B------:R-:W-:Y:S05]  /*0500*/  @!P1 BRA `(.L_x_92) ;  /* 0x0000000000ec9947 */ /* 0x000fea0003800000 */
[----:B------:R-:W-:Y:S01]  /*0510*/  ISETP.GE.AND P1, PT, R11, R4, PT ;  /* 0x000000040b00720c */ /* 0x000fe20003f26270 */
[----:B------:R-:W-:Y:S01]  /*0520*/  UMOV UR5, URZ ;  /* 0x000000ff00057c82 */ /* 0x000fe20008000000 */
[----:B------:R-:W-:-:S11]  /*0530*/  UMOV UR6, URZ ;  /* 0x000000ff00067c82 */ /* 0x000fd60008000000 */
.L_x_93:
[----:B------:R-:W-:-:S05]  /*0540*/  VIADD R24, R0, UR5 ;  /* 0x0000000500187c36 */ /* 0x000fca0008000000 */
[----:B------:R-:W-:-:S13]  /*0550*/  ISETP.GE.OR P4, PT, R24, R5, P1 ;  /* 0x000000051800720c */ /* 0x000fda0000f86670 */
[----:B-1----:R-:W-:-:S05]  /*0560*/  @!P4 IADD3 R15, P2, PT, R20, R24, RZ ;  /* 0x00000018140fc210 */ /* 0x002fca0007f5e0ff */
[----:B------:R-:W-:Y:S01]  /*0570*/  @!P4 IMAD.X R16, RZ, RZ, R21, P2 ;  /* 0x000000ffff10c224 */ /* 0x000fe200010e0615 */
[----:B------:R-:W-:-:S04]  /*0580*/  @!P4 LEA R14, P2, R15, R12, 0x3 ;  /* 0x0000000c0f0ec211 */ /* 0x000fc800078418ff */
[----:B------:R-:W-:-:S06]  /*0590*/  @!P4 LEA.HI.X R15, R15, R13, R16, 0x3, P2 ;  /* 0x0000000d0f0fc211 */ /* 0x000fcc00010f1c10 */
[----:B------:R-:W2:Y:S01]  /*05a0*/  @!P4 LDG.E.64.CONSTANT R14, desc[UR10][R14.64] ;  /* 0x0000000a0e0ec981 */ /* 0x000ea2000c1e9b00 */
[----:B------:R-:W-:Y:S01]  /*05b0*/  VIADD R18, R24, UR15 ;  /* 0x0000000f18127c36 */ /* 0x000fe20008000000 */
[----:B------:R-:W-:Y:S01]  /*05c0*/  @!P4 MOV R19, 0x400 ;  /* 0x000004000013c802 */ /* 0x000fe20000000f00 */
[----:B------:R-:W-:Y:S01]  /*05d0*/  @!P4 IMAD R17, R11, 0x1a, R24 ;  /* 0x0000001a0b11c824 */ /* 0x000fe200078e0218 */
[----:B------:R-:W0:Y:S01]  /*05e0*/  @!P4 S2R R26, SR_CgaCtaId ;  /* 0x00000000001ac919 */ /* 0x000e220000008800 */
[C---:B------:R-:W-:Y:S01]  /*05f0*/  VIADD R22, R18.reuse, UR15 ;  /* 0x0000000f12167c36 */ /* 0x040fe20008000000 */
[----:B------:R-:W-:-:S03]  /*0600*/  ISETP.GE.OR P3, PT, R18, R5, P1 ;  /* 0x000000051200720c */ /* 0x000fc60000f66670 */
[C---:B------:R-:W-:Y:S01]  /*0610*/  VIADD R24, R22.reuse, UR15 ;  /* 0x0000000f16187c36 */ /* 0x040fe20008000000 */
[----:B------:R-:W-:-:S09]  /*0620*/  ISETP.GE.OR P2, PT, R22, R5, P1 ;  /* 0x000000051600720c */ /* 0x000fd20000f46670 */
[----:B------:R-:W1:Y:S04]  /*0630*/  @!P3 S2R R16, SR_CgaCtaId ;  /* 0x000000000010b919 */ /* 0x000e680000008800 */
[----:B------:R-:W3:Y:S01]  /*0640*/  @!P2 S2R R25, SR_CgaCtaId ;  /* 0x000000000019a919 */ /* 0x000ee20000008800 */
[----:B0-----:R-:W-:Y:S02]  /*0650*/  @!P4 LEA R26, R26, R19, 0x18 ;  /* 0x000000131a1ac211 */ /* 0x001fe400078ec0ff */
[----:B------:R-:W-:-:S03]  /*0660*/  @!P3 IADD3 R19, P5, PT, R20, R18, RZ ;  /* 0x000000121413b210 */ /* 0x000fc60007fbe0ff */
[----:B------:R-:W-:Y:S01]  /*0670*/  @!P4 IMAD R23, R17, 0x8, R26 ;  /* 0x000000081117c824 */ /* 0x000fe200078e021a */
[----:B------:R-:W-:Y:S01]  /*0680*/  @!P3 MOV R17, 0x400 ;  /* 0x000004000011b802 */ /* 0x000fe20000000f00 */
[----:B------:R-:W-:Y:S02]  /*0690*/  @!P3 IMAD R26, R11, 0x1a, R18 ;  /* 0x0000001a0b1ab824 */ /* 0x000fe400078e0212 */
[----:B------:R-:W-:Y:S01]  /*06a0*/  @!P3 IMAD.X R27, RZ, RZ, R21, P5 ;  /* 0x000000ffff1bb224 */ /* 0x000fe200028e0615 */
[----:B------:R-:W-:-:S04]  /*06b0*/  @!P3 LEA R18, P5, R19, R12, 0x3 ;  /* 0x0000000c1312b211 */ /* 0x000fc800078a18ff */
[----:B------:R-:W-:Y:S02]  /*06c0*/  @!P3 LEA.HI.X R19, R19, R13, R27, 0x3, P5 ;  /* 0x0000000d1313b211 */ /* 0x000fe400028f1c1b */
[----:B-1----:R-:W-:Y:S02]  /*06d0*/  @!P3 LEA R29, R16, R17, 0x18 ;  /* 0x00000011101db211 */ /* 0x002fe400078ec0ff */
[----:B------:R-:W-:Y:S02]  /*06e0*/  @!P2 IADD3 R17, P6, PT, R20, R22, RZ ;  /* 0x000000161411a210 */ /* 0x000fe40007fde0ff */
[----:B------:R-:W-:Y:S01]  /*06f0*/  @!P2 MOV R16, 0x400 ;  /* 0x000004000010a802 */ /* 0x000fe20000000f00 */
[----:B------:R-:W4:Y:S03]  /*0700*/  @!P3 LDG.E.64.CONSTANT R18, desc[UR10][R18.64] ;  /* 0x0000000a1212b981 */ /* 0x000f26000c1e9b00 */
[----:B---3--:R-:W-:Y:S01]  /*0710*/  @!P2 LEA R25, R25, R16, 0x18 ;  /* 0x000000101919a211 */ /* 0x008fe200078ec0ff */
[----:B--2---:R0:W-:Y:S01]  /*0720*/  @!P4 STS.64 [R23], R14 ;  /* 0x0000000e1700c388 */ /* 0x0041e20000000a00 */
[----:B------:R-:W-:Y:S01]  /*0730*/  ISETP.GE.OR P4, PT, R24, R5, P1 ;  /* 0x000000051800720c */ /* 0x000fe20000f86670 */
[----:B0-----:R-:W-:Y:S01]  /*0740*/  @!P2 IMAD.X R15, RZ, RZ, R21, P6 ;  /* 0x000000ffff0fa224 */ /* 0x001fe200030e0615 */
[----:B------:R-:W-:Y:S01]  /*0750*/  @!P2 LEA R14, P5, R17, R12, 0x3 ;  /* 0x0000000c110ea211 */ /* 0x000fe200078a18ff */
[----:B------:R-:W-:-:S10]  /*0760*/  @!P2 IMAD R22, R11, 0x1a, R22 ;  /* 0x0000001a0b16a824 */ /* 0x000fd400078e0216 */
[----:B------:R-:W-:Y:S01]  /*0770*/  @!P4 IADD3 R27, P6, PT, R20, R24, RZ ;  /* 0x00000018141bc210 */ /* 0x000fe20007fde0ff */
[----:B------:R-:W-:Y:S01]  /*0780*/  @!P3 IMAD R23, R26, 0x8, R29 ;  /* 0x000000081a17b824 */ /* 0x000fe200078e021d */
[----:B------:R-:W-:Y:S02]  /*0790*/  @!P2 LEA.HI.X R15, R17, R13, R15, 0x3, P5 ;  /* 0x0000000d110fa211 */ /* 0x000fe400028f1c0f */
[----:B------:R-:W-:Y:S01]  /*07a0*/  @!P4 LEA R16, P5, R27, R12, 0x3 ;  /* 0x0000000c1b10c211 */ /* 0x000fe200078a18ff */
[----:B------:R-:W-:-:S03]  /*07b0*/  @!P4 IMAD.X R17, RZ, RZ, R21, P6 ;  /* 0x000000ffff11c224 */ /* 0x000fc600030e0615 */
[----:B------:R-:W2:Y:S02]  /*07c0*/  @!P2 LDG.E.64.CONSTANT R14, desc[UR10][R14.64] ;  /* 0x0000000a0e0ea981 */ /* 0x000ea4000c1e9b00 */
[----:B------:R-:W-:-:S06]  /*07d0*/  @!P4 LEA.HI.X R17, R27, R13, R17, 0x3, P5 ;  /* 0x0000000d1b11c211 */ /* 0x000fcc00028f1c11 */
[----:B------:R-:W3:Y:S01]  /*07e0*/  @!P4 LDG.E.64.CONSTANT R16, desc[UR10][R16.64] ;  /* 0x0000000a1010c981 */ /* 0x000ee2000c1e9b00 */
[----:B------:R-:W0:Y:S01]  /*07f0*/  @!P4 S2R R27, SR_CgaCtaId ;  /* 0x00000000001bc919 */ /* 0x000e220000008800 */
[----:B------:R-:W-:Y:S01]  /*0800*/  @!P2 IMAD R25, R22, 0x8, R25 ;  /* 0x000000081619a824 */ /* 0x000fe200078e0219 */
[----:B------:R-:W-:Y:S01]  /*0810*/  @!P4 MOV R22, 0x400 ;  /* 0x000004000016c802 */ /* 0x000fe20000000f00 */
[----:B------:R-:W-:Y:S01]  /*0820*/  @!P4 IMAD R24, R11, 0x1a, R24 ;  /* 0x0000001a0b18c824 */ /* 0x000fe200078e0218 */
[----:B------:R-:W-:Y:S01]  /*0830*/  UIADD3 UR6, UPT, UPT, UR6, 0x4, URZ ;  /* 0x0000000406067890 */ /* 0x000fe2000fffe0ff */
[----:B----4-:R1:W-:Y:S01]  /*0840*/  @!P3 STS.64 [R23], R18 ;  /* 0x000000121700b388 */ /* 0x0103e20000000a00 */
[----:B0-----:R-:W-:-:S05]  /*0850*/  @!P4 LEA R27, R27, R22, 0x18 ;  /* 0x000000161b1bc211 */ /* 0x001fca00078ec0ff */
[----:B------:R-:W-:Y:S01]  /*0860*/  @!P4 IMAD R27, R24, 0x8, R27 ;  /* 0x00000008181bc824 */ /* 0x000fe200078e021b */
[----:B------:R-:W-:Y:S01]  /*0870*/  ULEA UR5, UR15, UR5, 0x2 ;  /* 0x000000050f057291 */ /* 0x000fe2000f8e10ff */
[----:B--2---:R1:W-:Y:S01]  /*0880*/  @!P2 STS.64 [R25], R14 ;  /* 0x0000000e1900a388 */ /* 0x0043e20000000a00 */
[----:B------:R-:W-:-:S03]  /*0890*/  ISETP.NE.AND P2, PT, R10, UR6, PT ;  /* 0x000000060a007c0c */ /* 0x000fc6000bf45270 */
[----:B---3--:R1:W-:Y:S10]  /*08a0*/  @!P4 STS.64 [R27], R16 ;  /* 0x000000101b00c388 */ /* 0x0083f40000000a00 */
[----:B------:R-:W-:Y:S05]  /*08b0*/  @P2 BRA `(.L_x_93) ;  /* 0xfffffffc00202947 */ /* 0x000fea000383ffff */
.L_x_92:
[----:B------:R-:W-:Y:S05]  /*08c0*/  @!P0 BRA `(.L_x_91) ;  /* 0x0000000000d48947 */ /* 0x000fea0003800000 */
[----:B-1----:R-:W-:Y:S01]  /*08d0*/  VIADD R18, R0, UR5 ;  /* 0x0000000500127c36 */ /* 0x002fe20008000000 */
[----:B------:R-:W-:Y:S01]  /*08e0*/  ISETP.GE.AND P0, PT, R11, R4, PT ;  /* 0x000000040b00720c */ /* 0x000fe20003f06270 */
[----:B------:R-:W-:Y:S01]  /*08f0*/  BSSY.RECONVERGENT B0, `(.L_x_94) ;  /* 0x000000f000007945 */ /* 0x000fe20003800200 */
[----:B------:R-:W-:Y:S02]  /*0900*/  ISETP.NE.AND P2, PT, R9, 0x1, PT ;  /* 0x000000010900780c */ /* 0x000fe40003f45270 */
[----:B------:R-:W-:-:S13]  /*0910*/  ISETP.GE.OR P1, PT, R18, R5, P0 ;  /* 0x000000051200720c */ /* 0x000fda0000726670 */
[----:B------:R-:W-:Y:S05]  /*0920*/  @P1 BRA `(.L_x_95) ;  /* 0x00000000002c1947 */ /* 0x000fea0003800000 */
[----:B------:R-:W-:-:S05]  /*0930*/  IADD3 R15, P1, PT, R20, R18, RZ ;  /* 0x00000012140f7210 */ /* 0x000fca0007f3e0ff */
[----:B------:R-:W-:Y:S01]  /*0940*/  IMAD.X R16, RZ, RZ, R21, P1 ;  /* 0x000000ffff107224 */ /* 0x000fe200008e0615 */
[----:B------:R-:W-:-:S04]  /*0950*/  LEA R14, P1, R15, R12, 0x3 ;  /* 0x0000000c0f0e7211 */ /* 0x000fc800078218ff */
[----:B------:R-:W-:-:S06]  /*0960*/  LEA.HI.X R15, R15, R13, R16, 0x3, P1 ;  /* 0x0000000d0f0f7211 */ /* 0x000fcc00008f1c10 */
[----:B------:R-:W2:Y:S01]  /*0970*/  LDG.E.64.CONSTANT R14, desc[UR10][R14.64] ;  /* 0x0000000a0e0e7981 */ /* 0x000ea2000c1e9b00 */
[----:B------:R-:W0:Y:S01]  /*0980*/  S2UR UR6, SR_CgaCtaId ;  /* 0x00000000000679c3 */ /* 0x000e220000008800 */
[----:B------:R-:W-:Y:S01]  /*0990*/  UMOV UR5, 0x400 ;  /* 0x0000040000057882 */ /* 0x000fe20000000000 */
[----:B------:R-:W-:Y:S01]  /*09a0*/  IMAD R16, R11, 0x1a, R18 ;  /* 0x0000001a0b107824 */ /* 0x000fe200078e0212 */
[----:B0-----:R-:W-:-:S06]  /*09b0*/  ULEA UR5, UR6, UR5, 0x18 ;  /* 0x0000000506057291 */ /* 0x001fcc000f8ec0ff */
[----:B------:R-:W-:-:S05]  /*09c0*/  LEA R17, R16, UR5, 0x3 ;  /* 0x0000000510117c11 */ /* 0x000fca000f8e18ff */
[----:B--2---:R0:W-:Y:S02]  /*09d0*/  STS.64 [R17], R14 ;  /* 0x0000000e11007388 */ /* 0x0041e40000000a00 */
.L_x_95:
[----:B------:R-:W-:Y:S05]  /*09e0*/  BSYNC.RECONVERGENT B0 ;  /* 0x0000000000007941 */ /* 0x000fea0003800200 */
.L_x_94:
[----:B------:R-:W-:Y:S05]  /*09f0*/  @!P2 BRA `(.L_x_91) ;  /* 0x000000000088a947 */ /* 0x000fea0003800000 */
[----:B------:R-:W-:Y:S01]  /*0a00*/  VIADD R18, R18, UR15 ;  /* 0x0000000f12127c36 */ /* 0x000fe20008000000 */
[----:B------:R-:W-:Y:S01]  /*0a10*/  BSSY.RECONVERGENT B0, `(.L_x_96) ;  /* 0x000000f000007945 */ /* 0x000fe20003800200 */
[----:B------:R-:W-:-:S03]  /*0a20*/  ISETP.NE.AND P2, PT, R9, 0x2, PT ;  /* 0x000000020900780c */ /* 0x000fc60003f45270 */
[----:B------:R-:W-:-:S13]  /*0a30*/  ISETP.GE.OR P1, PT, R18, R5, P0 ;  /* 0x000000051200720c */ /* 0x000fda0000726670 */
[----:B------:R-:W-:Y:S05]  /*0a40*/  @P1 BRA `(.L_x_97) ;  /* 0x00000000002c1947 */ /* 0x000fea0003800000 */
[----:B0-----:R-:W-:-:S05]  /*0a50*/  IADD3 R15, P1, PT, R20, R18, RZ ;  /* 0x00000012140f7210 */ /* 0x001fca0007f3e0ff */
        /* <DEDUP_REMOVED lines=10> */
.L_x_97:
[----:B------:R-:W-:Y:S05]  /*0b00*/  BSYNC.RECONVERGENT B0 ;  /* 0x0000000000007941 */ /* 0x000fea0003800200 */
.L_x_96:
[----:B------:R-:W-:Y:S05]  /*0b10*/  @!P2 BRA `(.L_x_91) ;  /* 0x000000000040a947 */ /* 0x000fea0003800000 */
[----:B------:R-:W-:Y:S01]  /*0b20*/  VIADD R18, R18, UR15 ;  /* 0x0000000f12127c36 */ /* 0x000fe20008000000 */
[----:B------:R-:W-:Y:S04]  /*0b30*/  BSSY.RECONVERGENT B0, `(.L_x_91) ;  /* 0x000000e000007945 */ /* 0x000fe80003800200 */
[----:B------:R-:W-:-:S13]  /*0b40*/  ISETP.GE.OR P0, PT, R18, R5, P0 ;  /* 0x000000051200720c */ /* 0x000fda0000706670 */
[----:B------:R-:W-:Y:S05]  /*0b50*/  @P0 BRA `(.L_x_98) ;  /* 0x00000000002c0947 */ /* 0x000fea0003800000 */
[----:B01----:R-:W-:-:S05]  /*0b60*/  IADD3 R15, P0, PT, R20, R18, RZ ;  /* 0x00000012140f7210 */ /* 0x003fca0007f1e0ff */
        /* <DEDUP_REMOVED lines=10> */
.L_x_98:
[----:B------:R-:W-:Y:S05]  /*0c10*/  BSYNC.RECONVERGENT B0 ;  /* 0x0000000000007941 */ /* 0x000fea0003800200 */
.L_x_91:
[----:B------:R-:W-:-:S06]  /*0c20*/  UIADD3 UR4, UPT, UPT, UR14, UR4, URZ ;  /* 0x000000040e047290 */ /* 0x000fcc000fffe0ff */
[----:B------:R-:W-:-:S13]  /*0c30*/  ISETP.LE.AND P0, PT, R4, UR4, PT ;  /* 0x0000000404007c0c */ /* 0x000fda000bf03270 */
[----:B------:R-:W-:Y:S05]  /*0c40*/  @!P0 BRA `(.L_x_99) ;  /* 0xfffffff8000c8947 */ /* 0x000fea000383ffff */
[----:B------:R-:W3:Y:S01]  /*0c50*/  S2UR UR8, SR_CgaCtaId ;  /* 0x00000000000879c3 */ /* 0x000ee20000008800 */
[----:B------:R-:W-:Y:S02]  /*0c60*/  UMOV UR7, 0x400 ;  /* 0x0000040000077882 */ /* 0x000fe40000000000 */
[----:B---3--:R-:W-:-:S09]  /*0c70*/  ULEA UR4, UR8, UR7, 0x18 ;  /* 0x0000000708047291 */ /* 0x008fd2000f8ec0ff */
[----:B-----5:R-:W3:Y:S03]  /*0c80*/  LDS R7, [UR4+0x2f00] ;  /* 0x002f0004ff077984 */ /* 0x020ee60008000800 */
.L_x_90:
[----:B------:R-:W3:Y:S02]  /*0c90*/  LDCU UR4, c[0x0][0x3e0] ;  /* 0x00007c00ff0477ac */ /* 0x000ee40008000800 */
[----:B---3--:R-:W-:-:S13]  /*0ca0*/  ISETP.GE.AND P0, PT, R7, UR4, PT ;  /* 0x0000000407007c0c */ /* 0x008fda000bf06270 */
[----:B------:R-:W-:Y:S05]  /*0cb0*/  @P0 EXIT ;  /* 0x000000000000094d */ /* 0x000fea0003800000 */
[----:B------:R-:W-:Y:S01]  /*0cc0*/  UIADD3 UR4, UPT, UPT, UR7, 0xd00, URZ ;  /* 0x00000d0007047890 */ /* 0x000fe2000fffe0ff */
[----:B------:R-:W-:-:S03]  /*0cd0*/  ISETP.NE.AND P1, PT, R2, RZ, PT ;  /* 0x000000ff0200720c */ /* 0x000fc60003f25270 */
[----:B------:R-:W-:-:S04]  /*0ce0*/  ULEA UR4, UR8, UR4, 0x18 ;  /* 0x0000000408047291 */ /* 0x000fc8000f8ec0ff */
[----:B------:R-:W-:Y:S02]  /*0cf0*/  ULEA UR12, UR15, UR4, 0x3 ;  /* 0x000000040f0c7291 */ /* 0x000fe4000f8e18ff */
[----:B------:R-:W-:Y:S02]  /*0d00*/  ULEA UR13, UR15, UR4, 0x4 ;  /* 0x000000040f0d7291 */ /* 0x000fe4000f8e20ff */
[----:B------:R-:W-:-:S12]  /*0d10*/  UIMAD UR6, UR15, 0x18, UR4 ;  /* 0x000000180f0678a4 */ /* 0x000fd8000f8e0204 */
.L_x_122:
[----:B--23--:R-:W2:Y:S08]  /*0d20*/  LDC.64 R10, c[0x0][0x390] ;  /* 0x0000e400ff0a7b82 */ /* 0x00ceb00000000a00 */
[----:B------:R-:W3:Y:S08]  /*0d30*/  LDC.64 R8, c[0x0][0x388] ;  /* 0x0000e200ff087b82 */ /* 0x000ef00000000a00 */
[----:B01----:R-:W0:Y:S01]  /*0d40*/  LDC.64 R16, c[0x0][0x398] ;  /* 0x0000e600ff107b82 */ /* 0x003e220000000a00 */
[----:B--2---:R-:W-:-:S07]  /*0d50*/  IMAD.WIDE R10, R6, 0x4, R10 ;  /* 0x00000004060a7825 */ /* 0x004fce00078e020a */
[----:B------:R-:W1:Y:S01]  /*0d60*/  LDC.64 R12, c[0x0][0x3b8] ;  /* 0x0000ee00ff0c7b82 */ /* 0x000e620000000a00 */
[----:B----4-:R-:W2:Y:S01]  /*0d70*/  LDG.E R2, desc[UR10][R10.64] ;  /* 0x0000000a0a027981 */ /* 0x010ea2000c1e1900 */
[----:B---3--:R-:W-:-:S06]  /*0d80*/  IMAD.WIDE R8, R6, 0x4, R8 ;  /* 0x0000000406087825 */ /* 0x008fcc00078e0208 */
[----:B------:R-:W3:Y:S01]  /*0d90*/  LDC.64 R14, c[0x0][0x3d0] ;  /* 0x0000f400ff0e7b82 */ /* 0x000ee20000000a00 */
[----:B------:R-:W4:Y:S01]  /*0da0*/  LDG.E R4, desc[UR10][R8.64] ;  /* 0x0000000a08047981 */ /* 0x000f22000c1e1900 */
[----:B0-----:R-:W-:-:S06]  /*0db0*/  IMAD.WIDE R16, R6, 0x4, R16 ;  /* 0x0000000406107825 */ /* 0x001fcc00078e0210 */
[----:B------:R-:W0:Y:S01]  /*0dc0*/  LDC.64 R18, c[0x0][0x3c0] ;  /* 0x0000f000ff127b82 */ /* 0x000e220000000a00 */
[----:B------:R-:W4:Y:S07]  /*0dd0*/  LDG.E R5, desc[UR10][R16.64] ;  /* 0x0000000a10057981 */ /* 0x000f2e000c1e1900 */
[----:B------:R-:W0:Y:S01]  /*0de0*/  LDC.64 R20, c[0x0][0x3d8] ;  /* 0x0000f600ff147b82 */ /* 0x000e220000000a00 */
[----:B-1----:R-:W-:-:S06]  /*0df0*/  IMAD.WIDE R12, R6, 0x8, R12 ;  /* 0x00000008060c7825 */ /* 0x002fcc00078e020c */
[----:B------:R-:W5:Y:S01]  /*0e00*/  LDG.E.64 R12, desc[UR10][R12.64] ;  /* 0x0000000a0c0c7981 */ /* 0x000f62000c1e1b00 */
[----:B---3--:R-:W-:-:S06]  /*0e10*/  IMAD.WIDE R14, R6, 0x8, R14 ;  /* 0x00000008060e7825 */ /* 0x008fcc00078e020e */
[----:B------:R-:W5:Y:S01]  /*0e20*/  LDG.E.64 R14, desc[UR10][R14.64] ;  /* 0x0000000a0e0e7981 */ /* 0x000f62000c1e1b00 */
[----:B0-----:R-:W-:-:S04]  /*0e30*/  IMAD.WIDE R18, R6, 0x4, R18 ;  /* 0x0000000406127825 */ /* 0x001fc800078e0212 */
[----:B------:R-:W-:Y:S02]  /*0e40*/  IMAD.WIDE R20, R6, 0x4, R20 ;  /* 0x0000000406147825 */ /* 0x000fe400078e0214 */
[----:B------:R0:W5:Y:S04]  /*0e50*/  LDG.E R6, desc[UR10][R18.64] ;  /* 0x0000000a12067981 */ /* 0x000168000c1e1900 */
[----:B------:R0:W5:Y:S01]  /*0e60*/  LDG.E R7, desc[UR10][R20.64] ;  /* 0x0000000a14077981 */ /* 0x000162000c1e1900 */
[----:B------:R-:W-:Y:S01]  /*0e70*/  BAR.SYNC.DEFER_BLOCKING 0x0 ;  /* 0x0000000000007b1d */ /* 0x000fe20000010000 */
[----:B--2---:R-:W-:-:S04]  /*0e80*/  ISETP.NE.AND P0, PT, R2, RZ, PT ;  /* 0x000000ff0200720c */ /* 0x004fc80003f05270 */
[----:B----4-:R-:W-:-:S04]  /*0e90*/  ISETP.EQ.OR P0, PT, R4, RZ, !P0 ;  /* 0x000000ff0400720c */ /* 0x010fc80004702670 */
[----:B------:R-:W-:-:S13]  /*0ea0*/  ISETP.EQ.OR P0, PT, R5, RZ, P0 ;  /* 0x000000ff0500720c */ /* 0x000fda0000702670 */
[----:B0-----:R-:W-:Y:S05]  /*0eb0*/  @P0 EXIT ;  /* 0x000000000000094d */ /* 0x001fea0003800000 */
[----:B------:R-:W-:-:S13]  /*0ec0*/  ISETP.GE.AND P0, PT, R2, 0x1, PT ;  /* 0x000000010200780c */ /* 0x000fda0003f06270 */
[----:B------:R-:W-:Y:S05]  /*0ed0*/  @!P0 BRA `(.L_x_100) ;  /* 0x0000000800448947 */ /* 0x000fea0003800000 */
[----:B------:R-:W0:Y:S01]  /*0ee0*/  I2F.U32.RP R11, UR15 ;  /* 0x0000000f000b7d06 */ /* 0x000e220008209000 */
[----:B------:R-:W-:Y:S01]  /*0ef0*/  IMAD.MOV.U32 R8, RZ, RZ, RZ ;  /* 0x000000ffff087224 */ /* 0x000fe200078e00ff */
[----:B------:R-:W-:Y:S01]  /*0f00*/  ISETP.NE.U32.AND P3, PT, RZ, UR15, PT ;  /* 0x0000000fff007c0c */ /* 0x000fe2000bf65070 */
[----:B------:R-:W-:-:S05]  /*0f10*/  UMOV UR4, URZ ;  /* 0x000000ff00047c82 */ /* 0x000fca0008000000 */
[----:B0-----:R-:W0:Y:S02]  /*0f20*/  MUFU.RCP R11, R11 ;  /* 0x0000000b000b7308 */ /* 0x001e240000001000 */
[----:B0-----:R-:W-:-:S06]  /*0f30*/  VIADD R16, R11, 0xffffffe ;  /* 0x0ffffffe0b107836 */ /* 0x001fcc0000000000 */
[----:B------:R-:W0:Y:S02]  /*0f40*/  F2I.FTZ.U32.TRUNC.NTZ R9, R16 ;  /* 0x0000001000097305 */ /* 0x000e24000021f000 */
[----:B0-----:R-:W-:-:S04]  /*0f50*/  IMAD.MOV R17, RZ, RZ, -R9 ;  /* 0x000000ffff117224 */ /* 0x001fc800078e0a09 */
[----:B------:R-:W-:-:S04]  /*0f60*/  IMAD R17, R17, UR15, RZ ;  /* 0x0000000f11117c24 */ /* 0x000fc8000f8e02ff */
[----:B------:R-:W-:-:S04]  /*0f70*/  IMAD.HI.U32 R8, R9, R17, R8 ;  /* 0x0000001109087227 */ /* 0x000fc800078e0008 */
[----:B------:R-:W-:-:S04]  /*0f80*/  VIADD R9, R5, 0xffffffff ;  /* 0xffffffff05097836 */ /* 0x000fc80000000000 */
[----:B------:R-:W-:-:S04]  /*0f90*/  IMAD.HI.U32 R8, R8, R9, RZ ;  /* 0x0000000908087227 */ /* 0x000fc800078e00ff */
[----:B------:R-:W-:-:S04]  /*0fa0*/  IMAD.MOV R10, RZ, RZ, -R8 ;  /* 0x000000ffff0a7224 */ /* 0x000fc800078e0a08 */
[----:B------:R-:W-:-:S05]  /*0fb0*/  IMAD R9, R10, UR15, R9 ;  /* 0x0000000f0a097c24 */ /* 0x000fca000f8e0209 */
[----:B------:R-:W-:-:S13]  /*0fc0*/  ISETP.GE.U32.AND P0, PT, R9, UR15, PT ;  /* 0x0000000f09007c0c */ /* 0x000fda000bf06070 */
[----:B------:R-:W-:Y:S02]  /*0fd0*/  @P0 VIADD R9, R9, -UR15 ;  /* 0x8000000f09090c36 */ /* 0x000fe40008000000 */
[----:B------:R-:W-:-:S03]  /*0fe0*/  @P0 VIADD R8, R8, 0x1 ;  /* 0x0000000108080836 */ /* 0x000fc60000000000 */
[----:B------:R-:W-:-:S13]  /*0ff0*/  ISETP.GE.U32.AND P2, PT, R9, UR15, PT ;  /* 0x0000000f09007c0c */ /* 0x000fda000bf46070 */
[----:B------:R-:W-:Y:S01]  /*1000*/  @P2 VIADD R8, R8, 0x1 ;  /* 0x0000000108082836 */ /* 0x000fe20000000000 */
[----:B------:R-:W-:-:S05]  /*1010*/  @!P3 LOP3.LUT R8, RZ, UR15, RZ, 0x33, !PT ;  /* 0x0000000fff08bc12 */ /* 0x000fca000f8e33ff */
[----:B------:R-:W-:-:S05]  /*1020*/  VIADD R9, R8, 0x1 ;  /* 0x0000000108097836 */ /* 0x000fca0000000000 */
[----:B------:R-:W-:-:S07]  /*1030*/  LOP3.LUT R9, R9, 0x3, RZ, 0xc0, !PT ;  /* 0x0000000309097812 */ /* 0x000fce00078ec0ff */
.L_x_109:
        /* <DEDUP_REMOVED lines=9> */
[----:B------:R-:W0:Y:S01]  /*10d0*/  LDC R21, c[0x0][0x360] ;  /* 0x0000d800ff157b82 */ /* 0x000e220000000800 */
[----:B------:R-:W-:Y:S01]  /*10e0*/  VIADD R25, R8, 0x1 ;  /* 0x0000000108197836 */ /* 0x000fe20000000000 */
[C---:B------:R-:W-:Y:S01]  /*10f0*/  ISETP.GE.AND P2, PT, R11.reuse, R2, PT ;  /* 0x000000020b00720c */ /* 0x040fe20003f46270 */
[--C-:B------:R-:W-:Y:S01]  /*1100*/  IMAD R23, R11, 0x11, R0.reuse ;  /* 0x000000110b177824 */ /* 0x100fe200078e0200 */
[----:B------:R-:W-:Y:S01]  /*1110*/  UMOV UR5, URZ ;  /* 0x000000ff00057c82 */ /* 0x000fe20008000000 */
[----:B------:R-:W-:Y:S01]  /*1120*/  VIADD R24, R0, UR15 ;  /* 0x0000000f00187c36 */ /* 0x000fe20008000000 */
[----:B------:R-:W-:Y:S01]  /*1130*/  LOP3.LUT R25, R25, 0xfffffffc, RZ, 0xc0, !PT ;  /* 0xfffffffc19197812 */ /* 0x000fe200078ec0ff */
[----:B------:R-:W-:Y:S02]  /*1140*/  IMAD.MOV.U32 R26, RZ, RZ, R0 ;  /* 0x000000ffff1a7224 */ /* 0x000fe400078e0000 */
[----:B------:R-:W-:Y:S02]  /*1150*/  IMAD.SHL.U32 R23, R23, 0x8, RZ ;  /* 0x0000000817177824 */ /* 0x000fe400078e00ff */
[----:B------:R-:W-:-:S02]  /*1160*/  IMAD.MOV R25, RZ, RZ, -R25 ;  /* 0x000000ffff197224 */ /* 0x000fc400078e0a19 */
[C-C-:B0-----:R-:W-:Y:S02]  /*1170*/  IMAD R22, R21.reuse, 0x2, R0.reuse ;  /* 0x0000000215167824 */ /* 0x141fe400078e0200 */
[----:B------:R-:W-:-:S07]  /*1180*/  IMAD R28, R21, 0x3, R0 ;  /* 0x00000003151c7824 */ /* 0x000fce00078e0200 */
.L_x_103:
[----:B------:R-:W-:-:S13]  /*1190*/  ISETP.GE.OR P4, PT, R26, R5, P2 ;  /* 0x000000051a00720c */ /* 0x000fda0001786670 */
[----:B------:R-:W-:-:S05]  /*11a0*/  @!P4 IADD3 R17, P3, PT, R10, R26, RZ ;  /* 0x0000001a0a11c210 */ /* 0x000fca0007f7e0ff */
[----:B------:R-:W-:Y:S01]  /*11b0*/  @!P4 IMAD.X R16, RZ, RZ, R20, P3 ;  /* 0x000000ffff10c224 */ /* 0x000fe200018e0614 */
[----:B------:R-:W-:-:S04]  /*11c0*/  @!P4 LEA R18, P3, R17, R12, 0x3 ;  /* 0x0000000c1112c211 */ /* 0x000fc800078618ff */
[----:B------:R-:W-:-:S06]  /*11d0*/  @!P4 LEA.HI.X R19, R17, R13, R16, 0x3, P3 ;  /* 0x0000000d1113c211 */ /* 0x000fcc00018f1c10 */
[----:B------:R-:W2:Y:S01]  /*11e0*/  @!P4 LDG.E.64.CONSTANT R18, desc[UR10][R18.64] ;  /* 0x0000000a1212c981 */ /* 0x000ea2000c1e9b00 */
[----:B------:R-:W-:Y:S02]  /*11f0*/  @!P4 MOV R16, 0x400 ;  /* 0x000004000010c802 */ /* 0x000fe40000000f00 */
[----:B------:R-:W-:Y:S01]  /*1200*/  ISETP.GE.OR P3, PT, R24, R5, P2 ;  /* 0x000000051800720c */ /* 0x000fe20001766670 */
[----:B------:R-:W0:Y:S02]  /*1210*/  @!P4 S2R R17, SR_CgaCtaId ;  /* 0x000000000011c919 */ /* 0x000e240000008800 */
[----:B------:R-:W-:-:S05]  /*1220*/  @!P4 VIADD R16, R16, 0xd00 ;  /* 0x00000d001010c836 */ /* 0x000fca0000000000 */
[----:B0-----:R-:W-:-:S05]  /*1230*/  @!P4 LEA R16, R17, R16, 0x18 ;  /* 0x000000101110c211 */ /* 0x001fca00078ec0ff */
[----:B------:R-:W-:-:S05]  /*1240*/  @!P4 IMAD.IADD R27, R16, 0x1, R23 ;  /* 0x00000001101bc824 */ /* 0x000fca00078e0217 */
[----:B--2---:R0:W-:Y:S01]  /*1250*/  @!P4 STS.64 [R27], R18 ;  /* 0x000000121b00c388 */ /* 0x0041e20000000a00 */
[----:B------:R-:W-:-:S05]  /*1260*/  @!P3 IADD3 R17, P4, PT, R10, R24, RZ ;  /* 0x000000180a11b210 */ /* 0x000fca0007f9e0ff */
[----:B------:R-:W-:Y:S01]  /*1270*/  @!P3 IMAD.X R29, RZ, RZ, R20, P4 ;  /* 0x000000ffff1db224 */ /* 0x000fe200020e0614 */
[----:B------:R-:W-:-:S04]  /*1280*/  @!P3 LEA R16, P4, R17, R12, 0x3 ;  /* 0x0000000c1110b211 */ /* 0x000fc800078818ff */
[----:B------:R-:W-:-:S06]  /*1290*/  @!P3 LEA.HI.X R17, R17, R13, R29, 0x3, P4 ;  /* 0x0000000d1111b211 */ /* 0x000fcc00020f1c1d */
[----:B------:R-:W2:Y:S01]  /*12a0*/  @!P3 LDG.E.64.CONSTANT R16, desc[UR10][R16.64] ;  /* 0x0000000a1010b981 */ /* 0x000ea2000c1e9b00 */
[----:B------:R-:W-:-:S03]  /*12b0*/  ISETP.GE.OR P4, PT, R22, R5, P2 ;  /* 0x000000051600720c */ /* 0x000fc60001786670 */
[----:B--2---:R1:W-:Y:S10]  /*12c0*/  @!P3 STS.64 [R23+UR12], R16 ;  /* 0x000000101700b988 */ /* 0x0043f40008000a0c */
[----:B------:R-:W-:-:S05]  /*12d0*/  @!P4 IADD3 R29, P3, PT, R10, R22, RZ ;  /* 0x000000160a1dc210 */ /* 0x000fca0007f7e0ff */
[----:B0-----:R-:W-:Y:S01]  /*12e0*/  @!P4 IMAD.X R19, RZ, RZ, R20, P3 ;  /* 0x000000ffff13c224 */ /* 0x001fe200018e0614 */
[----:B------:R-:W-:-:S04]  /*12f0*/  @!P4 LEA R18, P3, R29, R12, 0x3 ;  /* 0x0000000c1d12c211 */ /* 0x000fc800078618ff */
[----:B------:R-:W-:-:S06]  /*1300*/  @!P4 LEA.HI.X R19, R29, R13, R19, 0x3, P3 ;  /* 0x0000000d1d13c211 */ /* 0x000fcc00018f1c13 */
[----:B------:R-:W2:Y:S01]  /*1310*/  @!P4 LDG.E.64.CONSTANT R18, desc[UR10][R18.64] ;  /* 0x0000000a1212c981 */ /* 0x000ea2000c1e9b00 */
[----:B------:R-:W-:-:S03]  /*1320*/  ISETP.GE.OR P3, PT, R28, R5, P2 ;  /* 0x000000051c00720c */ /* 0x000fc60001766670 */
[----:B--2---:R-:W-:Y:S10]  /*1330*/  @!P4 STS.64 [R23+UR13], R18 ;  /* 0x000000121700c988 */ /* 0x004ff40008000a0d */
[----:B------:R-:W-:-:S05]  /*1340*/  @!P3 IADD3 R27, P4, PT, R10, R28, RZ ;  /* 0x0000001c0a1bb210 */ /* 0x000fca0007f9e0ff */
[----:B------:R-:W-:Y:S01]  /*1350*/  @!P3 IMAD.X R29, RZ, RZ, R20, P4 ;  /* 0x000000ffff1db224 */ /* 0x000fe200020e0614 */
[----:B-1----:R-:W-:-:S04]  /*1360*/  @!P3 LEA R16, P4, R27, R12, 0x3 ;  /* 0x0000000c1b10b211 */ /* 0x002fc800078818ff */
[----:B------:R-:W-:-:S06]  /*1370*/  @!P3 LEA.HI.X R17, R27, R13, R29, 0x3, P4 ;  /* 0x0000000d1b11b211 */ /* 0x000fcc00020f1c1d */
[----:B------:R-:W2:Y:S01]  /*1380*/  @!P3 LDG.E.64.CONSTANT R16, desc[UR10][R16.64] ;  /* 0x0000000a1010b981 */ /* 0x000ea2000c1e9b00 */
[----:B------:R-:W-:Y:S01]  /*1390*/  VIADD R25, R25, 0x4 ;  /* 0x0000000419197836 */ /* 0x000fe20000000000 */
[----:B------:R-:W-:Y:S01]  /*13a0*/  ULEA UR5, UR15, UR5, 0x2 ;  /* 0x000000050f057291 */ /* 0x000fe2000f8e10ff */
[C---:B------:R-:W-:Y:S02]  /*13b0*/  IMAD R26, R21.reuse, 0x4, R26 ;  /* 0x00000004151a7824 */ /* 0x040fe400078e021a */
[C---:B------:R-:W-:Y:S02]  /*13c0*/  IMAD R24, R21.reuse, 0x4, R24 ;  /* 0x0000000415187824 */ /* 0x040fe400078e0218 */
[C---:B------:R-:W-:Y:S02]  /*13d0*/  IMAD R22, R21.reuse, 0x4, R22 ;  /* 0x0000000415167824 */ /* 0x040fe400078e0216 */
[----:B------:R-:W-:Y:S01]  /*13e0*/  IMAD R28, R21, 0x4, R28 ;  /* 0x00000004151c7824 */ /* 0x000fe200078e021c */
[----:B--2---:R0:W-:Y:S01]  /*13f0*/  @!P3 STS.64 [R23+UR6], R16 ;  /* 0x000000101700b988 */ /* 0x0041e20008000a06 */
[----:B------:R-:W-:Y:S01]  /*1400*/  ISETP.NE.AND P3, PT, R25, RZ, PT ;  /* 0x000000ff1900720c */ /* 0x000fe20003f65270 */
[----:B0-----:R-:W-:-:S12]  /*1410*/  IMAD R23, R21, 0x20, R23 ;  /* 0x0000002015177824 */ /* 0x001fd800078e0217 */
[----:B------:R-:W-:Y:S05]  /*1420*/  @P3 BRA `(.L_x_103) ;  /* 0xfffffffc00583947 */ /* 0x000fea000383ffff */
.L_x_102:
[----:B------:R-:W-:Y:S05]  /*1430*/  @!P0 BRA `(.L_x_101) ;  /* 0x0000000000e08947 */ /* 0x000fea0003800000 */
[----:B------:R-:W-:Y:S01]  /*1440*/  VIADD R22, R0, UR5 ;  /* 0x0000000500167c36 */ /* 0x000fe20008000000 */
        /* <DEDUP_REMOVED lines=13> */
[----:B------:R-:W-:-:S04]  /*1520*/  UIADD3 UR5, UPT, UPT, UR5, 0xd00, URZ ;  /* 0x00000d0005057890 */ /* 0x000fc8000fffe0ff */
[----:B0-----:R-:W-:-:S06]  /*1530*/  ULEA UR5, UR7, UR5, 0x18 ;  /* 0x0000000507057291 */ /* 0x001fcc000f8ec0ff */
[----:B------:R-:W-:-:S05]  /*1540*/  LEA R19, R18, UR5, 0x3 ;  /* 0x0000000512137c11 */ /* 0x000fca000f8e18ff */
[----:B--2---:R0:W-:Y:S02]  /*1550*/  STS.64 [R19], R16 ;  /* 0x0000001013007388 */ /* 0x0041e40000000a00 */
.L_x_105:
[----:B------:R-:W-:Y:S05]  /*1560*/  BSYNC.RECONVERGENT B0 ;  /* 0x0000000000007941 */ /* 0x000fea0003800200 */
.L_x_104:
        /* <DEDUP_REMOVED lines=18> */
.L_x_107:
[----:B------:R-:W-:Y:S05]  /*1690*/  BSYNC.RECONVERGENT B0 ;  /* 0x0000000000007941 */ /* 0x000fea0003800200 */
.L_x_106:
        /* <DEDUP_REMOVED lines=17> */
.L_x_108:
[----:B------:R-:W-:Y:S05]  /*17b0*/  BSYNC.RECONVERGENT B0 ;  /* 0x0000000000007941 */ /* 0x000fea0003800200 */
.L_x_101:
[----:B------:R-:W-:-:S06]  /*17c0*/  UIADD3 UR4, UPT, UPT, UR14, UR4, URZ ;  /* 0x000000040e047290 */ /* 0x000fcc000fffe0ff */
[----:B------:R-:W-:-:S13]  /*17d0*/  ISETP.LE.AND P0, PT, R2, UR4, PT ;  /* 0x0000000402007c0c */ /* 0x000fda000bf03270 */
[----:B------:R-:W-:Y:S05]  /*17e0*/  @!P0 BRA `(.L_x_109) ;  /* 0xfffffff800148947 */ /* 0x000fea000383ffff */
.L_x_100:
[----:B-----5:R-:W-:Y:S01]  /*17f0*/  VIMNMX R6, PT, PT, R2, R5, PT ;  /* 0x0000000502067248 */ /* 0x020fe20003fe0100 */
[----:B------:R-:W-:Y:S03]  /*1800*/  BAR.SYNC.DEFER_BLOCKING 0x0 ;  /* 0x0000000000007b1d */ /* 0x000fe60000010000 */
[----:B------:R-:W-:-:S13]  /*1810*/  ISETP.GE.AND P0, PT, R6, 0x1, PT ;  /* 0x000000010600780c */ /* 0x000fda0003f06270 */
[----:B------:R-:W-:Y:S05]  /*1820*/  @!P0 BRA `(.L_x_110) ;  /* 0x0000000800108947 */ /* 0x000fea0003800000 */
[C---:B------:R-:W-:Y:S01]  /*1830*/  LOP3.LUT R6, R5.reuse, 0x7, RZ, 0xc0, !PT ;  /* 0x0000000705067812 */ /* 0x040fe200078ec0ff */
[----:B------:R-:W-:Y:S01]  /*1840*/  UMOV UR4, URZ ;  /* 0x000000ff00047c82 */ /* 0x000fe20008000000 */
[----:B------:R-:W-:-:S03]  /*1850*/  LOP3.LUT R9, R5, 0x7ffffff8, RZ, 0xc0, !PT ;  /* 0x7ffffff805097812 */ /* 0x000fc600078ec0ff */
[----:B------:R-:W-:-:S05]  /*1860*/  VIADD R8, R6, 0xffffffff ;  /* 0xffffffff06087836 */ /* 0x000fca0000000000 */
[----:B------:R-:W-:Y:S02]  /*1870*/  ISETP.GE.U32.AND P2, PT, R8, 0x3, PT ;  /* 0x000000030800780c */ /* 0x000fe40003f46070 */
[----:B------:R-:W-:-:S11]  /*1880*/  LOP3.LUT R8, R5, 0x3, RZ, 0xc0, !PT ;  /* 0x0000000305087812 */ /* 0x000fd600078ec0ff */
.L_x_119:
[----:B------:R-:W-:Y:S01]  /*1890*/  VIADD R22, R3, UR4 ;  /* 0x0000000403167c36 */ /* 0x000fe20008000000 */
[----:B------:R-:W-:Y:S01]  /*18a0*/  UIADD3 UR4, UPT, UPT, UR14, UR4, URZ ;  /* 0x000000040e047290 */ /* 0x000fe2000fffe0ff */
[----:B------:R-:W-:Y:S02]  /*18b0*/  UMOV UR5, URZ ;  /* 0x000000ff00057c82 */ /* 0x000fe40008000000 */
[----:B------:R-:W-:-:S03]  /*18c0*/  IMAD R23, R7, R22, RZ ;  /* 0x0000001607177224 */ /* 0x000fc600078e02ff */
[----:B---3--:R-:W-:-:S13]  /*18d0*/  ISETP.LE.AND P3, PT, R2, UR4, PT ;  /* 0x0000000402007c0c */ /* 0x008fda000bf63270 */
.L_x_118:
[----:B------:R-:W-:Y:S01]  /*18e0*/  VIADD R24, R0, UR5 ;  /* 0x0000000500187c36 */ /* 0x000fe20008000000 */
[----:B------:R-:W-:Y:S01]  /*18f0*/  ISETP.GE.AND P0, PT, R22, R2, PT ;  /* 0x000000021600720c */ /* 0x000fe20003f06270 */
[----:B------:R-:W-:Y:S01]  /*1900*/  UIADD3 UR5, UPT, UPT, UR15, UR5, URZ ;  /* 0x000000050f057290 */ /* 0x000fe2000fffe0ff */
[----:B------:R-:W-:Y:S02]  /*1910*/  BSSY.RECONVERGENT B0, `(.L_x_111) ;  /* 0x0000073000007945 */ /* 0x000fe40003800200 */
[----:B------:R-:W-:-:S03]  /*1920*/  ISETP.GE.OR P0, PT, R24, R4, P0 ;  /* 0x000000041800720c */ /* 0x000fc60000706670 */
[----:B------:R-:W-:-:S10]  /*1930*/  ISETP.LE.AND P4, PT, R5, UR5, PT ;  /* 0x0000000505007c0c */ /* 0x000fd4000bf83270 */
[----:B---3--:R-:W-:Y:S05]  /*1940*/  @P0 BRA `(.L_x_112) ;  /* 0x0000000400bc0947 */ /* 0x008fea0003800000 */
[----:B------:R-:W-:Y:S01]  /*1950*/  ISETP.GE.U32.AND P0, PT, R5, 0x8, PT ;  /* 0x000000080500780c */ /* 0x000fe20003f06070 */
[----:B------:R-:W-:Y:S01]  /*1960*/  IMAD.MOV.U32 R25, RZ, RZ, RZ ;  /* 0x000000ffff197224 */ /* 0x000fe200078e00ff */
[----:B------:R-:W-:-:S11]  /*1970*/  CS2R R20, SRZ ;  /* 0x0000000000147805 */ /* 0x000fd6000001ff00 */
[----:B------:R-:W-:Y:S05]  /*1980*/  @!P0 BRA `(.L_x_113) ;  /* 0x00000000009c8947 */ /* 0x000fea0003800000 */
[----:B------:R-:W3:Y:S01]  /*1990*/  S2UR UR8, SR_CgaCtaId ;  /* 0x00000000000879c3 */ /* 0x000ee20000008800 */
[----:B------:R-:W-:Y:S01]  /*19a0*/  UMOV UR7, 0x400 ;  /* 0x0000040000077882 */ /* 0x000fe20000000000 */
[----:B------:R-:W-:Y:S01]  /*19b0*/  IMAD.MOV.U32 R25, RZ, RZ, RZ ;  /* 0x000000ffff197224 */ /* 0x000fe200078e00ff */
[----:B------:R-:W-:Y:S01]  /*19c0*/  UIADD3 UR9, UPT, UPT, UR7, 0xd00, URZ ;  /* 0x00000d0007097890 */ /* 0x000fe2000fffe0ff */
[----:B------:R-:W-:Y:S01]  /*19d0*/  CS2R R20, SRZ ;  /* 0x0000000000147805 */ /* 0x000fe2000001ff00 */
[----:B---3--:R-:W-:Y:S02]  /*19e0*/  ULEA UR7, UR8, UR7, 0x18 ;  /* 0x0000000708077291 */ /* 0x008fe4000f8ec0ff */
[----:B------:R-:W-:-:S12]  /*19f0*/  ULEA UR9, UR8, UR9, 0x18 ;  /* 0x0000000908097291 */ /* 0x000fd8000f8ec0ff */
.L_x_114:
[C---:B------:R-:W-:Y:S02]  /*1a00*/  IMAD R27, R25.reuse, 0x1a, R24 ;  /* 0x0000001a191b7824 */ /* 0x040fe400078e0218 */
[----:B------:R-:W-:Y:S02]  /*1a10*/  IMAD R26, R22, 0x11, R25 ;  /* 0x00000011161a7824 */ /* 0x000fe400078e0219 */
[----:B------:R-:W-:Y:S01]  /*1a20*/  VIADD R25, R25, 0x8 ;  /* 0x0000000819197836 */ /* 0x000fe20000000000 */
[----:B------:R-:W-:Y:S02]  /*1a30*/  LEA R27, R27, UR7, 0x3 ;  /* 0x000000071b1b7c11 */ /* 0x000fe4000f8e18ff */
[----:B------:R-:W-:Y:S02]  /*1a40*/  LEA R26, R26, UR9, 0x3 ;  /* 0x000000091a1a7c11 */ /* 0x000fe4000f8e18ff */
[----:B------:R-:W-:Y:S01]  /*1a50*/  ISETP.NE.AND P0, PT, R25, R9, PT ;  /* 0x000000091900720c */ /* 0x000fe20003f05270 */
[----:B------:R-:W-:Y:S04]  /*1a60*/  LDS.64 R12, [R27] ;  /* 0x000000001b0c7984 */ /* 0x000fe80000000a00 */
[----:B--2---:R-:W2:Y:S04]  /*1a70*/  LDS.64 R10, [R26] ;  /* 0x000000001a0a7984 */ /* 0x004ea80000000a00 */
[----:B01----:R-:W-:Y:S04]  /*1a80*/  LDS.64 R16, [R26+0x8] ;  /* 0x000008001a107984 */ /* 0x003fe80000000a00 */
[----:B------:R-:W-:Y:S01]  /*1a90*/  LDS.64 R18, [R26+0x28] ;  /* 0x000028001a127984 */ /* 0x000fe20000000a00 */
[----:B--2---:R-:W-:-:S03]  /*1aa0*/  DFMA R20, R12, R10, R20 ;  /* 0x0000000a0c14722b */ /* 0x004fc60000000014 */
[----:B------:R-:W0:Y:S04]  /*1ab0*/  LDS.64 R10, [R27+0xd0] ;  /* 0x0000d0001b0a7984 */ /* 0x000e280000000a00 */
[----:B------:R-:W-:Y:S01]  /*1ac0*/  LDS.64 R12, [R26+0x10] ;  /* 0x000010001a0c7984 */ /* 0x000fe20000000a00 */
[----:B0-----:R-:W-:-:S03]  /*1ad0*/  DFMA R16, R10, R16, R20 ;  /* 0x000000100a10722b */ /* 0x001fc60000000014 */
[----:B------:R-:W0:Y:S04]  /*1ae0*/  LDS.64 R10, [R27+0x1a0] ;  /* 0x0001a0001b0a7984 */ /* 0x000e280000000a00 */
[----:B------:R-:W-:Y:S01]  /*1af0*/  LDS.64 R20, [R26+0x38] ;  /* 0x000038001a147984 */ /* 0x000fe20000000a00 */
[----:B0-----:R-:W-:-:S03]  /*1b00*/  DFMA R12, R10, R12, R16 ;  /* 0x0000000c0a0c722b */ /* 0x001fc60000000010 */
[----:B------:R-:W-:Y:S04]  /*1b10*/  LDS.64 R10, [R27+0x270] ;  /* 0x000270001b0a7984 */ /* 0x000fe80000000a00 */
[----:B------:R-:W0:Y:S02]  /*1b20*/  LDS.64 R16, [R26+0x18] ;  /* 0x000018001a107984 */ /* 0x000e240000000a00 */
[----:B0-----:R-:W-:Y:S02]  /*1b30*/  DFMA R16, R10, R16, R12 ;  /* 0x000000100a10722b */ /* 0x001fe4000000000c */
[----:B------:R-:W-:Y:S04]  /*1b40*/  LDS.64 R10, [R27+0x340] ;  /* 0x000340001b0a7984 */ /* 0x000fe80000000a00 */
[----:B------:R-:W0:Y:S02]  /*1b50*/  LDS.64 R12, [R26+0x20] ;  /* 0x000020001a0c7984 */ /* 0x000e240000000a00 */
[----:B0-----:R-:W-:-:S02]  /*1b60*/  DFMA R12, R10, R12, R16 ;  /* 0x0000000c0a0c722b */ /* 0x001fc40000000010 */
[----:B------:R-:W0:Y:S04]  /*1b70*/  LDS.64 R10, [R27+0x410] ;  /* 0x000410001b0a7984 */ /* 0x000e280000000a00 */
[----:B------:R-:W-:Y:S02]  /*1b80*/  LDS.64 R16, [R27+0x4e0] ;  /* 0x0004e0001b107984 */ /* 0x000fe40000000a00 */
[----:B0-----:R-:W-:Y:S02]  /*1b90*/  DFMA R18, R10, R18, R12 ;  /* 0x000000120a12722b */ /* 0x001fe4000000000c */
[----:B------:R-:W0:Y:S04]  /*1ba0*/  LDS.64 R12, [R26+0x30] ;  /* 0x000030001a0c7984 */ /* 0x000e280000000a00 */
[----:B------:R-:W1:Y:S02]  /*1bb0*/  LDS.64 R10, [R27+0x5b0] ;  /* 0x0005b0001b0a7984 */ /* 0x000e640000000a00 */
[----:B0-----:R-:W-:-:S08]  /*1bc0*/  DFMA R12, R16, R12, R18 ;  /* 0x0000000c100c722b */ /* 0x001fd00000000012 */
[----:B-1----:R-:W-:Y:S01]  /*1bd0*/  DFMA R20, R10, R20, R12 ;  /* 0x000000140a14722b */ /* 0x002fe2000000000c */
[----:B------:R-:W-:Y:S10]  /*1be0*/  @P0 BRA `(.L_x_114) ;  /* 0xfffffffc00840947 */ /* 0x000ff4000383ffff */
[----:B------:R-:W-:-:S07]  /*1bf0*/  IMAD.MOV.U32 R25, RZ, RZ, R9 ;  /* 0x000000ffff197224 */ /* 0x000fce00078e0009 */
.L_x_113:
[----:B------:R-:W-:-:S13]  /*1c00*/  ISETP.NE.AND P0, PT, R6, RZ, PT ;  /* 0x000000ff0600720c */ /* 0x000fda0003f05270 */
[----:B------:R-:W-:Y:S05]  /*1c10*/  @!P0 BRA `(.L_x_115) ;  /* 0x0000000000e88947 */ /* 0x000fea0003800000 */
[----:B------:R-:W-:Y:S01]  /*1c20*/  ISETP.NE.AND P0, PT, R8, RZ, PT ;  /* 0x000000ff0800720c */ /* 0x000fe20003f05270 */
[----:B------:R-:W-:-:S12]  /*1c30*/  @!P2 BRA `(.L_x_116) ;  /* 0x000000000058a947 */ /* 0x000fd80003800000 */
[----:B------:R-:W3:Y:S01]  /*1c40*/  S2UR UR8, SR_CgaCtaId ;  /* 0x00000000000879c3 */ /* 0x000ee20000008800 */
[----:B------:R-:W-:Y:S01]  /*1c50*/  UMOV UR7, 0x400 ;  /* 0x0000040000077882 */ /* 0x000fe20000000000 */
[C---:B------:R-:W-:Y:S01]  /*1c60*/  IMAD R27, R25.reuse, 0x1a, R24 ;  /* 0x0000001a191b7824 */ /* 0x040fe200078e0218 */
[----:B------:R-:W-:Y:S01]  /*1c70*/  UIADD3 UR9, UPT, UPT, UR7, 0xd00, URZ ;  /* 0x00000d0007097890 */ /* 0x000fe2000fffe0ff */
[----:B------:R-:W-:Y:S02]  /*1c80*/  IMAD R26, R22, 0x11, R25 ;  /* 0x00000011161a7824 */ /* 0x000fe400078e0219 */
[----:B------:R-:W-:Y:S01]  /*1c90*/  VIADD R25, R25, 0x4 ;  /* 0x0000000419197836 */ /* 0x000fe20000000000 */
[----:B---3--:R-:W-:Y:S02]  /*1ca0*/  ULEA UR7, UR8, UR7, 0x18 ;  /* 0x0000000708077291 */ /* 0x008fe4000f8ec0ff */
[----:B------:R-:W-:-:S04]  /*1cb0*/  ULEA UR9, UR8, UR9, 0x18 ;  /* 0x0000000908097291 */ /* 0x000fc8000f8ec0ff */
[----:B------:R-:W-:Y:S02]  /*1cc0*/  LEA R27, R27, UR7, 0x3 ;  /* 0x000000071b1b7c11 */ /* 0x000fe4000f8e18ff */
[----:B------:R-:W-:-:S03]  /*1cd0*/  LEA R26, R26, UR9, 0x3 ;  /* 0x000000091a1a7c11 */ /* 0x000fc6000f8e18ff */
[----:B------:R-:W-:Y:S04]  /*1ce0*/  LDS.64 R12, [R27] ;  /* 0x000000001b0c7984 */ /* 0x000fe80000000a00 */
[----:B--2---:R-:W2:Y:S04]  /*1cf0*/  LDS.64 R10, [R26] ;  /* 0x000000001a0a7984 */ /* 0x004ea80000000a00 */
[----:B01----:R-:W-:Y:S04]  /*1d00*/  LDS.64 R16, [R26+0x10] ;  /* 0x000010001a107984 */ /* 0x003fe80000000a00 */
[----:B------:R-:W-:Y:S01]  /*1d10*/  LDS.64 R18, [R27+0x270] ;  /* 0x000270001b127984 */ /* 0x000fe20000000a00 */
[----:B--2---:R-:W-:-:S03]  /*1d20*/  DFMA R20, R12, R10, R20 ;  /* 0x0000000a0c14722b */ /* 0x004fc60000000014 */
[----:B------:R-:W-:Y:S04]  /*1d30*/  LDS.64 R12, [R27+0xd0] ;  /* 0x0000d0001b0c7984 */ /* 0x000fe80000000a00 */
[----:B------:R-:W0:Y:S02]  /*1d40*/  LDS.64 R10, [R26+0x8] ;  /* 0x000008001a0a7984 */ /* 0x000e240000000a00 */
[----:B0-----:R-:W-:Y:S02]  /*1d50*/  DFMA R10, R12, R10, R20 ;  /* 0x0000000a0c0a722b */ /* 0x001fe40000000014 */
[----:B------:R-:W0:Y:S04]  /*1d60*/  LDS.64 R12, [R27+0x1a0] ;  /* 0x0001a0001b0c7984 */ /* 0x000e280000000a00 */
[----:B------:R-:W1:Y:S02]  /*1d70*/  LDS.64 R20, [R26+0x18] ;  /* 0x000018001a147984 */ /* 0x000e640000000a00 */
[----:B0-----:R-:W-:-:S08]  /*1d80*/  DFMA R10, R12, R16, R10 ;  /* 0x000000100c0a722b */ /* 0x001fd0000000000a */
[----:B-1----:R-:W-:-:S11]  /*1d90*/  DFMA R20, R18, R20, R10 ;  /* 0x000000141214722b */ /* 0x002fd6000000000a */
.L_x_116:
[----:B------:R-:W-:Y:S05]  /*1da0*/  @!P0 BRA `(.L_x_115) ;  /* 0x0000000000848947 */ /* 0x000fea0003800000 */
[----:B------:R-:W-:Y:S02]  /*1db0*/  ISETP.NE.AND P0, PT, R8, 0x1, PT ;  /* 0x000000010800780c */ /* 0x000fe40003f05270 */
[----:B------:R-:W-:-:S04]  /*1dc0*/  LOP3.LUT R10, R5, 0x1, RZ, 0xc0, !PT ;  /* 0x00000001050a7812 */ /* 0x000fc800078ec0ff */
[----:B------:R-:W-:-:S07]  /*1dd0*/  ISETP.NE.U32.AND P5, PT, R10, 0x1, PT ;  /* 0x000000010a00780c */ /* 0x000fce0003fa5070 */
[----:B------:R-:W-:Y:S06]  /*1de0*/  @!P0 BRA `(.L_x_117) ;  /* 0x0000000000408947 */ /* 0x000fec0003800000 */
[----:B------:R-:W3:Y:S01]  /*1df0*/  S2UR UR8, SR_CgaCtaId ;  /* 0x00000000000879c3 */ /* 0x000ee20000008800 */
[----:B------:R-:W-:Y:S01]  /*1e00*/  UMOV UR7, 0x400 ;  /* 0x0000040000077882 */ /* 0x000fe20000000000 */
[C---:B------:R-:W-:Y:S01]  /*1e10*/  IMAD R10, R25.reuse, 0x1a, R24 ;  /* 0x0000001a190a7824 */ /* 0x040fe200078e0218 */
[----:B------:R-:W-:Y:S01]  /*1e20*/  UIADD3 UR9, UPT, UPT, UR7, 0xd00, URZ ;  /* 0x00000d0007097890 */ /* 0x000fe2000fffe0ff */
[----:B--2---:R-:W-:Y:S02]  /*1e30*/  IMAD R11, R22, 0x11, R25 ;  /* 0x00000011160b7824 */ /* 0x004fe400078e0219 */
[----:B------:R-:W-:Y:S01]  /*1e40*/  VIADD R25, R25, 0x2 ;  /* 0x0000000219197836 */ /* 0x000fe20000000000 */
[----:B---3--:R-:W-:Y:S02]  /*1e50*/  ULEA UR7, UR8, UR7, 0x18 ;  /* 0x0000000708077291 */ /* 0x008fe4000f8ec0ff */
[----:B------:R-:W-:-:S04]  /*1e60*/  ULEA UR9, UR8, UR9, 0x18 ;  /* 0x0000000908097291 */ /* 0x000fc8000f8ec0ff */
[----:B------:R-:W-:Y:S02]  /*1e70*/  LEA R26, R10, UR7, 0x3 ;  /* 0x000000070a1a7c11 */ /* 0x000fe4000f8e18ff */
[----:B------:R-:W-:-:S03]  /*1e80*/  LEA R27, R11, UR9, 0x3 ;  /* 0x000000090b1b7c11 */ /* 0x000fc6000f8e18ff */
[----:B01----:R-:W-:Y:S04]  /*1e90*/  LDS.64 R18, [R26] ;  /* 0x000000001a127984 */ /* 0x003fe80000000a00 */
[----:B------:R-:W0:Y:S04]  /*1ea0*/  LDS.64 R16, [R27] ;  /* 0x000000001b107984 */ /* 0x000e280000000a00 */
[----:B------:R-:W-:Y:S04]  /*1eb0*/  LDS.64 R10, [R26+0xd0] ;  /* 0x0000d0001a0a7984 */ /* 0x000fe80000000a00 */
[----:B------:R-:W1:Y:S01]  /*1ec0*/  LDS.64 R12, [R27+0x8] ;  /* 0x000008001b0c7984 */ /* 0x000e620000000a00 */
[----:B0-----:R-:W-:-:S08]  /*1ed0*/  DFMA R16, R18, R16, R20 ;  /* 0x000000101210722b */ /* 0x001fd00000000014 */
[----:B-1----:R-:W-:-:S11]  /*1ee0*/  DFMA R20, R10, R12, R16 ;  /* 0x0000000c0a14722b */ /* 0x002fd60000000010 */
.L_x_117:
[----:B------:R-:W-:Y:S05]  /*1ef0*/  @P5 BRA `(.L_x_115) ;  /* 0x0000000000305947 */ /* 0x000fea0003800000 */
[----:B------:R-:W3:Y:S01]  /*1f00*/  S2UR UR8, SR_CgaCtaId ;  /* 0x00000000000879c3 */ /* 0x000ee20000008800 */
[----:B------:R-:W-:Y:S01]  /*1f10*/  UMOV UR7, 0x400 ;  /* 0x0000040000077882 */ /* 0x000fe20000000000 */
[----:B------:R-:W-:Y:S01]  /*1f20*/  IMAD R10, R25, 0x1a, R24 ;  /* 0x0000001a190a7824 */ /* 0x000fe200078e0218 */
[----:B------:R-:W-:Y:S01]  /*1f30*/  UIADD3 UR9, UPT, UPT, UR7, 0xd00, URZ ;  /* 0x00000d0007097890 */ /* 0x000fe2000fffe0ff */
[----:B--2---:R-:W-:Y:S01]  /*1f40*/  IMAD R11, R22, 0x11, R25 ;  /* 0x00000011160b7824 */ /* 0x004fe200078e0219 */
[----:B---3--:R-:W-:Y:S02]  /*1f50*/  ULEA UR7, UR8, UR7, 0x18 ;  /* 0x0000000708077291 */ /* 0x008fe4000f8ec0ff */
[----:B------:R-:W-:-:S04]  /*1f60*/  ULEA UR9, UR8, UR9, 0x18 ;  /* 0x0000000908097291 */ /* 0x000fc8000f8ec0ff */
[----:B------:R-:W-:Y:S02]  /*1f70*/  LEA R12, R10, UR7, 0x3 ;  /* 0x000000070a0c7c11 */ /* 0x000fe4000f8e18ff */
[----:B------:R-:W-:-:S04]  /*1f80*/  LEA R11, R11, UR9, 0x3 ;  /* 0x000000090b0b7c11 */ /* 0x000fc8000f8e18ff */
[----:B------:R-:W-:Y:S04]  /*1f90*/  LDS.64 R12, [R12] ;  /* 0x000000000c0c7984 */ /* 0x000fe80000000a00 */
[----:B------:R-:W2:Y:S02]  /*1fa0*/  LDS.64 R10, [R11] ;  /* 0x000000000b0a7984 */ /* 0x000ea40000000a00 */
[----:B--2---:R-:W-:-:S11]  /*1fb0*/  DFMA R20, R12, R10, R20 ;  /* 0x0000000a0c14722b */ /* 0x004fd60000000014 */
.L_x_115:
[----:B------:R-:W-:Y:S01]  /*1fc0*/  IMAD.IADD R13, R23, 0x1, R24 ;  /* 0x00000001170d7824 */ /* 0x000fe200078e0218 */
[----:B------:R-:W3:Y:S03]  /*1fd0*/  LDCU.64 UR8, c[0x0][0x3c8] ;  /* 0x00007900ff0877ac */ /* 0x000ee60008000a00 */
[----:B------:R-:W-:Y:S01]  /*1fe0*/  IMAD.WIDE R12, R13, 0x8, R14 ;  /* 0x000000080d0c7825 */ /* 0x000fe200078e020e */
[----:B------:R-:W4:Y:S04]  /*1ff0*/  LDCU.64 UR16, c[0x0][0x3a0] ;  /* 0x00007400ff1077ac */ /* 0x000f280008000a00 */
[----:B--2---:R-:W3:Y:S02]  /*2000*/  LD.E.64 R10, desc[UR10][R12.64] ;  /* 0x0000000a0c0a7980 */ /* 0x004ee4000c101b00 */
[----:B---3--:R-:W-:-:S08]  /*2010*/  DMUL R10, R10, UR8 ;  /* 0x000000080a0a7c28 */ /* 0x008fd00008000000 */
[----:B----4-:R-:W-:-:S07]  /*2020*/  DFMA R10, R20, UR16, R10 ;  /* 0x00000010140a7c2b */ /* 0x010fce000800000a */
[----:B------:R3:W-:Y:S04]  /*2030*/  ST.E.64 desc[UR10][R12.64], R10 ;  /* 0x0000000a0c007985 */ /* 0x0007e8000c101b0a */
.L_x_112:
[----:B------:R-:W-:Y:S05]  /*2040*/  BSYNC.RECONVERGENT B0 ;  /* 0x0000000000007941 */ /* 0x000fea0003800200 */
.L_x_111:
[----:B------:R-:W-:Y:S05]  /*2050*/  @!P4 BRA `(.L_x_118) ;  /* 0xfffffff80020c947 */ /* 0x000fea000383ffff */
[----:B------:R-:W-:Y:S05]  /*2060*/  @!P3 BRA `(.L_x_119) ;  /* 0xfffffff80008b947 */ /* 0x000fea000383ffff */
.L_x_110:
[----:B------:R-:W-:Y:S06]  /*2070*/  BAR.SYNC.DEFER_BLOCKING 0x0 ;  /* 0x0000000000007b1d */ /* 0x000fec0000010000 */
[----:B------:R-:W-:Y:S04]  /*2080*/  BSSY.RECONVERGENT B0, `(.L_x_120) ;  /* 0x0000012000007945 */ /* 0x000fe80003800200 */
[----:B------:R-:W-:Y:S05]  /*2090*/  @P1 BRA `(.L_x_121) ;  /* 0x0000000000401947 */ /* 0x000fea0003800000 */
[----:B------:R-:W4:Y:S01]  /*20a0*/  S2R R9, SR_LANEID ;  /* 0x0000000000097919 */ /* 0x000f220000000000 */
[----:B------:R-:W-:Y:S01]  /*20b0*/  VOTEU.ANY UR4, UPT, PT ;  /* 0x0000000000047886 */ /* 0x000fe200038e0100 */
[----:B------:R-:W5:Y:S01]  /*20c0*/  LDC.64 R4, c[0x0][0x3e8] ;  /* 0x0000fa00ff047b82 */ /* 0x000f620000000a00 */
[----:B------:R-:W4:Y:S08]  /*20d0*/  FLO.U32 R6, UR4 ;  /* 0x0000000400067d00 */ /* 0x000f3000080e0000 */
[----:B------:R-:W5:Y:S01]  /*20e0*/  POPC R7, UR4 ;  /* 0x0000000400077d09 */ /* 0x000f620008000000 */
[----:B----4-:R-:W-:-:S13]  /*20f0*/  ISETP.EQ.U32.AND P0, PT, R6, R9, PT ;  /* 0x000000090600720c */ /* 0x010fda0003f02070 */
[----:B-----5:R-:W4:Y:S01]  /*2100*/  @P0 ATOMG.E.ADD.STRONG.GPU PT, R5, desc[UR10][R4.64], R7 ;  /* 0x80000007040509a8 */ /* 0x020f2200081ef10a */
[----:B------:R-:W5:Y:S01]  /*2110*/  S2UR UR5, SR_CgaCtaId ;  /* 0x00000000000579c3 */ /* 0x000f620000008800 */
[----:B------:R-:W0:Y:S02]  /*2120*/  S2R R8, SR_LTMASK ;  /* 0x0000000000087919 */ /* 0x000e240000003900 */
[----:B0-----:R-:W-:Y:S01]  /*2130*/  LOP3.LUT R8, R8, UR4, RZ, 0xc0, !PT ;  /* 0x0000000408087c12 */ /* 0x001fe2000f8ec0ff */
[----:B------:R-:W-:Y:S02]  /*2140*/  UMOV UR4, 0x400 ;  /* 0x0000040000047882 */ /* 0x000fe40000000000 */
[----:B-----5:R-:W-:Y:S01]  /*2150*/  ULEA UR4, UR5, UR4, 0x18 ;  /* 0x0000000405047291 */ /* 0x020fe2000f8ec0ff */
[----:B------:R-:W0:Y:S01]  /*2160*/  POPC R9, R8 ;  /* 0x0000000800097309 */ /* 0x000e220000000000 */
[----:B----4-:R-:W0:Y:S02]  /*2170*/  SHFL.IDX PT, R2, R5, R6, 0x1f ;  /* 0x00001f0605027589 */ /* 0x010e2400000e0000 */
[----:B0-----:R-:W-:-:S05]  /*2180*/  IMAD.IADD R2, R2, 0x1, R9 ;  /* 0x0000000102027824 */ /* 0x001fca00078e0209 */
[----:B------:R4:W-:Y:S03]  /*2190*/  STS [UR4+0x2f00], R2 ;  /* 0x002f0002ff007988 */ /* 0x0009e60008000804 */
.L_x_121:
[----:B------:R-:W-:Y:S05]  /*21a0*/  BSYNC.RECONVERGENT B0 ;  /* 0x0000000000007941 */ /* 0x000fea0003800200 */
.L_x_120:
[----:B------:R-:W5:Y:S08]  /*21b0*/  S2UR UR5, SR_CgaCtaId ;  /* 0x00000000000579c3 */ /* 0x000f700000008800 */
[----:B------:R-:W-:Y:S06]  /*21c0*/  BAR.SYNC.DEFER_BLOCKING 0x0 ;  /* 0x0000000000007b1d */ /* 0x000fec0000010000 */
[----:B------:R-:W-:-:S02]  /*21d0*/  UMOV UR4, 0x400 ;  /* 0x0000040000047882 */ /* 0x000fc40000000000 */
[----:B-----5:R-:W-:-:S09]  /*21e0*/  ULEA UR4, UR5, UR4, 0x18 ;  /* 0x0000000405047291 */ /* 0x020fd2000f8ec0ff */
[----:B------:R-:W5:Y:S02]  /*21f0*/  LDS R6, [UR4+0x2f00] ;  /* 0x002f0004ff067984 */ /* 0x000f640008000800 */
[----:B------:R-:W5:Y:S02]  /*2200*/  LDCU UR4, c[0x0][0x3e0] ;  /* 0x00007c00ff0477ac */ /* 0x000f640008000800 */
[----:B-----5:R-:W-:-:S13]  /*2210*/  ISETP.GE.AND P0, PT, R6, UR4, PT ;  /* 0x0000000406007c0c */ /* 0x020fda000bf06270 */
[----:B------:R-:W-:Y:S05]  /*2220*/  @!P0 BRA `(.L_x_122) ;  /* 0xffffffe800bc8947 */ /* 0x000fea000383ffff */
[----:B------:R-:W-:Y:S05]  /*2230*/  EXIT ;  /* 0x000000000000794d */ /* 0x000fea0003800000 */
.L_x_123:
        /* <DEDUP_REMOVED lines=12> */
.L_x_164:


//--------------------- .text._Z39dgemm_custom_simple_1block_batch_kerneliiPiS_S_dPPKdS_S2_S_dPPdS_iS_ --------------------------
	.section	.text._Z39dgemm_custom_simple_1block_batch_kerneliiPiS_S_dPPKdS_S2_S_dPPdS_iS_,"ax",@progbits
	.align	128
        .global         _Z39dgemm_custom_simple_1block_batch_kerneliiPiS_S_dPPKdS_S2_S_dPPdS_iS_
        .type           _Z39dgemm_custom_simple_1block_batch_kerneliiPiS_S_dPPKdS_S2_S_dPPdS_iS_,@function
        .size           _Z39dgemm_custom_simple_1block_batch_kerneliiPiS_S_dPPKdS_S2_S_dPPdS_iS_,(.L_x_165 - _Z39dgemm_custom_simple_1block_batch_kerneliiPiS_S_dPPKdS_S2_S_dPPdS_iS_)
        .other          _Z39dgemm_custom_simple_1block_batch_kerneliiPiS_S_dPPKdS_S2_S_dPPdS_iS_,@"STO_CUDA_ENTRY STV_DEFAULT"
_Z39dgemm_custom_simple_1block_batch_kerneliiPiS_S_dPPKdS_S2_S_dPPdS_iS_:
.text._Z39dgemm_custom_simple_1block_batch_kerneliiPiS_S_dPPKdS_S2_S_dPPdS_iS_:
[----:B------:R-:W-:Y:S01]  /*0000*/  LDC R1, c[0x0][0x37c] ;  /* 0x0000df00ff017b82 */ /* 0x000fe20000000800 */
[----:B------:R-:W0:Y:S01]  /*0010*/  S2R R0, SR_TID.X ;  /* 0x0000000000007919 */ /* 0x000e220000002100 */
[----:B------:R-:W1:Y:S01]  /*0020*/  LDCU.64 UR10, c[0x0][0x358] ;  /* 0x00006b00ff0a77ac */ /* 0x000e620008000a00 */
[----:B------:R-:W-:Y:S01]  /*0030*/  BSSY.RECONVERGENT B0, `(.L_x_124) ;  /* 0x0000015000007945 */ /* 0x000fe20003800200 */
[----:B------:R-:W0:Y:S01]  /*0040*/  S2R R5, SR_TID.Y ;  /* 0x0000000000057919 */ /* 0x000e220000002200 */
[----:B------:R-:W2:Y:S01]  /*0050*/  S2R R10, SR_CgaCtaId ;  /* 0x00000000000a7919 */ /* 0x000ea20000008800 */
        /* <DEDUP_REMOVED lines=18> */
.L_x_125:
[----:B------:R-:W-:Y:S05]  /*0180*/  BSYNC.RECONVERGENT B0 ;  /* 0x0000000000007941 */ /* 0x000fea0003800200 */
.L_x_124:
[----:B------:R-:W-:Y:S06]  /*0190*/  BAR.SYNC.DEFER_BLOCKING 0x0 ;  /* 0x0000000000007b1d */ /* 0x000fec0000010000 */
[----:B------:R-:W-:Y:S02]  /*01a0*/  UMOV UR4, 0x400 ;  /* 0x0000040000047882 */ /* 0x000fe40000000000 */
[----:B------:R-:W-:Y:S02]  /*01b0*/  IMAD.U32 R3, RZ, RZ, UR4 ;  /* 0x00000004ff037e24 */ /* 0x000fe4000f8e00ff */
[----:B------:R-:W1:Y:S03]  /*01c0*/  LDCU UR4, c[0x0][0x3e0] ;  /* 0x00007c00ff0477ac */ /* 0x000e660008000800 */
[----:B0-----:R-:W-:-:S06]  /*01d0*/  LEA R4, R10, R3, 0x18 ;  /* 0x000000030a047211 */ /* 0x001fcc00078ec0ff */
[----:B------:R-:W1:Y:S02]  /*01e0*/  LDS R4, [R4+0x2f00] ;  /* 0x002f000004047984 */ /* 0x000e640000000800 */
[----:B-1----:R-:W-:-:S13]  /*01f0*/  ISETP.GE.AND P0, PT, R4, UR4, PT ;  /* 0x0000000404007c0c */ /* 0x002fda000bf06270 */
        /* <DEDUP_REMOVED lines=17> */
[----:B--2---:R-:W-:-:S06]  /*0310*/  IMAD.WIDE R16, R4, 0x4, R16 ;  /* 0x0000000404107825 */ /* 0x004fcc00078e0210 */
[----:B------:R2:W5:Y:S01]  /*0320*/  LDG.E R16, desc[UR10][R16.64] ;  /* 0x0000000a10107981 */ /* 0x000562000c1e1900 */
        /* <DEDUP_REMOVED lines=10> */
[----:B--2---:R-:W-:-:S04]  /*03d0*/  IMAD.HI.U32 R17, R9, R6, RZ ;  /* 0x0000000609117227 */ /* 0x004fc800078e00ff */
[----:B------:R-:W-:-:S04]  /*03e0*/  IMAD.MOV R7, RZ, RZ, -R17 ;  /* 0x000000ffff077224 */ /* 0x000fc800078e0a11 */
        /* <DEDUP_REMOVED lines=10> */
.L_x_135:
        /* <DEDUP_REMOVED lines=12> */
.L_x_129:
[----:B------:R-:W-:Y:S01]  /*0550*/  VIADD R22, R0, UR5 ;  /* 0x0000000500167c36 */ /* 0x000fe20008000000 */
[----:B------:R-:W-:-:S03]  /*0560*/  ISETP.GE.AND P0, PT, R19, R14, PT ;  /* 0x0000000e1300720c */ /* 0x000fc60003f06270 */
[C---:B------:R-:W-:Y:S01]  /*0570*/  VIADD R28, R22.reuse, UR14 ;  /* 0x0000000e161c7c36 */ /* 0x040fe20008000000 */
[----:B------:R-:W-:-:S04]  /*0580*/  ISETP.GE.OR P5, PT, R22, R15, P2 ;  /* 0x0000000f1600720c */ /* 0x000fc800017a6670 */
[C---:B------:R-:W-:Y:S02]  /*0590*/  ISETP.GE.OR P4, PT, R28.reuse, R15, P0 ;  /* 0x0000000f1c00720c */ /* 0x040fe40000786670 */
[----:B------:R-:W-:-:S05]  /*05a0*/  IADD3 R26, PT, PT, R28, UR14, RZ ;  /* 0x0000000e1c1a7c10 */ /* 0x000fca000fffe0ff */
[----:B------:R-:W-:Y:S02]  /*05b0*/  VIADD R24, R26, UR14 ;  /* 0x0000000e1a187c36 */ /* 0x000fe40008000000 */
[----:B------:R-:W-:-:S04]  /*05c0*/  @!P5 IADD3 R7, P3, PT, R20, R22, RZ ;  /* 0x000000161407d210 */ /* 0x000fc80007f7e0ff */
[C---:B------:R-:W-:Y:S01]  /*05d0*/  @!P5 LEA R8, P6, R7.reuse, R2, 0x3 ;  /* 0x000000020708d211 */ /* 0x040fe200078c18ff */
[----:B------:R-:W-:Y:S01]  /*05e0*/  @!P5 IMAD.X R6, RZ, RZ, R21, P3 ;  /* 0x000000ffff06d224 */ /* 0x000fe200018e0615 */
[-C--:B------:R-:W-:Y:S02]  /*05f0*/  ISETP.GE.OR P3, PT, R26, R15.reuse, P0 ;  /* 0x0000000f1a00720c */ /* 0x080fe40000766670 */
[----:B------:R-:W-:Y:S02]  /*0600*/  ISETP.GE.OR P0, PT, R24, R15, P0 ;  /* 0x0000000f1800720c */ /* 0x000fe40000706670 */
[----:B------:R-:W-:Y:S02]  /*0610*/  @!P5 LEA.HI.X R9, R7, R3, R6, 0x3, P6 ;  /* 0x000000030709d211 */ /* 0x000fe400030f1c06 */
[----:B------:R-:W-:-:S04]  /*0620*/  @!P4 IADD3 R7, P6, PT, R20, R28, RZ ;  /* 0x0000001c1407c210 */ /* 0x000fc80007fde0ff */
[----:B------:R-:W2:Y:S01]  /*0630*/  @!P5 LDG.E.64.CONSTANT R8, desc[UR10][R8.64] ;  /* 0x0000000a0808d981 */ /* 0x000ea2000c1e9b00 */
[----:B------:R-:W-:Y:S01]  /*0640*/  @!P4 IMAD.X R6, RZ, RZ, R21, P6 ;  /* 0x000000ffff06c224 */ /* 0x000fe200030e0615 */
[----:B------:R-:W-:-:S04]  /*0650*/  @!P4 LEA R12, P6, R7, R2, 0x3 ;  /* 0x00000002070cc211 */ /* 0x000fc800078c18ff */
[----:B------:R-:W-:Y:S02]  /*0660*/  @!P4 LEA.HI.X R13, R7, R3, R6, 0x3, P6 ;  /* 0x00000003070dc211 */ /* 0x000fe400030f1c06 */
[----:B------:R-:W-:-:S04]  /*0670*/  @!P3 IADD3 R7, P6, PT, R20, R26, RZ ;  /* 0x0000001a1407b210 */ /* 0x000fc80007fde0ff */
[----:B------:R-:W3:Y:S01]  /*0680*/  @!P4 LDG.E.64.CONSTANT R12, desc[UR10][R12.64] ;  /* 0x0000000a0c0cc981 */ /* 0x000ee2000c1e9b00 */
[----:B------:R-:W-:Y:S01]  /*0690*/  @!P3 IMAD.X R6, RZ, RZ, R21, P6 ;  /* 0x000000ffff06b224 */ /* 0x000fe200030e0615 */
[----:B------:R-:W-:-:S04]  /*06a0*/  @!P3 LEA R10, P6, R7, R2, 0x3 ;  /* 0x00000002070ab211 */ /* 0x000fc800078c18ff */
[----:B------:R-:W-:Y:S02]  /*06b0*/  @!P3 LEA.HI.X R11, R7, R3, R6, 0x3, P6 ;  /* 0x00000003070bb211 */ /* 0x000fe400030f1c06 */
[----:B------:R-:W-:-:S04]  /*06c0*/  @!P0 IADD3 R7, P6, PT, R20, R24, RZ ;  /* 0x0000001814078210 */ /* 0x000fc80007fde0ff */
[----:B------:R-:W4:Y:S01]  /*06d0*/  @!P3 LDG.E.64.CONSTANT R10, desc[UR10][R10.64] ;  /* 0x0000000a0a0ab981 */ /* 0x000f22000c1e9b00 */
[----:B------:R-:W-:Y:S01]  /*06e0*/  @!P0 IMAD.X R23, RZ, RZ, R21, P6 ;  /* 0x000000ffff178224 */ /* 0x000fe200030e0615 */
[----:B------:R-:W-:-:S04]  /*06f0*/  @!P0 LEA R6, P6, R7, R2, 0x3 ;  /* 0x0000000207068211 */ /* 0x000fc800078c18ff */
[----:B------:R-:W-:-:S06]  /*0700*/  @!P0 LEA.HI.X R7, R7, R3, R23, 0x3, P6 ;  /* 0x0000000307078211 */ /* 0x000fcc00030f1c17 */
[----:B------:R-:W5:Y:S01]  /*0710*/  @!P0 LDG.E.64.CONSTANT R6, desc[UR10][R6.64] ;  /* 0x0000000a06068981 */ /* 0x000f62000c1e9b00 */
[----:B------:R-:W0:Y:S01]  /*0720*/  @!P5 S2R R30, SR_CgaCtaId ;  /* 0x00000000001ed919 */ /* 0x000e220000008800 */
[----:B------:R-:W1:Y:S01]  /*0730*/  @!P4 S2R R31, SR_CgaCtaId ;  /* 0x00000000001fc919 */ /* 0x000e620000008800 */
[----:B------:R-:W1:Y:S01]  /*0740*/  @!P3 S2R R33, SR_CgaCtaId ;  /* 0x000000000021b919 */ /* 0x000e620000008800 */
[----:B------:R-:W1:Y:S01]  /*0750*/  @!P0 S2R R23, SR_CgaCtaId ;  /* 0x0000000000178919 */ /* 0x000e620000008800 */
[----:B------:R-:W-:Y:S02]  /*0760*/  @!P5 MOV R25, 0x400 ;  /* 0x000004000019d802 */ /* 0x000fe40000000f00 */
[----:B------:R-:W-:Y:S01]  /*0770*/  @!P3 MOV R32, 0x400 ;  /* 0x000004000020b802 */ /* 0x000fe20000000f00 */
[C---:B------:R-:W-:Y:S02]  /*0780*/  @!P5 IMAD R22, R19.reuse, 0x1a, R22 ;  /* 0x0000001a1316d824 */ /* 0x040fe400078e0216 */
[----:B------:R-:W-:-:S02]  /*0790*/  @!P3 IMAD R26, R19, 0x1a, R26 ;  /* 0x0000001a131ab824 */ /* 0x000fc400078e021a */
[----:B------:R-:W-:Y:S01]  /*07a0*/  @!P0 IMAD R24, R19, 0x1a, R24 ;  /* 0x0000001a13188824 */ /* 0x000fe200078e0218 */
[----:B0-----:R-:W-:Y:S02]  /*07b0*/  @!P5 LEA R25, R30, R25, 0x18 ;  /* 0x000000191e19d211 */ /* 0x001fe400078ec0ff */
[----:B------:R-:W-:-:S04]  /*07c0*/  @!P4 MOV R30, 0x400 ;  /* 0x00000400001ec802 */ /* 0x000fc80000000f00 */
[----:B-1----:R-:W-:Y:S02]  /*07d0*/  @!P4 LEA R30, R31, R30, 0x18 ;  /* 0x0000001e1f1ec211 */ /* 0x002fe400078ec0ff */
[----:B------:R-:W-:Y:S02]  /*07e0*/  @!P3 LEA R31, R33, R32, 0x18 ;  /* 0x00000020211fb211 */ /* 0x000fe400078ec0ff */
[----:B------:R-:W-:Y:S01]  /*07f0*/  @!P0 MOV R32, 0x400 ;  /* 0x0000040000208802 */ /* 0x000fe20000000f00 */
[----:B------:R-:W-:-:S03]  /*0800*/  @!P4 IMAD R33, R19, 0x1a, R28 ;  /* 0x0000001a1321c824 */ /* 0x000fc600078e021c */
[----:B------:R-:W-:Y:S01]  /*0810*/  @!P0 LEA R23, R23, R32, 0x18 ;  /* 0x0000002017178211 */ /* 0x000fe200078ec0ff */
[----:B------:R-:W-:Y:S02]  /*0820*/  @!P5 IMAD R25, R22, 0x8, R25 ;  /* 0x000000081619d824 */ /* 0x000fe400078e0219 */
[----:B------:R-:W-:Y:S01]  /*0830*/  @!P4 IMAD R33, R33, 0x8, R30 ;  /* 0x000000082121c824 */ /* 0x000fe200078e021e */
[----:B------:R-:W-:Y:S01]  /*0840*/  UIADD3 UR6, UPT, UPT, UR6, 0x4, URZ ;  /* 0x0000000406067890 */ /* 0x000fe2000fffe0ff */
[----:B------:R-:W-:Y:S02]  /*0850*/  @!P3 IMAD R31, R26, 0x8, R31 ;  /* 0x000000081a1fb824 */ /* 0x000fe400078e021f */
[----:B------:R-:W-:Y:S01]  /*0860*/  @!P0 IMAD R23, R24, 0x8, R23 ;  /* 0x0000000818178824 */ /* 0x000fe200078e0217 */
[----:B------:R-:W-:Y:S01]  /*0870*/  ULEA UR5, UR14, UR5, 0x2 ;  /* 0x000000050e057291 */ /* 0x000fe2000f8e10ff */
[----:B--2---:R0:W-:Y:S04]  /*0880*/  @!P5 STS.64 [R25], R8 ;  /* 0x000000081900d388 */ /* 0x0041e80000000a00 */
[----:B---3--:R0:W-:Y:S04]  /*0890*/  @!P4 STS.64 [R33], R12 ;  /* 0x0000000c2100c388 */ /* 0x0081e80000000a00 */
[----:B----4-:R0:W-:Y:S04]  /*08a0*/  @!P3 STS.64 [R31], R10 ;  /* 0x0000000a1f00b388 */ /* 0x0101e80000000a00 */
[----:B-----5:R0:W-:Y:S01]  /*08b0*/  @!P0 STS.64 [R23], R6 ;  /* 0x0000000617008388 */ /* 0x0201e20000000a00 */
[----:B------:R-:W-:-:S13]  /*08c0*/  ISETP.NE.AND P0, PT, R18, UR6, PT ;  /* 0x0000000612007c0c */ /* 0x000fda000bf05270 */
[----:B0-----:R-:W-:Y:S05]  /*08d0*/  @P0 BRA `(.L_x_129) ;  /* 0xfffffffc001c0947 */ /* 0x001fea000383ffff */
.L_x_128:
        /* <DEDUP_REMOVED lines=18> */
.L_x_131:
[----:B------:R-:W-:Y:S05]  /*0a00*/  BSYNC.RECONVERGENT B0 ;  /* 0x0000000000007941 */ /* 0x000fea0003800200 */
.L_x_130:
        /* <DEDUP_REMOVED lines=17> */
.L_x_133:
[----:B------:R-:W-:Y:S05]  /*0b20*/  BSYNC.RECONVERGENT B0 ;  /* 0x0000000000007941 */ /* 0x000fea0003800200 */
.L_x_132:
[----:B------:R-:W-:Y:S05]  /*0b30*/  @!P2 BRA `(.L_x_127) ;  /* 0x000000000040a947 */ /* 0x000fea0003800000 */
[----:B------:R-:W-:Y:S01]  /*0b40*/  IADD3 R10, PT, PT, R10, UR14, RZ ;  /* 0x0000000e0a0a7c10 */ /* 0x000fe2000fffe0ff */
[----:B------:R-:W-:Y:S03]  /*0b50*/  BSSY.RECONVERGENT B0, `(.L_x_127) ;  /* 0x000000e000007945 */ /* 0x000fe60003800200 */
        /* <DEDUP_REMOVED lines=13> */
.L_x_134:
[----:B------:R-:W-:Y:S05]  /*0c30*/  BSYNC.RECONVERGENT B0 ;  /* 0x0000000000007941 */ /* 0x000fea0003800200 */
.L_x_127:
[----:B------:R-:W-:-:S06]  /*0c40*/  UIADD3 UR4, UPT, UPT, UR13, UR4, URZ ;  /* 0x000000040d047290 */ /* 0x000fcc000fffe0ff */
[----:B------:R-:W-:-:S13]  /*0c50*/  ISETP.LE.AND P0, PT, R14, UR4, PT ;  /* 0x000000040e007c0c */ /* 0x000fda000bf03270 */
[----:B------:R-:W-:Y:S05]  /*0c60*/  @!P0 BRA `(.L_x_135) ;  /* 0xfffffff800088947 */ /* 0x000fea000383ffff */
[----:B------:R-:W3:Y:S01]  /*0c70*/  S2R R10, SR_CgaCtaId ;  /* 0x00000000000a7919 */ /* 0x000ee20000008800 */
[----:B-----5:R-:W-:-:S04]  /*0c80*/  MOV R3, 0x400 ;  /* 0x0000040000037802 */ /* 0x020fc80000000f00 */
[----:B---3--:R-:W-:-:S06]  /*0c90*/  LEA R2, R10, R3, 0x18 ;  /* 0x000000030a027211 */ /* 0x008fcc00078ec0ff */
[----:B------:R-:W3:Y:S02]  /*0ca0*/  LDS R2, [R2+0x2f00] ;  /* 0x002f000002027984 */ /* 0x000ee40000000800 */
.L_x_126:
[----:B------:R-:W3:Y:S02]  /*0cb0*/  LDCU UR4, c[0x0][0x3e0] ;  /* 0x00007c00ff0477ac */ /* 0x000ee40008000800 */
[----:B---3--:R-:W-:-:S13]  /*0cc0*/  ISETP.GE.AND P0, PT, R2, UR4, PT ;  /* 0x0000000402007c0c */ /* 0x008fda000bf06270 */
[----:B------:R-:W-:Y:S05]  /*0cd0*/  @P0 EXIT ;  /* 0x000000000000094d */ /* 0x000fea0003800000 */
[----:B------:R-:W-:Y:S01]  /*0ce0*/  VIADD R2, R3, 0xd00 ;  /* 0x00000d0003027836 */ /* 0x000fe20000000000 */
[----:B------:R-:W-:Y:S02]  /*0cf0*/  SHF.R.U32.HI R5, RZ, 0x2, R5 ;  /* 0x00000002ff057819 */ /* 0x000fe40000011605 */
[----:B------:R-:W-:Y:S02]  /*0d00*/  ISETP.NE.AND P1, PT, R27, RZ, PT ;  /* 0x000000ff1b00720c */ /* 0x000fe40003f25270 */
[----:B------:R-:W-:Y:S02]  /*0d10*/  LEA R3, R10, R2, 0x18 ;  /* 0x000000020a037211 */ /* 0x000fe400078ec0ff */
[----:B------:R-:W-:-:S05]  /*0d20*/  LEA.HI R2, R0, R5, RZ, 0x1d ;  /* 0x0000000500027211 */ /* 0x000fca00078fe8ff */
[----:B------:R-:W-:-:S07]  /*0d30*/  IMAD R2, R2, 0x880, R3 ;  /* 0x0000088002027824 */ /* 0x000fce00078e0203 */
.L_x_159:
[----:B-123--:R-:W3:Y:S08]  /*0d40*/  LDC.64 R10, c[0x0][0x390] ;  /* 0x0000e400ff0a7b82 */ /* 0x00eef00000000a00 */
[----:B----4-:R-:W4:Y:S08]  /*0d50*/  LDC.64 R12, c[0x0][0x398] ;  /* 0x0000e600ff0c7b82 */ /* 0x010f300000000a00 */
[----:B01----:R-:W0:Y:S01]  /*0d60*/  LDC.64 R8, c[0x0][0x388] ;  /* 0x0000e200ff087b82 */ /* 0x003e220000000a00 */
[----:B---3--:R-:W-:-:S07]  /*0d70*/  IMAD.WIDE R10, R4, 0x4, R10 ;  /* 0x00000004040a7825 */ /* 0x008fce00078e020a */
[----:B------:R-:W1:Y:S01]  /*0d80*/  LDC.64 R14, c[0x0][0x3b8] ;  /* 0x0000ee00ff0e7b82 */ /* 0x000e620000000a00 */
[----:B--2---:R1:W2:Y:S01]  /*0d90*/  LDG.E R6, desc[UR10][R10.64] ;  /* 0x0000000a0a067981 */ /* 0x0042a2000c1e1900 */
[----:B----4-:R-:W-:-:S06]  /*0da0*/  IMAD.WIDE R12, R4, 0x4, R12 ;  /* 0x00000004040c7825 */ /* 0x010fcc00078e020c */
[----:B------:R-:W3:Y:S01]  /*0db0*/  LDC.64 R28, c[0x0][0x3d0] ;  /* 0x0000f400ff1c7b82 */ /* 0x000ee20000000a00 */
[----:B------:R-:W4:Y:S01]  /*0dc0*/  LDG.E R7, desc[UR10][R12.64] ;  /* 0x0000000a0c077981 */ /* 0x000f22000c1e1900 */
[----:B0-----:R-:W-:-:S06]  /*0dd0*/  IMAD.WIDE R8, R4, 0x4, R8 ;  /* 0x0000000404087825 */ /* 0x001fcc00078e0208 */
[----:B------:R-:W0:Y:S01]  /*0de0*/  LDC.64 R24, c[0x0][0x3c0] ;  /* 0x0000f000ff187b82 */ /* 0x000e220000000a00 */
[----:B------:R-:W4:Y:S07]  /*0df0*/  LDG.E R3, desc[UR10][R8.64] ;  /* 0x0000000a08037981 */ /* 0x000f2e000c1e1900 */
[----:B------:R-:W0:Y:S01]  /*0e00*/  LDC.64 R26, c[0x0][0x3d8] ;  /* 0x0000f600ff1a7b82 */ /* 0x000e220000000a00 */
[----:B-1----:R-:W-:-:S05]  /*0e10*/  IMAD.WIDE R10, R4, 0x8, R14 ;  /* 0x00000008040a7825 */ /* 0x002fca00078e020e */
[----:B------:R1:W5:Y:S01]  /*0e20*/  LDG.E.64 R12, desc[UR10][R10.64] ;  /* 0x0000000a0a0c7981 */ /* 0x000362000c1e1b00 */
[----:B---3--:R-:W-:-:S06]  /*0e30*/  IMAD.WIDE R14, R4, 0x8, R28 ;  /* 0x00000008040e7825 */ /* 0x008fcc00078e021c */
[----:B------:R-:W5:Y:S01]  /*0e40*/  LDG.E.64 R14, desc[UR10][R14.64] ;  /* 0x0000000a0e0e7981 */ /* 0x000f62000c1e1b00 */
[----:B0-----:R-:W-:-:S04]  /*0e50*/  IMAD.WIDE R24, R4, 0x4, R24 ;  /* 0x0000000404187825 */ /* 0x001fc800078e0218 */
[----:B------:R-:W-:Y:S02]  /*0e60*/  IMAD.WIDE R26, R4, 0x4, R26 ;  /* 0x00000004041a7825 */ /* 0x000fe400078e021a */
[----:B------:R1:W5:Y:S04]  /*0e70*/  LDG.E R4, desc[UR10][R24.64] ;  /* 0x0000000a18047981 */ /* 0x000368000c1e1900 */
[----:B------:R1:W5:Y:S01]  /*0e80*/  LDG.E R5, desc[UR10][R26.64] ;  /* 0x0000000a1a057981 */ /* 0x000362000c1e1900 */
[----:B------:R-:W-:Y:S01]  /*0e90*/  BAR.SYNC.DEFER_BLOCKING 0x0 ;  /* 0x0000000000007b1d */ /* 0x000fe20000010000 */
[----:B--2---:R-:W-:Y:S02]  /*0ea0*/  R2UR UR15, R6 ;  /* 0x00000000060f72ca */ /* 0x004fe400000e0000 */
[----:B----4-:R-:W-:-:S11]  /*0eb0*/  R2UR UR16, R7 ;  /* 0x00000000071072ca */ /* 0x010fd600000e0000 */
[----:B------:R-:W-:-:S04]  /*0ec0*/  ISETP.NE.AND P0, PT, RZ, UR15, PT ;  /* 0x0000000fff007c0c */ /* 0x000fc8000bf05270 */
[----:B------:R-:W-:-:S04]  /*0ed0*/  ISETP.EQ.OR P0, PT, R3, RZ, !P0 ;  /* 0x000000ff0300720c */ /* 0x000fc80004702670 */
[----:B------:R-:W-:-:S13]  /*0ee0*/  ISETP.EQ.OR P0, PT, RZ, UR16, P0 ;  /* 0x00000010ff007c0c */ /* 0x000fda0008702670 */
[----:B-1----:R-:W-:Y:S05]  /*0ef0*/  @P0 EXIT ;  /* 0x000000000000094d */ /* 0x002fea0003800000 */
[----:B------:R-:W-:-:S09]  /*0f00*/  UISETP.GE.AND UP0, UPT, UR15, 0x1, UPT ;  /* 0x000000010f00788c */ /* 0x000fd2000bf06270 */
[----:B------:R-:W-:Y:S05]  /*0f10*/  BRA.U !UP0, `(.L_x_136) ;  /* 0x0000000908407547 */ /* 0x000fea000b800000 */
[----:B------:R-:W0:Y:S01]  /*0f20*/  I2F.U32.RP R6, UR14 ;  /* 0x0000000e00067d06 */ /* 0x000e220008209000 */
[----:B------:R-:W-:Y:S01]  /*0f30*/  UMOV UR4, URZ ;  /* 0x000000ff00047c82 */ /* 0x000fe20008000000 */
[----:B------:R-:W-:-:S06]  /*0f40*/  UISETP.NE.U32.AND UP2, UPT, UR14, URZ, UPT ;  /* 0x000000ff0e00728c */ /* 0x000fcc000bf45070 */
[----:B0-----:R-:W0:Y:S02]  /*0f50*/  MUFU.RCP R6, R6 ;  /* 0x0000000600067308 */ /* 0x001e240000001000 */
[----:B0-----:R-:W-:-:S06]  /*0f60*/  VIADD R7, R6, 0xffffffe ;  /* 0x0ffffffe06077836 */ /* 0x001fcc0000000000 */
[----:B------:R-:W0:Y:S02]  /*0f70*/  F2I.FTZ.U32.TRUNC.NTZ R7, R7 ;  /* 0x0000000700077305 */ /* 0x000e24000021f000 */
[----:B0-----:R-:W-:-:S13]  /*0f80*/  R2UR UR5, R7 ;  /* 0x00000000070572ca */ /* 0x001fda00000e0000 */
[----:B------:R-:W-:-:S04]  /*0f90*/  UIADD3 UR6, UPT, UPT, URZ, -UR5, URZ ;  /* 0x80000005ff067290 */ /* 0x000fc8000fffe0ff */
[----:B------:R-:W-:-:S04]  /*0fa0*/  UIMAD UR6, UR6, UR14, URZ ;  /* 0x0000000e060672a4 */ /* 0x000fc8000f8e02ff */
[----:B------:R-:W-:Y:S02]  /*0fb0*/  UIMAD.WIDE.U32 UR4, UR5, UR6, UR4 ;  /* 0x00000006050472a5 */ /* 0x000fe4000f8e0004 */
[----:B------:R-:W-:-:S04]  /*0fc0*/  UIADD3 UR6, UPT, UPT, UR16, -0x1, URZ ;  /* 0xffffffff10067890 */ /* 0x000fc8000fffe0ff */
[----:B------:R-:W-:-:S07]  /*0fd0*/  UIMAD.WIDE.U32 UR4, UR5, UR6, URZ ;  /* 0x00000006050472a5 */ /* 0x000fce000f8e00ff */
[----:B------:R-:W-:Y:S02]  /*0fe0*/  UMOV UR7, UR5 ;  /* 0x0000000500077c82 */ /* 0x000fe40008000000 */
[----:B------:R-:W-:-:S04]  /*0ff0*/  UIADD3 UR4, UPT, UPT, -UR7, URZ, URZ ;  /* 0x000000ff07047290 */ /* 0x000fc8000fffe1ff */
[----:B------:R-:W-:-:S04]  /*1000*/  UIMAD UR6, UR14, UR4, UR6 ;  /* 0x000000040e0672a4 */ /* 0x000fc8000f8e0206 */
[----:B------:R-:W-:-:S11]  /*1010*/  UISETP.GE.U32.AND UP0, UPT, UR6, UR14, UPT ;  /* 0x0000000e0600728c */ /* 0x000fd6000bf06070 */
[----:B------:R-:W-:Y:S02]  /*1020*/  @UP0 UIADD3 UR6, UPT, UPT, UR6, -UR14, URZ ;  /* 0x8000000e06060290 */ /* 0x000fe4000fffe0ff */
[----:B------:R-:W-:Y:S02]  /*1030*/  @UP0 UIADD3 UR7, UPT, UPT, UR7, 0x1, URZ ;  /* 0x0000000107070890 */ /* 0x000fe4000fffe0ff */
[----:B------:R-:W-:-:S11]  /*1040*/  UISETP.GE.U32.AND UP1, UPT, UR6, UR14, UPT ;  /* 0x0000000e0600728c */ /* 0x000fd6000bf26070 */
[----:B------:R-:W-:Y:S02]  /*1050*/  @UP1 UIADD3 UR7, UPT, UPT, UR7, 0x1, URZ ;  /* 0x0000000107071890 */ /* 0x000fe4000fffe0ff */
[----:B------:R-:W-:-:S04]  /*1060*/  @!UP2 ULOP3.LUT UR7, URZ, UR14, URZ, 0x33, !UPT ;  /* 0x0000000eff07a292 */ /* 0x000fc8000f8e33ff */
[----:B------:R-:W-:-:S04]  /*1070*/  UIADD3 UR4, UPT, UPT, UR7, 0x1, URZ ;  /* 0x0000000107047890 */ /* 0x000fc8000fffe0ff */
[----:B------:R-:W-:Y:S02]  /*1080*/  ULOP3.LUT UR5, UR4, 0xfffffffc, URZ, 0xc0, !UPT ;  /* 0xfffffffc04057892 */ /* 0x000fe4000f8ec0ff */
[----:B------:R-:W-:Y:S02]  /*1090*/  ULOP3.LUT UR9, UR4, 0x3, URZ, 0xc0, !UPT ;  /* 0x0000000304097892 */ /* 0x000fe4000f8ec0ff */
[----:B------:R-:W-:Y:S01]  /*10a0*/  UIADD3 UR8, UPT, UPT, -UR5, URZ, URZ ;  /* 0x000000ff05087290 */ /* 0x000fe2000fffe1ff */
[----:B------:R-:W-:-:S11]  /*10b0*/  UMOV UR4, URZ ;  /* 0x000000ff00047c82 */ /* 0x000fd60008000000 */
.L_x_145:
[----:B------:R-:W-:-:S09]  /*10c0*/  UISETP.GE.AND UP0, UPT, UR16, 0x1, UPT ;  /* 0x000000011000788c */ /* 0x000fd2000bf06270 */
[----:B0123--:R-:W-:Y:S05]  /*10d0*/  BRA.U !UP0, `(.L_x_137) ;  /* 0x0000000508c47547 */ /* 0x00ffea000b800000 */
[----:B------:R-:W0:Y:S01]  /*10e0*/  S2R R7, SR_TID.Y ;  /* 0x0000000000077919 */ /* 0x000e220000002200 */
[----:B------:R-:W-:Y:S01]  /*10f0*/  UISETP.GE.U32.AND UP0, UPT, UR7, 0x3, UPT ;  /* 0x000000030700788c */ /* 0x000fe2000bf06070 */
[----:B------:R-:W-:Y:S01]  /*1100*/  UMOV UR5, URZ ;  /* 0x000000ff00057c82 */ /* 0x000fe20008000000 */
[----:B0-----:R-:W-:-:S04]  /*1110*/  VIADD R7, R7, UR4 ;  /* 0x0000000407077c36 */ /* 0x001fc80008000000 */
[----:B-----5:R-:W-:-:S05]  /*1120*/  IMAD R6, R4, R7, RZ ;  /* 0x0000000704067224 */ /* 0x020fca00078e02ff */
[----:B------:R-:W-:Y:S01]  /*1130*/  SHF.R.S32.HI R8, RZ, 0x1f, R6 ;  /* 0x0000001fff087819 */ /* 0x000fe20000011406 */
[----:B------:R-:W-:Y:S06]  /*1140*/  BRA.U !UP0, `(.L_x_138) ;  /* 0x0000000108f07547 */ /* 0x000fec000b800000 */
[----:B------:R-:W-:Y:S01]  /*1150*/  IMAD.U32 R11, RZ, RZ, UR14 ;  /* 0x0000000eff0b7e24 */ /* 0x000fe2000f8e00ff */
[C---:B------:R-:W-:Y:S01]  /*1160*/  ISETP.GE.AND P0, PT, R7.reuse, UR15, PT ;  /* 0x0000000f07007c0c */ /* 0x040fe2000bf06270 */
[----:B------:R-:W-:Y:S01]  /*1170*/  IMAD.U32 R25, RZ, RZ, UR14 ;  /* 0x0000000eff197e24 */ /* 0x000fe2000f8e00ff */
[----:B------:R-:W-:Y:S01]  /*1180*/  UMOV UR5, URZ ;  /* 0x000000ff00057c82 */ /* 0x000fe20008000000 */
[--C-:B------:R-:W-:Y:S01]  /*1190*/  IMAD R28, R7, 0x11, R0.reuse ;  /* 0x00000011071c7824 */ /* 0x100fe200078e0200 */
[----:B------:R-:W-:Y:S01]  /*11a0*/  UMOV UR6, UR8 ;  /* 0x0000000800067c82 */ /* 0x000fe20008000000 */
[----:B------:R-:W-:Y:S02]  /*11b0*/  VIADD R31, R0, UR14 ;  /* 0x0000000e001f7c36 */ /* 0x000fe40008000000 */
[--C-:B------:R-:W-:Y:S02]  /*11c0*/  IMAD R11, R11, 0x2, R0.reuse ;  /* 0x000000020b0b7824 */ /* 0x100fe400078e0200 */
[----:B------:R-:W-:-:S02]  /*11d0*/  IMAD R10, R25, 0x3, R0 ;  /* 0x00000003190a7824 */ /* 0x000fc400078e0200 */
[----:B------:R-:W-:Y:S02]  /*11e0*/  IMAD.MOV.U32 R29, RZ, RZ, R0 ;  /* 0x000000ffff1d7224 */ /* 0x000fe400078e0000 */
[----:B------:R-:W-:Y:S02]  /*11f0*/  IMAD.MOV.U32 R9, RZ, RZ, R2 ;  /* 0x000000ffff097224 */ /* 0x000fe400078e0002 */
[----:B------:R-:W-:Y:S02]  /*1200*/  IMAD.SHL.U32 R28, R28, 0x8, RZ ;  /* 0x000000081c1c7824 */ /* 0x000fe400078e00ff */
[C---:B------:R-:W-:Y:S02]  /*1210*/  IMAD R30, R7.reuse, 0x11, R31 ;  /* 0x00000011071e7824 */ /* 0x040fe400078e021f */
[C---:B------:R-:W-:Y:S02]  /*1220*/  IMAD R32, R7.reuse, 0x11, R11 ;  /* 0x0000001107207824 */ /* 0x040fe400078e020b */
[----:B------:R-:W-:-:S07]  /*1230*/  IMAD R34, R7, 0x11, R10 ;  /* 0x0000001107227824 */ /* 0x000fce00078e020a */
.L_x_139:
[----:B------:R-:W-:-:S13]  /*1240*/  ISETP.GE.OR P2, PT, R29, UR16, P0 ;  /* 0x000000101d007c0c */ /* 0x000fda0008746670 */
[----:B------:R-:W-:-:S05]  /*1250*/  @!P2 IADD3 R25, P3, PT, R6, R29, RZ ;  /* 0x0000001d0619a210 */ /* 0x000fca0007f7e0ff */
[----:B0-----:R-:W-:Y:S01]  /*1260*/  @!P2 IMAD.X R26, RZ, RZ, R8, P3 ;  /* 0x000000ffff1aa224 */ /* 0x001fe200018e0608 */
[----:B------:R-:W-:-:S04]  /*1270*/  @!P2 LEA R24, P3, R25, R12, 0x3 ;  /* 0x0000000c1918a211 */ /* 0x000fc800078618ff */
[----:B------:R-:W-:-:S06]  /*1280*/  @!P2 LEA.HI.X R25, R25, R13, R26, 0x3, P3 ;  /* 0x0000000d1919a211 */ /* 0x000fcc00018f1c1a */
[----:B------:R-:W2:Y:S01]  /*1290*/  @!P2 LDG.E.64.CONSTANT R24, desc[UR10][R24.64] ;  /* 0x0000000a1818a981 */ /* 0x000ea2000c1e9b00 */
[----:B------:R-:W-:Y:S02]  /*12a0*/  ISETP.GE.OR P3, PT, R31, UR16, P0 ;  /* 0x000000101f007c0c */ /* 0x000fe40008766670 */
[----:B------:R-:W-:-:S05]  /*12b0*/  @!P2 IADD3 R33, PT, PT, R28, R9, RZ ;  /* 0x000000091c21a210 */ /* 0x000fca0007ffe0ff */
[----:B--2---:R0:W-:Y:S06]  /*12c0*/  @!P2 STS.64 [R33], R24 ;  /* 0x000000182100a388 */ /* 0x0041ec0000000a00 */
[----:B------:R-:W-:-:S05]  /*12d0*/  @!P3 IADD3 R27, P2, PT, R6, R31, RZ ;  /* 0x0000001f061bb210 */ /* 0x000fca0007f5e0ff */
[----:B------:R-:W-:Y:S01]  /*12e0*/  @!P3 IMAD.X R35, RZ, RZ, R8, P2 ;  /* 0x000000ffff23b224 */ /* 0x000fe200010e0608 */
[----:B------:R-:W-:-:S04]  /*12f0*/  @!P3 LEA R26, P2, R27, R12, 0x3 ;  /* 0x0000000c1b1ab211 */ /* 0x000fc800078418ff */
[----:B------:R-:W-:-:S06]  /*1300*/  @!P3 LEA.HI.X R27, R27, R13, R35, 0x3, P2 ;  /* 0x0000000d1b1bb211 */ /* 0x000fcc00010f1c23 */
[----:B------:R-:W2:Y:S01]  /*1310*/  @!P3 LDG.E.64.CONSTANT R26, desc[UR10][R26.64] ;  /* 0x0000000a1a1ab981 */ /* 0x000ea2000c1e9b00 */
[----:B------:R-:W-:Y:S01]  /*1320*/  ISETP.GE.OR P2, PT, R11, UR16, P0 ;  /* 0x000000100b007c0c */ /* 0x000fe20008746670 */
[----:B------:R-:W-:-:S05]  /*1330*/  @!P3 IMAD R35, R30, 0x8, R9 ;  /* 0x000000081e23b824 */ /* 0x000fca00078e0209 */
[----:B--2---:R1:W-:Y:S07]  /*1340*/  @!P3 STS.64 [R35], R26 ;  /* 0x0000001a2300b388 */ /* 0x0043ee0000000a00 */
[----:B------:R-:W-:-:S05]  /*1350*/  @!P2 IADD3 R37, P3, PT, R6, R11, RZ ;  /* 0x0000000b0625a210 */ /* 0x000fca0007f7e0ff */
[----:B------:R-:W-:Y:S01]  /*1360*/  @!P2 IMAD.X R36, RZ, RZ, R8, P3 ;  /* 0x000000ffff24a224 */ /* 0x000fe200018e0608 */
[----:B0-----:R-:W-:-:S04]  /*1370*/  @!P2 LEA R24, P3, R37, R12, 0x3 ;  /* 0x0000000c2518a211 */ /* 0x001fc800078618ff */
[----:B------:R-:W-:-:S06]  /*1380*/  @!P2 LEA.HI.X R25, R37, R13, R36, 0x3, P3 ;  /* 0x0000000d2519a211 */ /* 0x000fcc00018f1c24 */
[----:B------:R-:W2:Y:S01]  /*1390*/  @!P2 LDG.E.64.CONSTANT R24, desc[UR10][R24.64] ;  /* 0x0000000a1818a981 */ /* 0x000ea2000c1e9b00 */
[----:B------:R-:W-:Y:S01]  /*13a0*/  ISETP.GE.OR P3, PT, R10, UR16, P0 ;  /* 0x000000100a007c0c */ /* 0x000fe20008766670 */
[----:B------:R-:W-:-:S05]  /*13b0*/  @!P2 IMAD R33, R32, 0x8, R9 ;  /* 0x000000082021a824 */ /* 0x000fca00078e0209 */
[----:B--2---:R0:W-:Y:S07]  /*13c0*/  @!P2 STS.64 [R33], R24 ;  /* 0x000000182100a388 */ /* 0x0041ee0000000a00 */
[----:B------:R-:W-:-:S05]  /*13d0*/  @!P3 IADD3 R37, P2, PT, R6, R10, RZ ;  /* 0x0000000a0625b210 */ /* 0x000fca0007f5e0ff */
[----:B------:R-:W-:Y:S01]  /*13e0*/  @!P3 IMAD.X R36, RZ, RZ, R8, P2 ;  /* 0x000000ffff24b224 */ /* 0x000fe200010e0608 */
[----:B-1----:R-:W-:-:S04]  /*13f0*/  @!P3 LEA R26, P2, R37, R12, 0x3 ;  /* 0x0000000c251ab211 */ /* 0x002fc800078418ff */
[----:B------:R-:W-:-:S06]  /*1400*/  @!P3 LEA.HI.X R27, R37, R13, R36, 0x3, P2 ;  /* 0x0000000d251bb211 */ /* 0x000fcc00010f1c24 */
[----:B------:R-:W2:Y:S01]  /*1410*/  @!P3 LDG.E.64.CONSTANT R26, desc[UR10][R26.64] ;  /* 0x0000000a1a1ab981 */ /* 0x000ea2000c1e9b00 */
[----:B------:R-:W-:Y:S01]  /*1420*/  @!P3 IMAD R35, R34, 0x8, R9 ;  /* 0x000000082223b824 */ /* 0x000fe200078e0209 */
[----:B------:R-:W-:Y:S01]  /*1430*/  UIADD3 UR6, UPT, UPT, UR6, 0x4, URZ ;  /* 0x0000000406067890 */ /* 0x000fe2000fffe0ff */
[----:B0-----:R-:W-:Y:S01]  /*1440*/  IMAD.U32 R24, RZ, RZ, UR14 ;  /* 0x0000000eff187e24 */ /* 0x001fe2000f8e00ff */
[----:B------:R-:W-:Y:S02]  /*1450*/  ULEA UR5, UR14, UR5, 0x2 ;  /* 0x000000050e057291 */ /* 0x000fe4000f8e10ff */
[----:B------:R-:W-:Y:S01]  /*1460*/  IMAD.U32 R36, RZ, RZ, UR14 ;  /* 0x0000000eff247e24 */ /* 0x000fe2000f8e00ff */
[----:B------:R-:W-:Y:S01]  /*1470*/  UISETP.NE.AND UP0, UPT, UR6, URZ, UPT ;  /* 0x000000ff0600728c */ /* 0x000fe2000bf05270 */
[----:B------:R-:W-:Y:S01]  /*1480*/  IMAD.U32 R37, RZ, RZ, UR14 ;  /* 0x0000000eff257e24 */ /* 0x000fe2000f8e00ff */
[----:B------:R-:W-:Y:S01]  /*1490*/  LEA R11, R24, R11, 0x2 ;  /* 0x0000000b180b7211 */ /* 0x000fe200078e10ff */
[----:B------:R-:W-:-:S02]  /*14a0*/  IMAD.U32 R25, RZ, RZ, UR14 ;  /* 0x0000000eff197e24 */ /* 0x000fc4000f8e00ff */
[C---:B------:R-:W-:Y:S02]  /*14b0*/  IMAD R31, R36.reuse, 0x4, R31 ;  /* 0x00000004241f7824 */ /* 0x040fe400078e021f */
[----:B------:R-:W-:Y:S02]  /*14c0*/  IMAD R9, R37, 0x20, R9 ;  /* 0x0000002025097824 */ /* 0x000fe400078e0209 */
[----:B------:R-:W-:Y:S02]  /*14d0*/  IMAD R10, R25, 0x4, R10 ;  /* 0x00000004190a7824 */ /* 0x000fe400078e020a */
[----:B------:R-:W-:Y:S01]  /*14e0*/  IMAD R29, R36, 0x4, R29 ;  /* 0x00000004241d7824 */ /* 0x000fe200078e021d */
[----:B--2---:R0:W-:Y:S01]  /*14f0*/  @!P3 STS.64 [R35], R26 ;  /* 0x0000001a2300b388 */ /* 0x0041e20000000a00 */
[----:B------:R-:W-:Y:S05]  /*1500*/  BRA.U UP0, `(.L_x_139) ;  /* 0xfffffffd004c7547 */ /* 0x000fea000b83ffff */
.L_x_138:
[----:B------:R-:W-:-:S09]  /*1510*/  UISETP.NE.AND UP0, UPT, UR9, URZ, UPT ;  /* 0x000000ff0900728c */ /* 0x000fd2000bf05270 */
[----:B------:R-:W-:Y:S05]  /*1520*/  BRA.U !UP0, `(.L_x_137) ;  /* 0x0000000108b07547 */ /* 0x000fea000b800000 */
[----:B------:R-:W-:Y:S01]  /*1530*/  VIADD R24, R0, UR5 ;  /* 0x0000000500187c36 */ /* 0x000fe20008000000 */
[----:B------:R-:W-:Y:S01]  /*1540*/  ISETP.GE.AND P0, PT, R7, UR15, PT ;  /* 0x0000000f07007c0c */ /* 0x000fe2000bf06270 */
[----:B------:R-:W-:Y:S03]  /*1550*/  BSSY.RECONVERGENT B0, `(.L_x_140) ;  /* 0x000000b000007945 */ /* 0x000fe60003800200 */
[----:B------:R-:W-:-:S13]  /*1560*/  ISETP.GE.OR P2, PT, R24, UR16, P0 ;  /* 0x0000001018007c0c */ /* 0x000fda0008746670 */
[----:B------:R-:W-:Y:S05]  /*1570*/  @P2 BRA `(.L_x_141) ;  /* 0x0000000000202947 */ /* 0x000fea0003800000 */
[----:B------:R-:W-:-:S05]  /*1580*/  IADD3 R9, P2, PT, R6, R24, RZ ;  /* 0x0000001806097210 */ /* 0x000fca0007f5e0ff */
[----:B------:R-:W-:Y:S01]  /*1590*/  IMAD.X R11, RZ, RZ, R8, P2 ;  /* 0x000000ffff0b7224 */ /* 0x000fe200010e0608 */
[----:B------:R-:W-:-:S04]  /*15a0*/  LEA R10, P2, R9, R12, 0x3 ;  /* 0x0000000c090a7211 */ /* 0x000fc800078418ff */
[----:B------:R-:W-:-:S06]  /*15b0*/  LEA.HI.X R11, R9, R13, R11, 0x3, P2 ;  /* 0x0000000d090b7211 */ /* 0x000fcc00010f1c0b */
[----:B------:R-:W2:Y:S01]  /*15c0*/  LDG.E.64.CONSTANT R10, desc[UR10][R10.64] ;  /* 0x0000000a0a0a7981 */ /* 0x000ea2000c1e9b00 */
[----:B------:R-:W-:-:S04]  /*15d0*/  IMAD R9, R7, 0x11, R24 ;  /* 0x0000001107097824 */ /* 0x000fc800078e0218 */
[----:B------:R-:W-:-:S05]  /*15e0*/  IMAD R9, R9, 0x8, R2 ;  /* 0x0000000809097824 */ /* 0x000fca00078e0202 */
[----:B--2---:R1:W-:Y:S02]  /*15f0*/  STS.64 [R9], R10 ;  /* 0x0000000a09007388 */ /* 0x0043e40000000a00 */
.L_x_141:
[----:B------:R-:W-:Y:S05]  /*1600*/  BSYNC.RECONVERGENT B0 ;  /* 0x0000000000007941 */ /* 0x000fea0003800200 */
.L_x_140:
[----:B------:R-:W-:-:S09]  /*1610*/  UISETP.NE.AND UP0, UPT, UR9, 0x1, UPT ;  /* 0x000000010900788c */ /* 0x000fd2000bf05270 */
[----:B------:R-:W-:Y:S05]  /*1620*/  BRA.U !UP0, `(.L_x_137) ;  /* 0x0000000108707547 */ /* 0x000fea000b800000 */
[----:B------:R-:W-:Y:S01]  /*1630*/  VIADD R24, R24, UR14 ;  /* 0x0000000e18187c36 */ /* 0x000fe20008000000 */
[----:B------:R-:W-:Y:S04]  /*1640*/  BSSY.RECONVERGENT B0, `(.L_x_142) ;  /* 0x000000b000007945 */ /* 0x000fe80003800200 */
[----:B------:R-:W-:-:S13]  /*1650*/  ISETP.GE.OR P2, PT, R24, UR16, P0 ;  /* 0x0000001018007c0c */ /* 0x000fda0008746670 */
[----:B------:R-:W-:Y:S05]  /*1660*/  @P2 BRA `(.L_x_143) ;  /* 0x0000000000202947 */ /* 0x000fea0003800000 */
[----:B-1----:R-:W-:-:S05]  /*1670*/  IADD3 R9, P2, PT, R6, R24, RZ ;  /* 0x0000001806097210 */ /* 0x002fca0007f5e0ff */
[----:B------:R-:W-:Y:S01]  /*1680*/  IMAD.X R11, RZ, RZ, R8, P2 ;  /* 0x000000ffff0b7224 */ /* 0x000fe200010e0608 */
[----:B------:R-:W-:-:S04]  /*1690*/  LEA R10, P2, R9, R12, 0x3 ;  /* 0x0000000c090a7211 */ /* 0x000fc800078418ff */
[----:B------:R-:W-:-:S06]  /*16a0*/  LEA.HI.X R11, R9, R13, R11, 0x3, P2 ;  /* 0x0000000d090b7211 */ /* 0x000fcc00010f1c0b */
[----:B------:R-:W2:Y:S01]  /*16b0*/  LDG.E.64.CONSTANT R10, desc[UR10][R10.64] ;  /* 0x0000000a0a0a7981 */ /* 0x000ea2000c1e9b00 */
[----:B------:R-:W-:-:S04]  /*16c0*/  IMAD R9, R7, 0x11, R24 ;  /* 0x0000001107097824 */ /* 0x000fc800078e0218 */
[----:B------:R-:W-:-:S05]  /*16d0*/  IMAD R9, R9, 0x8, R2 ;  /* 0x0000000809097824 */ /* 0x000fca00078e0202 */
[----:B--2---:R2:W-:Y:S02]  /*16e0*/  STS.64 [R9], R10 ;  /* 0x0000000a09007388 */ /* 0x0045e40000000a00 */
.L_x_143:
[----:B------:R-:W-:Y:S05]  /*16f0*/  BSYNC.RECONVERGENT B0 ;  /* 0x0000000000007941 */ /* 0x000fea0003800200 */
.L_x_142:
[----:B------:R-:W-:-:S09]  /*1700*/  UISETP.NE.AND UP0, UPT, UR9, 0x2, UPT ;  /* 0x000000020900788c */ /* 0x000fd2000bf05270 */
[----:B------:R-:W-:Y:S05]  /*1710*/  BRA.U !UP0, `(.L_x_137) ;  /* 0x0000000108347547 */ /* 0x000fea000b800000 */
[----:B------:R-:W-:Y:S01]  /*1720*/  VIADD R24, R24, UR14 ;  /* 0x0000000e18187c36 */ /* 0x000fe20008000000 */
[----:B------:R-:W-:Y:S04]  /*1730*/  BSSY.RECONVERGENT B0, `(.L_x_137) ;  /* 0x000000b000007945 */ /* 0x000fe80003800200 */
[----:B------:R-:W-:-:S13]  /*1740*/  ISETP.GE.OR P0, PT, R24, UR16, P0 ;  /* 0x0000001018007c0c */ /* 0x000fda0008706670 */
[----:B------:R-:W-:Y:S05]  /*1750*/  @P0 BRA `(.L_x_144) ;  /* 0x0000000000200947 */ /* 0x000fea0003800000 */
[----:B-12---:R-:W-:-:S05]  /*1760*/  IADD3 R9, P0, PT, R6, R24, RZ ;  /* 0x0000001806097210 */ /* 0x006fca0007f1e0ff */
[----:B------:R-:W-:Y:S01]  /*1770*/  IMAD.X R6, RZ, RZ, R8, P0 ;  /* 0x000000ffff067224 */ /* 0x000fe200000e0608 */
[----:B------:R-:W-:-:S04]  /*1780*/  LEA R8, P0, R9, R12, 0x3 ;  /* 0x0000000c09087211 */ /* 0x000fc800078018ff */
[----:B------:R-:W-:-:S06]  /*1790*/  LEA.HI.X R9, R9, R13, R6, 0x3, P0 ;  /* 0x0000000d09097211 */ /* 0x000fcc00000f1c06 */
[----:B------:R-:W2:Y:S01]  /*17a0*/  LDG.E.64.CONSTANT R8, desc[UR10][R8.64] ;  /* 0x0000000a08087981 */ /* 0x000ea2000c1e9b00 */
[----:B------:R-:W-:-:S04]  /*17b0*/  IMAD R7, R7, 0x11, R24 ;  /* 0x0000001107077824 */ /* 0x000fc800078e0218 */
[----:B------:R-:W-:-:S05]  /*17c0*/  IMAD R7, R7, 0x8, R2 ;  /* 0x0000000807077824 */ /* 0x000fca00078e0202 */
[----:B--2---:R3:W-:Y:S02]  /*17d0*/  STS.64 [R7], R8 ;  /* 0x0000000807007388 */ /* 0x0047e40000000a00 */
.L_x_144:
[----:B------:R-:W-:Y:S05]  /*17e0*/  BSYNC.RECONVERGENT B0 ;  /* 0x0000000000007941 */ /* 0x000fea0003800200 */
.L_x_137:
[----:B------:R-:W-:-:S04]  /*17f0*/  UIADD3 UR4, UPT, UPT, UR13, UR4, URZ ;  /* 0x000000040d047290 */ /* 0x000fc8000fffe0ff */
[----:B------:R-:W-:-:S09]  /*1800*/  UISETP.GE.AND UP0, UPT, UR4, UR15, UPT ;  /* 0x0000000f0400728c */ /* 0x000fd2000bf06270 */
[----:B------:R-:W-:Y:S05]  /*1810*/  BRA.U !UP0, `(.L_x_145) ;  /* 0xfffffff908287547 */ /* 0x000fea000b83ffff */
.L_x_136:
[----:B------:R-:W-:Y:S01]  /*1820*/  BAR.SYNC.DEFER_BLOCKING 0x0 ;  /* 0x0000000000007b1d */ /* 0x000fe20000010000 */
[----:B------:R-:W-:-:S04]  /*1830*/  UISETP.LT.AND UP0, UPT, UR15, UR16, UPT ;  /* 0x000000100f00728c */ /* 0x000fc8000bf01270 */
[----:B------:R-:W-:-:S04]  /*1840*/  USEL UR4, UR15, UR16, UP0 ;  /* 0x000000100f047287 */ /* 0x000fc80008000000 */
[----:B------:R-:W-:-:S09]  /*1850*/  UISETP.GE.AND UP0, UPT, UR4, 0x1, UPT ;  /* 0x000000010400788c */ /* 0x000fd2000bf06270 */
[----:B------:R-:W-:Y:S05]  /*1860*/  BRA.U !UP0, `(.L_x_146) ;  /* 0x0000000908fc7547 */ /* 0x000fea000b800000 */
[----:B------:R-:W-:Y:S01]  /*1870*/  ULOP3.LUT UR7, UR16, 0x7ffffffc, URZ, 0xc0, !UPT ;  /* 0x7ffffffc10077892 */ /* 0x000fe2000f8ec0ff */
[----:B------:R-:W-:-:S11]  /*1880*/  UMOV UR4, URZ ;  /* 0x000000ff00047c82 */ /* 0x000fd60008000000 */
.L_x_156:
[----:B-----5:R-:W4:Y:S01]  /*1890*/  S2R R4, SR_TID.Y ;  /* 0x0000000000047919 */ /* 0x020f220000002200 */
[----:B------:R-:W-:Y:S01]  /*18a0*/  UMOV UR5, URZ ;  /* 0x000000ff00057c82 */ /* 0x000fe20008000000 */
[----:B----4-:R-:W-:-:S05]  /*18b0*/  VIADD R4, R4, UR4 ;  /* 0x0000000404047c36 */ /* 0x010fca0008000000 */
[----:B0-2---:R-:W-:-:S07]  /*18c0*/  IADD3 R6, PT, PT, R4, UR13, RZ ;  /* 0x0000000d04067c10 */ /* 0x005fce000fffe0ff */
.L_x_155:
[----:B------:R-:W-:Y:S01]  /*18d0*/  UISETP.GE.U32.AND UP1, UPT, UR16, 0x4, UPT ;  /* 0x000000041000788c */ /* 0x000fe2000bf26070 */
[----:B--2---:R-:W-:Y:S01]  /*18e0*/  VIADD R34, R0, UR5 ;  /* 0x0000000500227c36 */ /* 0x004fe20008000000 */
[----:B------:R-:W-:Y:S01]  /*18f0*/  ISETP.GE.AND P2, PT, R4, UR15, PT ;  /* 0x0000000f04007c0c */ /* 0x000fe2000bf46270 */
[----:B------:R-:W-:Y:S01]  /*1900*/  ULEA UR5, UR14, UR5, 0x1 ;  /* 0x000000050e057291 */ /* 0x000fe2000f8e08ff */
[----:B------:R-:W-:Y:S01]  /*1910*/  ISETP.GE.AND P0, PT, R6, UR15, PT ;  /* 0x0000000f06007c0c */ /* 0x000fe2000bf06270 */
[C---:B------:R-:W-:Y:S01]  /*1920*/  VIADD R32, R34.reuse, UR14 ;  /* 0x0000000e22207c36 */ /* 0x040fe20008000000 */
[CC--:B------:R-:W-:Y:S02]  /*1930*/  ISETP.LT.AND P3, PT, R34.reuse, R3.reuse, !P2 ;  /* 0x000000032200720c */ /* 0x0c0fe40005761270 */
[----:B-123--:R-:W-:Y:S02]  /*1940*/  CS2R R8, SRZ ;  /* 0x0000000000087805 */ /* 0x00efe4000001ff00 */
[----:B------:R-:W-:-:S02]  /*1950*/  ISETP.LT.AND P4, PT, R34, R3, !P0 ;  /* 0x000000032200720c */ /* 0x000fc40004781270 */
[----:B0-----:R-:W-:Y:S02]  /*1960*/  CS2R R10, SRZ ;  /* 0x00000000000a7805 */ /* 0x001fe4000001ff00 */
[CC--:B------:R-:W-:Y:S02]  /*1970*/  ISETP.LT.AND P2, PT, R32.reuse, R3.reuse, !P2 ;  /* 0x000000032000720c */ /* 0x0c0fe40005741270 */
[----:B------:R-:W-:Y:S02]  /*1980*/  CS2R R12, SRZ ;  /* 0x00000000000c7805 */ /* 0x000fe4000001ff00 */
[----:B------:R-:W-:Y:S02]  /*1990*/  ISETP.LT.AND P0, PT, R32, R3, !P0 ;  /* 0x000000032000720c */ /* 0x000fe40004701270 */
[----:B------:R-:W-:Y:S01]  /*19a0*/  CS2R R28, SRZ ;  /* 0x00000000001c7805 */ /* 0x000fe2000001ff00 */
[----:B------:R-:W-:Y:S01]  /*19b0*/  UISETP.GE.AND UP0, UPT, UR5, UR16, UPT ;  /* 0x000000100500728c */ /* 0x000fe2000bf06270 */
[----:B------:R-:W-:Y:S01]  /*19c0*/  UMOV UR6, URZ ;  /* 0x000000ff00067c82 */ /* 0x000fe20008000000 */
[----:B------:R-:W-:Y:S09]  /*19d0*/  BRA.U !UP1, `(.L_x_147) ;  /* 0x0000000109dc7547 */ /* 0x000ff2000b800000 */
[----:B------:R-:W1:Y:S01]  /*19e0*/  S2UR UR8, SR_CgaCtaId ;  /* 0x00000000000879c3 */ /* 0x000e620000008800 */
[----:B------:R-:W-:Y:S01]  /*19f0*/  IMAD.MOV.U32 R7, RZ, RZ, RZ ;  /* 0x000000ffff077224 */ /* 0x000fe200078e00ff */
[----:B------:R-:W-:Y:S01]  /*1a00*/  CS2R R8, SRZ ;  /* 0x0000000000087805 */ /* 0x000fe2000001ff00 */
[----:B------:R-:W-:Y:S01]  /*1a10*/  UMOV UR6, 0x400 ;  /* 0x0000040000067882 */ /* 0x000fe20000000000 */
[----:B------:R-:W-:-:S04]  /*1a20*/  UMOV UR9, 0x400 ;  /* 0x0000040000097882 */ /* 0x000fc80000000000 */
[----:B------:R-:W2:Y:S01]  /*1a30*/  S2UR UR12, SR_CgaCtaId ;  /* 0x00000000000c79c3 */ /* 0x000ea20000008800 */
[----:B-1----:R-:W-:Y:S02]  /*1a40*/  ULEA UR6, UR8, UR6, 0x18 ;  /* 0x0000000608067291 */ /* 0x002fe4000f8ec0ff */
[----:B--2---:R-:W-:-:S12]  /*1a50*/  ULEA UR9, UR12, UR9, 0x18 ;  /* 0x000000090c097291 */ /* 0x004fd8000f8ec0ff */
.L_x_148:
[C---:B0-----:R-:W-:Y:S02]  /*1a60*/  IMAD R26, R7.reuse, 0x1a, R34 ;  /* 0x0000001a071a7824 */ /* 0x041fe400078e0222 */
[----:B------:R-:W-:Y:S02]  /*1a70*/  IMAD R24, R7, 0x1a, R32 ;  /* 0x0000001a07187824 */ /* 0x000fe400078e0220 */
[--C-:B------:R-:W-:Y:S01]  /*1a80*/  IMAD R27, R4, 0x11, R7.reuse ;  /* 0x00000011041b7824 */ /* 0x100fe200078e0207 */
[----:B------:R-:W-:Y:S01]  /*1a90*/  LEA R26, R26, UR6, 0x3 ;  /* 0x000000061a1a7c11 */ /* 0x000fe2000f8e18ff */
[----:B------:R-:W-:Y:S01]  /*1aa0*/  IMAD R25, R6, 0x11, R7 ;  /* 0x0000001106197824 */ /* 0x000fe200078e0207 */
[----:B------:R-:W-:Y:S01]  /*1ab0*/  UMOV UR6, UR9 ;  /* 0x0000000900067c82 */ /* 0x000fe20008000000 */
[--C-:B------:R-:W-:Y:S01]  /*1ac0*/  IMAD R27, R27, 0x8, R2.reuse ;  /* 0x000000081b1b7824 */ /* 0x100fe200078e0202 */
[----:B------:R-:W-:Y:S01]  /*1ad0*/  LEA R31, R24, UR6, 0x3 ;  /* 0x00000006181f7c11 */ /* 0x000fe2000f8e18ff */
[----:B------:R-:W-:Y:S01]  /*1ae0*/  IMAD R30, R25, 0x8, R2 ;  /* 0x00000008191e7824 */ /* 0x000fe200078e0202 */
[----:B------:R-:W-:Y:S01]  /*1af0*/  @P3 LDS.64 R18, [R26] ;  /* 0x000000001a123984 */ /* 0x000fe20000000a00 */
[----:B------:R-:W-:-:S03]  /*1b00*/  VIADD R7, R7, 0x4 ;  /* 0x0000000407077836 */ /* 0x000fc60000000000 */
[----:B------:R-:W0:Y:S02]  /*1b10*/  @P3 LDS.64 R20, [R27] ;  /* 0x000000001b143984 */ /* 0x000e240000000a00 */
[----:B------:R-:W-:Y:S02]  /*1b20*/  ISETP.NE.AND P5, PT, R7, UR7, PT ;  /* 0x0000000707007c0c */ /* 0x000fe4000bfa5270 */
[----:B------:R-:W1:Y:S04]  /*1b30*/  @P4 LDS.64 R22, [R30] ;  /* 0x000000001e164984 */ /* 0x000e680000000a00 */
[----:B------:R-:W2:Y:S01]  /*1b40*/  @P2 LDS.64 R16, [R31] ;  /* 0x000000001f102984 */ /* 0x000ea20000000a00 */
[C---:B0-----:R-:W-:Y:S02]  /*1b50*/  @P3 DFMA R28, R18.reuse, R20, R28 ;  /* 0x00000014121c322b */ /* 0x041fe4000000001c */
[----:B-1----:R-:W-:Y:S01]  /*1b60*/  @P4 DFMA R10, R18, R22, R10 ;  /* 0x00000016120a422b */ /* 0x002fe2000000000a */
[----:B------:R-:W-:Y:S01]  /*1b70*/  @P3 LDS.64 R18, [R26+0xd0] ;  /* 0x0000d0001a123984 */ /* 0x000fe20000000a00 */
[----:B--2---:R-:W-:-:S02]  /*1b80*/  @P2 DFMA R12, R20, R16, R12 ;  /* 0x00000010140c222b */ /* 0x004fc4000000000c */
[----:B------:R-:W-:Y:S01]  /*1b90*/  DFMA R24, R16, R22, R8 ;  /* 0x000000161018722b */ /* 0x000fe20000000008 */
[----:B------:R-:W0:Y:S04]  /*1ba0*/  @P3 LDS.64 R20, [R27+0x8] ;  /* 0x000008001b143984 */ /* 0x000e280000000a00 */
[----:B------:R-:W1:Y:S04]  /*1bb0*/  @P2 LDS.64 R16, [R31+0xd0] ;  /* 0x0000d0001f102984 */ /* 0x000e680000000a00 */
[----:B------:R-:W2:Y:S01]  /*1bc0*/  @P4 LDS.64 R22, [R30+0x8] ;  /* 0x000008001e164984 */ /* 0x000ea20000000a00 */
[----:B0-----:R-:W-:-:S02]  /*1bd0*/  @P3 DFMA R28, R18, R20, R28 ;  /* 0x00000014121c322b */ /* 0x001fc4000000001c */
[----:B-1----:R-:W-:Y:S01]  /*1be0*/  @P2 DFMA R12, R20, R16, R12 ;  /* 0x00000010140c222b */ /* 0x002fe2000000000c */
[----:B------:R-:W-:Y:S01]  /*1bf0*/  @P3 LDS.64 R20, [R27+0x10] ;  /* 0x000010001b143984 */ /* 0x000fe20000000a00 */
[-C--:B--2---:R-:W-:Y:S02]  /*1c00*/  @P4 DFMA R10, R18, R22.reuse, R10 ;  /* 0x00000016120a422b */ /* 0x084fe4000000000a */
[----:B------:R-:W-:Y:S01]  /*1c10*/  DFMA R24, R16, R22, R24 ;  /* 0x000000161018722b */ /* 0x000fe20000000018 */
[----:B------:R-:W0:Y:S04]  /*1c20*/  @P3 LDS.64 R18, [R26+0x1a0] ;  /* 0x0001a0001a123984 */ /* 0x000e280000000a00 */
[----:B------:R-:W1:Y:S04]  /*1c30*/  @P2 LDS.64 R16, [R31+0x1a0] ;  /* 0x0001a0001f102984 */ /* 0x000e680000000a00 */
[----:B------:R-:W2:Y:S01]  /*1c40*/  @P4 LDS.64 R22, [R30+0x10] ;  /* 0x000010001e164984 */ /* 0x000ea20000000a00 */
[----:B0-----:R-:W-:-:S02]  /*1c50*/  @P3 DFMA R28, R18, R20, R28 ;  /* 0x00000014121c322b */ /* 0x001fc4000000001c */
[----:B-1----:R-:W-:Y:S01]  /*1c60*/  @P2 DFMA R12, R20, R16, R12 ;  /* 0x00000010140c222b */ /* 0x002fe2000000000c */
[----:B------:R-:W-:Y:S01]  /*1c70*/  @P3 LDS.64 R20, [R27+0x18] ;  /* 0x000018001b143984 */ /* 0x000fe20000000a00 */
[-C--:B--2---:R-:W-:Y:S02]  /*1c80*/  DFMA R24, R16, R22.reuse, R24 ;  /* 0x000000161018722b */ /* 0x084fe40000000018 */
[----:B------:R-:W-:Y:S01]  /*1c90*/  @P4 DFMA R10, R18, R22, R10 ;  /* 0x00000016120a422b */ /* 0x000fe2000000000a */
[----:B------:R-:W0:Y:S04]  /*1ca0*/  @P2 LDS.64 R16, [R31+0x270] ;  /* 0x000270001f102984 */ /* 0x000e280000000a00 */
[----:B------:R-:W1:Y:S04]  /*1cb0*/  @P4 LDS.64 R22, [R30+0x18] ;  /* 0x000018001e164984 */ /* 0x000e680000000a00 */
[----:B------:R-:W2:Y:S01]  /*1cc0*/  @P3 LDS.64 R18, [R26+0x270] ;  /* 0x000270001a123984 */ /* 0x000ea20000000a00 */
[----:B0-----:R-:W-:-:S02]  /*1cd0*/  @P2 DFMA R12, R20, R16, R12 ;  /* 0x00000010140c222b */ /* 0x001fc4000000000c */
[----:B-1----:R-:W-:Y:S02]  /*1ce0*/  DFMA R24, R16, R22, R24 ;  /* 0x000000161018722b */ /* 0x002fe40000000018 */
[C---:B--2---:R-:W-:Y:S02]  /*1cf0*/  @P3 DFMA R28, R18.reuse, R20, R28 ;  /* 0x00000014121c322b */ /* 0x044fe4000000001c */
[----:B------:R-:W-:-:S06]  /*1d00*/  @P4 DFMA R10, R18, R22, R10 ;  /* 0x00000016120a422b */ /* 0x000fcc000000000a */
[----:B------:R-:W-:Y:S02]  /*1d10*/  FSEL R8, R24, R8, P0 ;  /* 0x0000000818087208 */ /* 0x000fe40000000000 */
[----:B------:R-:W-:Y:S01]  /*1d20*/  FSEL R9, R25, R9, P0 ;  /* 0x0000000919097208 */ /* 0x000fe20000000000 */
[----:B------:R-:W-:Y:S06]  /*1d30*/  @P5 BRA `(.L_x_148) ;  /* 0xfffffffc00485947 */ /* 0x000fec000383ffff */
[----:B------:R-:W-:-:S05]  /*1d40*/  UMOV UR6, UR7 ;  /* 0x0000000700067c82 */ /* 0x000fca0008000000 */
.L_x_147:
[----:B------:R-:W-:-:S04]  /*1d50*/  ULOP3.LUT UR8, UR16, 0x3, URZ, 0xc0, !UPT ;  /* 0x0000000310087892 */ /* 0x000fc8000f8ec0ff */
[----:B------:R-:W-:-:S09]  /*1d60*/  UISETP.NE.AND UP1, UPT, UR8, URZ, UPT ;  /* 0x000000ff0800728c */ /* 0x000fd2000bf25270 */
[----:B------:R-:W-:Y:S05]  /*1d70*/  BRA.U !UP1, `(.L_x_149) ;  /* 0x0000000509147547 */ /* 0x000fea000b800000 */
[----:B------:R-:W-:Y:S02]  /*1d80*/  UISETP.NE.AND UP1, UPT, UR8, 0x1, UPT ;  /* 0x000000010800788c */ /* 0x000fe4000bf25270 */
[----:B------:R-:W-:-:S07]  /*1d90*/  ULOP3.LUT UP2, URZ, UR16, 0x1, URZ, 0xc0, !UPT ;  /* 0x0000000110ff7892 */ /* 0x000fce000f84c0ff */
[----:B------:R-:W-:Y:S05]  /*1da0*/  BRA.U !UP1, `(.L_x_150) ;  /* 0x0000000109887547 */ /* 0x000fea000b800000 */
[----:B------:R-:W1:Y:S01]  /*1db0*/  S2UR UR9, SR_CgaCtaId ;  /* 0x00000000000979c3 */ /* 0x000e620000008800 */
[----:B0-----:R-:W-:Y:S01]  /*1dc0*/  IMAD.U32 R27, RZ, RZ, UR6 ;  /* 0x00000006ff1b7e24 */ /* 0x001fe2000f8e00ff */
[----:B------:R-:W-:Y:S01]  /*1dd0*/  UMOV UR8, 0x400 ;  /* 0x0000040000087882 */ /* 0x000fe20000000000 */
[----:B------:R-:W-:Y:S02]  /*1de0*/  IMAD.U32 R7, RZ, RZ, UR6 ;  /* 0x00000006ff077e24 */ /* 0x000fe4000f8e00ff */
[----:B------:R-:W-:Y:S02]  /*1df0*/  IMAD.MOV.U32 R25, RZ, RZ, 0x11 ;  /* 0x00000011ff197424 */ /* 0x000fe400078e00ff */
[----:B------:R-:W-:Y:S02]  /*1e00*/  IMAD.MOV.U32 R31, RZ, RZ, 0x11 ;  /* 0x00000011ff1f7424 */ /* 0x000fe400078e00ff */
[----:B------:R-:W-:Y:S02]  /*1e10*/  IMAD R24, R27, 0x1a, R32 ;  /* 0x0000001a1b187824 */ /* 0x000fe400078e0220 */
[----:B------:R-:W-:-:S02]  /*1e20*/  IMAD R7, R7, 0x1a, R34 ;  /* 0x0000001a07077824 */ /* 0x000fc400078e0222 */
[----:B------:R-:W-:Y:S02]  /*1e30*/  IMAD R25, R4, R25, UR6 ;  /* 0x0000000604197e24 */ /* 0x000fe4000f8e0219 */
[----:B------:R-:W-:Y:S01]  /*1e40*/  IMAD R27, R6, R31, UR6 ;  /* 0x00000006061b7e24 */ /* 0x000fe2000f8e021f */
[----:B------:R-:W-:Y:S01]  /*1e50*/  UIADD3 UR6, UPT, UPT, UR6, 0x2, URZ ;  /* 0x0000000206067890 */ /* 0x000fe2000fffe0ff */
[--C-:B------:R-:W-:Y:S02]  /*1e60*/  IMAD R26, R25, 0x8, R2.reuse ;  /* 0x00000008191a7824 */ /* 0x100fe400078e0202 */
[----:B------:R-:W-:-:S03]  /*1e70*/  IMAD R27, R27, 0x8, R2 ;  /* 0x000000081b1b7824 */ /* 0x000fc600078e0202 */
[----:B------:R-:W-:Y:S01]  /*1e80*/  @P3 LDS.64 R20, [R26] ;  /* 0x000000001a143984 */ /* 0x000fe20000000a00 */
[----:B-1----:R-:W-:-:S03]  /*1e90*/  ULEA UR8, UR9, UR8, 0x18 ;  /* 0x0000000809087291 */ /* 0x002fc6000f8ec0ff */
[----:B------:R-:W-:Y:S03]  /*1ea0*/  @P4 LDS.64 R22, [R27] ;  /* 0x000000001b164984 */ /* 0x000fe60000000a00 */
[----:B------:R-:W-:Y:S02]  /*1eb0*/  LEA R30, R24, UR8, 0x3 ;  /* 0x00000008181e7c11 */ /* 0x000fe4000f8e18ff */
[----:B------:R-:W-:-:S03]  /*1ec0*/  LEA R7, R7, UR8, 0x3 ;  /* 0x0000000807077c11 */ /* 0x000fc6000f8e18ff */
[----:B------:R-:W0:Y:S04]  /*1ed0*/  @P2 LDS.64 R16, [R30] ;  /* 0x000000001e102984 */ /* 0x000e280000000a00 */
[----:B------:R-:W1:Y:S01]  /*1ee0*/  @P3 LDS.64 R18, [R7] ;  /* 0x0000000007123984 */ /* 0x000e620000000a00 */
[----:B0-----:R-:W-:Y:S02]  /*1ef0*/  @P2 DFMA R12, R20, R16, R12 ;  /* 0x00000010140c222b */ /* 0x001fe4000000000c */
[-C--:B------:R-:W-:Y:S02]  /*1f00*/  DFMA R24, R16, R22.reuse, R8 ;  /* 0x000000161018722b */ /* 0x080fe40000000008 */
[C---:B-1----:R-:W-:Y:S01]  /*1f10*/  @P4 DFMA R10, R18.reuse, R22, R10 ;  /* 0x00000016120a422b */ /* 0x042fe2000000000a */
[----:B------:R-:W-:Y:S01]  /*1f20*/  @P2 LDS.64 R16, [R30+0xd0] ;  /* 0x0000d0001e102984 */ /* 0x000fe20000000a00 */
[----:B------:R-:W-:-:S03]  /*1f30*/  @P3 DFMA R28, R18, R20, R28 ;  /* 0x00000014121c322b */ /* 0x000fc6000000001c */
[----:B------:R-:W0:Y:S04]  /*1f40*/  @P4 LDS.64 R22, [R27+0x8] ;  /* 0x000008001b164984 */ /* 0x000e280000000a00 */
[----:B------:R-:W1:Y:S04]  /*1f50*/  @P3 LDS.64 R20, [R26+0x8] ;  /* 0x000008001a143984 */ /* 0x000e680000000a00 */
[----:B------:R-:W2:Y:S01]  /*1f60*/  @P3 LDS.64 R18, [R7+0xd0] ;  /* 0x0000d00007123984 */ /* 0x000ea20000000a00 */
[----:B0-----:R-:W-:Y:S02]  /*1f70*/  DFMA R24, R16, R22, R24 ;  /* 0x000000161018722b */ /* 0x001fe40000000018 */
[----:B-1----:R-:W-:-:S02]  /*1f80*/  @P2 DFMA R12, R20, R16, R12 ;  /* 0x00000010140c222b */ /* 0x002fc4000000000c */
[C---:B--2---:R-:W-:Y:S02]  /*1f90*/  @P3 DFMA R28, R18.reuse, R20, R28 ;  /* 0x00000014121c322b */ /* 0x044fe4000000001c */
[----:B------:R-:W-:-:S04]  /*1fa0*/  @P4 DFMA R10, R18, R22, R10 ;  /* 0x00000016120a422b */ /* 0x000fc8000000000a */
[----:B------:R-:W-:Y:S02]  /*1fb0*/  FSEL R8, R24, R8, P0 ;  /* 0x0000000818087208 */ /* 0x000fe40000000000 */
[----:B------:R-:W-:-:S07]  /*1fc0*/  FSEL R9, R25, R9, P0 ;  /* 0x0000000919097208 */ /* 0x000fce0000000000 */
.L_x_150:
[----:B------:R-:W-:Y:S05]  /*1fd0*/  BRA.U !UP2, `(.L_x_149) ;  /* 0x000000010a7c7547 */ /* 0x000fea000b800000 */
[----:B------:R-:W1:Y:S01]  /*1fe0*/  @P2 S2R R24, SR_CgaCtaId ;  /* 0x0000000000182919 */ /* 0x000e620000008800 */
[----:B------:R-:W-:Y:S01]  /*1ff0*/  @P2 MOV R7, 0x400 ;  /* 0x0000040000072802 */ /* 0x000fe20000000f00 */
[----:B0-----:R-:W-:Y:S01]  /*2000*/  IMAD.MOV.U32 R27, RZ, RZ, 0x11 ;  /* 0x00000011ff1b7424 */ /* 0x001fe200078e00ff */
[----:B------:R-:W-:Y:S01]  /*2010*/  MOV R25, UR6 ;  /* 0x0000000600197c02 */ /* 0x000fe20008000f00 */
[----:B------:R-:W-:Y:S01]  /*2020*/  BSSY.RECONVERGENT B0, `(.L_x_151) ;  /* 0x0000016000007945 */ /* 0x000fe20003800200 */
[----:B-1----:R-:W-:-:S03]  /*2030*/  @P2 LEA R24, R24, R7, 0x18 ;  /* 0x0000000718182211 */ /* 0x002fc600078ec0ff */
[----:B------:R-:W-:Y:S02]  /*2040*/  @P2 IMAD R7, R25, 0x1a, R32 ;  /* 0x0000001a19072824 */ /* 0x000fe400078e0220 */
[----:B------:R-:W-:Y:S02]  /*2050*/  @P4 IMAD R25, R6, R27, UR6 ;  /* 0x0000000606194e24 */ /* 0x000fe4000f8e021b */
[----:B------:R-:W-:Y:S02]  /*2060*/  @P2 IMAD R7, R7, 0x8, R24 ;  /* 0x0000000807072824 */ /* 0x000fe400078e0218 */
[----:B------:R-:W-:-:S03]  /*2070*/  @P4 IMAD R26, R25, 0x8, R2 ;  /* 0x00000008191a4824 */ /* 0x000fc600078e0202 */
[----:B------:R-:W-:Y:S04]  /*2080*/  @P2 LDS.64 R16, [R7] ;  /* 0x0000000007102984 */ /* 0x000fe80000000a00 */
[----:B------:R-:W0:Y:S02]  /*2090*/  @P4 LDS.64 R22, [R26] ;  /* 0x000000001a164984 */ /* 0x000e240000000a00 */
[----:B0-----:R-:W-:Y:S01]  /*20a0*/  DFMA R24, R16, R22, R8 ;  /* 0x000000161018722b */ /* 0x001fe20000000008 */
[----:B------:R-:W-:Y:S10]  /*20b0*/  @!P3 BRA `(.L_x_152) ;  /* 0x000000000030b947 */ /* 0x000ff40003800000 */
[----:B------:R-:W0:Y:S01]  /*20c0*/  S2UR UR9, SR_CgaCtaId ;  /* 0x00000000000979c3 */ /* 0x000e220000008800 */
[----:B------:R-:W-:Y:S01]  /*20d0*/  IMAD.U32 R7, RZ, RZ, UR6 ;  /* 0x00000006ff077e24 */ /* 0x000fe2000f8e00ff */
[----:B------:R-:W-:Y:S01]  /*20e0*/  UMOV UR8, 0x400 ;  /* 0x0000040000087882 */ /* 0x000fe20000000000 */
[----:B------:R-:W-:Y:S02]  /*20f0*/  IMAD.MOV.U32 R19, RZ, RZ, 0x11 ;  /* 0x00000011ff137424 */ /* 0x000fe400078e00ff */
[----:B------:R-:W-:Y:S02]  /*2100*/  IMAD R7, R7, 0x1a, R34 ;  /* 0x0000001a07077824 */ /* 0x000fe400078e0222 */
[----:B------:R-:W-:-:S04]  /*2110*/  IMAD R19, R4, R19, UR6 ;  /* 0x0000000604137e24 */ /* 0x000fc8000f8e0213 */
[----:B------:R-:W-:-:S06]  /*2120*/  IMAD R20, R19, 0x8, R2 ;  /* 0x0000000813147824 */ /* 0x000fcc00078e0202 */
[----:B------:R-:W-:Y:S01]  /*2130*/  LDS.64 R20, [R20] ;  /* 0x0000000014147984 */ /* 0x000fe20000000a00 */
[----:B0-----:R-:W-:-:S06]  /*2140*/  ULEA UR8, UR9, UR8, 0x18 ;  /* 0x0000000809087291 */ /* 0x001fcc000f8ec0ff */
[----:B------:R-:W-:-:S05]  /*2150*/  LEA R7, R7, UR8, 0x3 ;  /* 0x0000000807077c11 */ /* 0x000fca000f8e18ff */
[----:B------:R-:W0:Y:S02]  /*2160*/  LDS.64 R18, [R7] ;  /* 0x0000000007127984 */ /* 0x000e240000000a00 */
[----:B0-----:R-:W-:-:S11]  /*2170*/  DFMA R28, R18, R20, R28 ;  /* 0x00000014121c722b */ /* 0x001fd6000000001c */
.L_x_152:
[----:B------:R-:W-:Y:S05]  /*2180*/  BSYNC.RECONVERGENT B0 ;  /* 0x0000000000007941 */ /* 0x000fea0003800200 */
.L_x_151:
[----:B------:R-:W-:Y:S01]  /*2190*/  @P2 DFMA R12, R20, R16, R12 ;  /* 0x00000010140c222b */ /* 0x000fe2000000000c */
[----:B------:R-:W-:Y:S01]  /*21a0*/  FSEL R8, R24, R8, P0 ;  /* 0x0000000818087208 */ /* 0x000fe20000000000 */
[----:B------:R-:W-:Y:S01]  /*21b0*/  @P4 DFMA R10, R18, R22, R10 ;  /* 0x00000016120a422b */ /* 0x000fe2000000000a */
[----:B------:R-:W-:-:S10]  /*21c0*/  FSEL R9, R25, R9, P0 ;  /* 0x0000000919097208 */ /* 0x000fd40000000000 */
.L_x_149:
[----:B------:R-:W-:Y:S01]  /*21d0*/  IMAD R7, R5, R4, RZ ;  /* 0x0000000405077224 */ /* 0x000fe200078e02ff */
[----:B0-----:R-:W0:Y:S03]  /*21e0*/  @P3 LDC.64 R26, c[0x0][0x3c8] ;  /* 0x0000f200ff1a3b82 */ /* 0x001e260000000a00 */
[----:B------:R-:W-:-:S04]  /*21f0*/  @P3 IMAD.IADD R37, R7, 0x1, R34 ;  /* 0x0000000107253824 */ /* 0x000fc800078e0222 */
[----:B------:R-:W-:Y:S01]  /*2200*/  @P3 IMAD.WIDE R36, R37, 0x8, R14 ;  /* 0x0000000825243825 */ /* 0x000fe200078e020e */
[----:B------:R-:W1:Y:S04]  /*2210*/  @P2 LDC.64 R30, c[0x0][0x3a0] ;  /* 0x0000e800ff1e2b82 */ /* 0x000e680000000a00 */
[----:B------:R-:W0:Y:S02]  /*2220*/  @P3 LD.E.64 R24, desc[UR10][R36.64] ;  /* 0x0000000a24183980 */ /* 0x000e24000c101b00 */
[----:B0-----:R-:W-:Y:S02]  /*2230*/  @P3 DMUL R26, R24, R26 ;  /* 0x0000001a181a3228 */ /* 0x001fe40000000000 */
[----:B------:R-:W0:Y:S06]  /*2240*/  @P3 LDC.64 R24, c[0x0][0x3a0] ;  /* 0x0000e800ff183b82 */ /* 0x000e2c0000000a00 */
[----:B0-----:R-:W-:Y:S01]  /*2250*/  @P3 DFMA R26, R28, R24, R26 ;  /* 0x000000181c1a322b */ /* 0x001fe2000000001a */
[----:B------:R-:W-:Y:S01]  /*2260*/  @P2 IMAD.IADD R25, R7, 0x1, R32 ;  /* 0x0000000107192824 */ /* 0x000fe200078e0220 */
[----:B------:R-:W0:Y:S03]  /*2270*/  @P2 LDC.64 R28, c[0x0][0x3c8] ;  /* 0x0000f200ff1c2b82 */ /* 0x000e260000000a00 */
[----:B------:R-:W-:-:S02]  /*2280*/  @P2 IMAD.WIDE R24, R25, 0x8, R14 ;  /* 0x0000000819182825 */ /* 0x000fc400078e020e */
[----:B------:R2:W-:Y:S04]  /*2290*/  @P3 ST.E.64 desc[UR10][R36.64], R26 ;  /* 0x0000001a24003985 */ /* 0x0005e8000c101b0a */
[----:B--2---:R-:W0:Y:S01]  /*22a0*/  @P2 LD.E.64 R26, desc[UR10][R24.64] ;  /* 0x0000000a181a2980 */ /* 0x004e22000c101b00 */
[----:B------:R-:W-:-:S04]  /*22b0*/  IMAD R7, R5, R6, RZ ;  /* 0x0000000605077224 */ /* 0x000fc800078e02ff */
[----:B------:R-:W-:Y:S01]  /*22c0*/  @P4 IMAD.IADD R33, R7, 0x1, R34 ;  /* 0x0000000107214824 */ /* 0x000fe200078e0222 */
[----:B0-----:R-:W-:Y:S01]  /*22d0*/  @P2 DMUL R28, R26, R28 ;  /* 0x0000001c1a1c2228 */ /* 0x001fe20000000000 */
[----:B------:R-:W0:Y:S07]  /*22e0*/  @P4 LDC.64 R26, c[0x0][0x3a0] ;  /* 0x0000e800ff1a4b82 */ /* 0x000e2e0000000a00 */
[----:B-1----:R-:W-:Y:S01]  /*22f0*/  @P2 DFMA R34, R12, R30, R28 ;  /* 0x0000001e0c22222b */ /* 0x002fe2000000001c */
[----:B------:R-:W-:Y:S01]  /*2300*/  @P4 IMAD.WIDE R28, R33, 0x8, R14 ;  /* 0x00000008211c4825 */ /* 0x000fe200078e020e */
[----:B------:R-:W1:Y:S05]  /*2310*/  @P4 LDC.64 R12, c[0x0][0x3c8] ;  /* 0x0000f200ff0c4b82 */ /* 0x000e6a0000000a00 */
[----:B------:R2:W-:Y:S04]  /*2320*/  @P2 ST.E.64 desc[UR10][R24.64], R34 ;  /* 0x0000002218002985 */ /* 0x0005e8000c101b0a */
[----:B------:R-:W1:Y:S01]  /*2330*/  @P4 LD.E.64 R30, desc[UR10][R28.64] ;  /* 0x0000000a1c1e4980 */ /* 0x000e62000c101b00 */
[----:B------:R-:W-:Y:S01]  /*2340*/  BSSY.RECONVERGENT B0, `(.L_x_153) ;  /* 0x000000d000007945 */ /* 0x000fe20003800200 */
[----:B-1----:R-:W-:-:S08]  /*2350*/  @P4 DMUL R12, R30, R12 ;  /* 0x0000000c1e0c4228 */ /* 0x002fd00000000000 */
[----:B0-----:R-:W-:-:S07]  /*2360*/  @P4 DFMA R12, R10, R26, R12 ;  /* 0x0000001a0a0c422b */ /* 0x001fce000000000c */
[----:B------:R2:W-:Y:S01]  /*2370*/  @P4 ST.E.64 desc[UR10][R28.64], R12 ;  /* 0x0000000c1c004985 */ /* 0x0005e2000c101b0a */
[----:B------:R-:W-:Y:S05]  /*2380*/  @!P0 BRA `(.L_x_154) ;  /* 0x0000000000208947 */ /* 0x000fea0003800000 */
[----:B------:R-:W-:Y:S01]  /*2390*/  IMAD.IADD R11, R7, 0x1, R32 ;  /* 0x00000001070b7824 */ /* 0x000fe200078e0220 */
[----:B------:R-:W0:Y:S03]  /*23a0*/  LDCU.64 UR8, c[0x0][0x3c8] ;  /* 0x00007900ff0877ac */ /* 0x000e260008000a00 */
[----:B------:R-:W-:Y:S01]  /*23b0*/  IMAD.WIDE R10, R11, 0x8, R14 ;  /* 0x000000080b0a7825 */ /* 0x000fe200078e020e */
[----:B------:R-:W1:Y:S04]  /*23c0*/  LDCU.64 UR18, c[0x0][0x3a0] ;  /* 0x00007400ff1277ac */ /* 0x000e680008000a00 */
[----:B--2---:R-:W0:Y:S02]  /*23d0*/  LD.E.64 R12, desc[UR10][R10.64] ;  /* 0x0000000a0a0c7980 */ /* 0x004e24000c101b00 */
[----:B0-----:R-:W-:-:S08]  /*23e0*/  DMUL R12, R12, UR8 ;  /* 0x000000080c0c7c28 */ /* 0x001fd00008000000 */
[----:B-1----:R-:W-:-:S07]  /*23f0*/  DFMA R12, R8, UR18, R12 ;  /* 0x00000012080c7c2b */ /* 0x002fce000800000c */
[----:B------:R0:W-:Y:S04]  /*2400*/  ST.E.64 desc[UR10][R10.64], R12 ;  /* 0x0000000c0a007985 */ /* 0x0001e8000c101b0a */
.L_x_154:
[----:B------:R-:W-:Y:S05]  /*2410*/  BSYNC.RECONVERGENT B0 ;  /* 0x0000000000007941 */ /* 0x000fea0003800200 */
.L_x_153:
[----:B------:R-:W-:Y:S05]  /*2420*/  BRA.U !UP0, `(.L_x_155) ;  /* 0xfffffff508287547 */ /* 0x000fea000b83ffff */
[----:B------:R-:W-:-:S04]  /*2430*/  ULEA UR4, UR13, UR4, 0x1 ;  /* 0x000000040d047291 */ /* 0x000fc8000f8e08ff */
[----:B------:R-:W-:-:S09]  /*2440*/  UISETP.GE.AND UP0, UPT, UR4, UR15, UPT ;  /* 0x0000000f0400728c */ /* 0x000fd2000bf06270 */
[----:B------:R-:W-:Y:S05]  /*2450*/  BRA.U !UP0, `(.L_x_156) ;  /* 0xfffffff5080c7547 */ /* 0x000fea000b83ffff */
.L_x_146:
[----:B------:R-:W-:Y:S06]  /*2460*/  BAR.SYNC.DEFER_BLOCKING 0x0 ;  /* 0x0000000000007b1d */ /* 0x000fec0000010000 */
[----:B------:R-:W-:Y:S04]  /*2470*/  BSSY.RECONVERGENT B0, `(.L_x_157) ;  /* 0x0000012000007945 */ /* 0x000fe80003800200 */
[----:B------:R-:W-:Y:S05]  /*2480*/  @P1 BRA `(.L_x_158) ;  /* 0x0000000000401947 */ /* 0x000fea0003800000 */
[----:B------:R-:W4:Y:S01]  /*2490*/  S2R R3, SR_LANEID ;  /* 0x0000000000037919 */ /* 0x000f220000000000 */
[----:B------:R-:W-:Y:S01]  /*24a0*/  VOTEU.ANY UR4, UPT, PT ;  /* 0x0000000000047886 */ /* 0x000fe200038e0100 */
[----:B-----5:R-:W0:Y:S01]  /*24b0*/  LDC.64 R4, c[0x0][0x3e8] ;  /* 0x0000fa00ff047b82 */ /* 0x020e220000000a00 */
[----:B------:R-:W4:Y:S08]  /*24c0*/  FLO.U32 R6, UR4 ;  /* 0x0000000400067d00 */ /* 0x000f3000080e0000 */
[----:B---3--:R-:W0:Y:S01]  /*24d0*/  POPC R7, UR4 ;  /* 0x0000000400077d09 */ /* 0x008e220008000000 */
[----:B----4-:R-:W-:-:S13]  /*24e0*/  ISETP.EQ.U32.AND P0, PT, R6, R3, PT ;  /* 0x000000030600720c */ /* 0x010fda0003f02070 */
[----:B0-----:R-:W3:Y:S01]  /*24f0*/  @P0 ATOMG.E.ADD.STRONG.GPU PT, R5, desc[UR10][R4.64], R7 ;  /* 0x80000007040509a8 */ /* 0x001ee200081ef10a */
[----:B------:R-:W0:Y:S01]  /*2500*/  S2UR UR5, SR_CgaCtaId ;  /* 0x00000000000579c3 */ /* 0x000e220000008800 */
[----:B------:R-:W4:Y:S02]  /*2510*/  S2R R8, SR_LTMASK ;  /* 0x0000000000087919 */ /* 0x000f240000003900 */
[----:B----4-:R-:W-:Y:S01]  /*2520*/  LOP3.LUT R8, R8, UR4, RZ, 0xc0, !PT ;  /* 0x0000000408087c12 */ /* 0x010fe2000f8ec0ff */
[----:B------:R-:W-:Y:S02]  /*2530*/  UMOV UR4, 0x400 ;  /* 0x0000040000047882 */ /* 0x000fe40000000000 */
[----:B0-----:R-:W-:-:S03]  /*2540*/  ULEA UR4, UR5, UR4, 0x18 ;  /* 0x0000000405047291 */ /* 0x001fc6000f8ec0ff */
[----:B------:R-:W0:Y:S01]  /*2550*/  POPC R8, R8 ;  /* 0x0000000800087309 */ /* 0x000e220000000000 */
[----:B---3--:R-:W0:Y:S02]  /*2560*/  SHFL.IDX PT, R3, R5, R6, 0x1f ;  /* 0x00001f0605037589 */ /* 0x008e2400000e0000 */
[----:B0-----:R-:W-:-:S05]  /*2570*/  IMAD.IADD R3, R3, 0x1, R8 ;  /* 0x0000000103037824 */ /* 0x001fca00078e0208 */
[----:B------:R4:W-:Y:S02]  /*2580*/  STS [UR4+0x2f00], R3 ;  /* 0x002f0003ff007988 */ /* 0x0009e40008000804 */
.L_x_158:
[----:B------:R-:W-:Y:S05]  /*2590*/  BSYNC.RECONVERGENT B0 ;  /* 0x0000000000007941 */ /* 0x000fea0003800200 */
.L_x_157:
[----:B------:R-:W0:Y:S08]  /*25a0*/  S2UR UR5, SR_CgaCtaId ;  /* 0x00000000000579c3 */ /* 0x000e300000008800 */
[----:B------:R-:W-:Y:S06]  /*25b0*/  BAR.SYNC.DEFER_BLOCKING 0x0 ;  /* 0x0000000000007b1d */ /* 0x000fec0000010000 */
[----:B------:R-:W-:-:S02]  /*25c0*/  UMOV UR4, 0x400 ;  /* 0x0000040000047882 */ /* 0x000fc40000000000 */
[----:B0-----:R-:W-:-:S09]  /*25d0*/  ULEA UR4, UR5, UR4, 0x18 ;  /* 0x0000000405047291 */ /* 0x001fd2000f8ec0ff */
[----:B-----5:R-:W0:Y:S02]  /*25e0*/  LDS R4, [UR4+0x2f00] ;  /* 0x002f0004ff047984 */ /* 0x020e240008000800 */
[----:B------:R-:W0:Y:S02]  /*25f0*/  LDCU UR4, c[0x0][0x3e0] ;  /* 0x00007c00ff0477ac */ /* 0x000e240008000800 */
[----:B0-----:R-:W-:-:S13]  /*2600*/  ISETP.GE.AND P0, PT, R4, UR4, PT ;  /* 0x0000000404007c0c */ /* 0x001fda000bf06270 */
[----:B------:R-:W-:Y:S05]  /*2610*/  @!P0 BRA `(.L_x_159) ;  /* 0xffffffe400c88947 */ /* 0x000fea000383ffff */
[----:B------:R-:W-:Y:S05]  /*2620*/  EXIT ;  /* 0x000000000000794d */ /* 0x000fea0003800000 */
.L_x_160:
        /* <DEDUP_REMOVED lines=13> */
.L_x_165:


//--------------------- .nv.global.init           --------------------------
	.section	.nv.global.init,"aw",@progbits
.nv.global.init:
	.type		$str$2,@object
	.size		$str$2,($str - $str$2)
$str$2:
        /*0000*/ 	.byte	0x6c, 0x20, 0x6c, 0x6f, 0x61, 0x64, 0x65, 0x64, 0x20, 0x0a, 0x00
	.type		$str,@object
	.size		$str,($str$1 - $str)
$str:
        /*000b*/ 	.byte	0x65, 0x6e, 0x74, 0x65, 0x72, 0x69, 0x6e, 0x67, 0x20, 0x0a, 0x00
	.type		$str$1,@object
	.size		$str$1,($str$3 - $str$1)
$str$1:
        /*0016*/ 	.byte	0x66, 0x69, 0x72, 0x73, 0x74, 0x20, 0x63, 0x6f, 0x75, 0x6e, 0x74, 0x20, 0x3d, 0x20, 0x25, 0x64
        /*0026*/ 	.byte	0x20, 0x0a, 0x00
	.type		$str$3,@object
	.size		$str$3,(.L_3 - $str$3)
$str$3:
        /*0029*/ 	.byte	0x73, 0x63, 0x6f, 0x75, 0x6e, 0x74, 0x30, 0x20, 0x3d, 0x20, 0x25, 0x64, 0x2c, 0x20, 0x6e, 0x62
        /*0039*/ 	.byte	0x61, 0x74, 0x63, 0x68, 0x20, 0x3d, 0x20, 0x25, 0x64, 0x20, 0x0a, 0x00
.L_3:


//--------------------- .nv.shared._Z42dgemm_custom_simple_1block_batch_kernel_01iiPiS_S_dPPKdS_S2_S_dPPdS_iS_ --------------------------
	.section	.nv.shared._Z42dgemm_custom_simple_1block_batch_kernel_01iiPiS_S_dPPKdS_S2_S_dPPdS_iS_,"aw",@nobits
	.sectionflags	@""
	.align	8
.nv.shared._Z42dgemm_custom_simple_1block_batch_kernel_01iiPiS_S_dPPKdS_S2_S_dPPdS_iS_:
	.zero		6604


//--------------------- .nv.shared.reserved.0     --------------------------
	.section	.nv.shared.reserved.0,"aw",@nobits
	.weak		__nv_reservedSMEM_offset_0_alias
	.size		__nv_reservedSMEM_offset_0_alias, 0, 64
	.other		__nv_reservedSMEM_offset_0_alias,@"STO_CUDA_RESERVED_SHARED STV_DEFAULT"
__nv_reservedSMEM_offset_0_alias:
	.zero		0
	.zero		64


//--------------------- .nv.shared._Z56dgemm_custom_simple_1block_batch_kernel_02_working_200GFiiPiS_S_dPPKdS_S2_S_dPPdS_iS_ --------------------------
	.section	.nv.shared._Z56dgemm_custom_simple_1block_batch_kernel_02_working_200GFiiPiS_S_dPPKdS_S2_S_dPPdS_iS_,"aw",@nobits
	.sectionflags	@""
	.align	8
.nv.shared._Z56dgemm_custom_simple_1block_batch_kernel_02_working_200GFiiPiS_S_dPPKdS_S2_S_dPPdS_iS_:
	.zero		6604


//--------------------- .nv.shared._Z42dgemm_custom_simple_1block_batch_kernel_03iiPiS_S_dPPKdS_S2_S_dPPdS_iS_ --------------------------
	.section	.nv.shared._Z42dgemm_custom_simple_1block_batch_kernel_03iiPiS_S_dPPKdS_S2_S_dPPdS_iS_,"aw",@nobits
	.sectionflags	@""
	.align	8
.nv.shared._Z42dgemm_custom_simple_1block_batch_kernel_03iiPiS_S_dPPKdS_S2_S_dPPdS_iS_:
	.zero		13144


//--------------------- .nv.shared._Z42dgemm_custom_simple_1block_batch_kernel_05iiPiS_S_dPPKdS_S2_S_dPPdS_iS_ --------------------------
	.section	.nv.shared._Z42dgemm_custom_simple_1block_batch_kernel_05iiPiS_S_dPPKdS_S2_S_dPPdS_iS_,"aw",@nobits
	.sectionflags	@""
	.align	8
.nv.shared._Z42dgemm_custom_simple_1block_batch_kernel_05iiPiS_S_dPPKdS_S2_S_dPPdS_iS_:
	.zero		13060


//--------------------- .nv.shared._Z39dgemm_custom_simple_1block_batch_kerneliiPiS_S_dPPKdS_S2_S_dPPdS_iS_ --------------------------
	.section	.nv.shared._Z39dgemm_custom_simple_1block_batch_kerneliiPiS_S_dPPKdS_S2_S_dPPdS_iS_,"aw",@nobits
	.sectionflags	@""
	.align	8
.nv.shared._Z39dgemm_custom_simple_1block_batch_kerneliiPiS_S_dPPKdS_S2_S_dPPdS_iS_:
	.zero		13060


//--------------------- .nv.constant0._Z42dgemm_custom_simple_1block_batch_kernel_01iiPiS_S_dPPKdS_S2_S_dPPdS_iS_ --------------------------
	.section	.nv.constant0._Z42dgemm_custom_simple_1block_batch_kernel_01iiPiS_S_dPPKdS_S2_S_dPPdS_iS_,"a",@progbits
	.sectionflags	@""
	.align	4
.nv.constant0._Z42dgemm_custom_simple_1block_batch_kernel_01iiPiS_S_dPPKdS_S2_S_dPPdS_iS_:
	.zero		1008


//--------------------- .nv.constant0._Z56dgemm_custom_simple_1block_batch_kernel_02_working_200GFiiPiS_S_dPPKdS_S2_S_dPPdS_iS_ --------------------------
	.section	.nv.constant0._Z56dgemm_custom_simple_1block_batch_kernel_02_working_200GFiiPiS_S_dPPKdS_S2_S_dPPdS_iS_,"a",@progbits
	.sectionflags	@""
	.align	4
.nv.constant0._Z56dgemm_custom_simple_1block_batch_kernel_02_working_200GFiiPiS_S_dPPKdS_S2_S_dPPdS_iS_:
	.zero		1008


//--------------------- .nv.constant0._Z42dgemm_custom_simple_1block_batch_kernel_03iiPiS_S_dPPKdS_S2_S_dPPdS_iS_ --------------------------
	.section	.nv.constant0._Z42dgemm_custom_simple_1block_batch_kernel_03iiPiS_S_dPPKdS_S2_S_dPPdS_iS_,"a",@progbits
	.sectionflags	@""
	.align	4
.nv.constant0._Z42dgemm_custom_simple_1block_batch_kernel_03iiPiS_S_dPPKdS_S2_S_dPPdS_iS_:
	.zero		1008


//--------------------- .nv.constant0._Z42dgemm_custom_simple_1block_batch_kernel_05iiPiS_S_dPPKdS_S2_S_dPPdS_iS_ --------------------------
	.section	.nv.constant0._Z42dgemm_custom_simple_1block_batch_kernel_05iiPiS_S_dPPKdS_S2_S_dPPdS_iS_,"a",@progbits
	.sectionflags	@""
	.align	4
.nv.constant0._Z42dgemm_custom_simple_1block_batch_kernel_05iiPiS_S_dPPKdS_S2_S_dPPdS_iS_:
	.zero		1008


//--------------------- .nv.constant0._Z39dgemm_custom_simple_1block_batch_kerneliiPiS_S_dPPKdS_S2_S_dPPdS_iS_ --------------------------
	.section	.nv.constant0._Z39dgemm_custom_simple_1block_batch_kerneliiPiS_S_dPPKdS_S2_S_dPPdS_iS_,"a",@progbits
	.sectionflags	@""
	.align	4
.nv.constant0._Z39dgemm_custom_simple_1block_batch_kerneliiPiS_S_dPPKdS_S2_S_dPPdS_iS_:
	.zero		1008


//--------------------- SYMBOLS --------------------------

	.type		.nv.reservedSmem.offset0,@object
	.size		.nv.reservedSmem.offset0,0x4
	.type		.nv.reservedSmem.cap,@object
	.size		.nv.reservedSmem.cap,0x4
	.type		vprintf,@function
